def attn_fwd(
    Q,
    K,
    V,
    Out,
    Lse,
    sm_scale,
    stride_qz,
    stride_qh,
    stride_qm,
    stride_qk,
    stride_kz,
    stride_kh,
    stride_kn,
    stride_kk,
    stride_vz,
    stride_vh,
    stride_vn,
    stride_vk,
    stride_oz,
    stride_oh,
    stride_om,
    stride_ok,
    seqlen_q,
    seqlen_k,
    BLOCK_M: tl.constexpr,
    BLOCK_N: tl.constexpr,
    HEAD_DIM: tl.constexpr,
    CAUSAL: tl.constexpr,
):
    start_m = tl.program_id(0)
    off_hz = tl.program_id(1)
    q_off = off_hz * stride_qh
    k_off = off_hz * stride_kh
    v_off = off_hz * stride_vh
    offs_m = start_m * BLOCK_M + tl.arange(0, BLOCK_M)
    offs_d = tl.arange(0, HEAD_DIM)
    offs_n = tl.arange(0, BLOCK_N)
    q_ptrs = Q + q_off + offs_m[:, None] * stride_qm + offs_d[None, :] * stride_qk
    k_ptrs = K + k_off + offs_d[:, None] * stride_kk + offs_n[None, :] * stride_kn
    v_ptrs = V + v_off + offs_n[:, None] * stride_vn + offs_d[None, :] * stride_vk
    m_i = tl.full([BLOCK_M], float("-inf"), dtype=tl.float32)
    l_i = tl.zeros([BLOCK_M], dtype=tl.float32) + 1.0
    acc = tl.zeros([BLOCK_M, HEAD_DIM], dtype=tl.float32)
    q = tl.load(q_ptrs)
    acc, l_i, m_i = _attn_fwd_inner(
        acc,
        l_i,
        m_i,
        q,
        k_ptrs,
        v_ptrs,
        sm_scale,
        stride_kn,
        stride_vn,
        start_m,
        seqlen_k,
        BLOCK_M,
        BLOCK_N,
        HEAD_DIM,
        CAUSAL,
    )
    acc = acc / l_i[:, None]
    lse = m_i + tl.math.log2(l_i) / 1.4426950408889634
    o_ptrs = (
        Out
        + off_hz * stride_oh
        + offs_m[:, None] * stride_om
        + offs_d[None, :] * stride_ok
    )
    tl.store(o_ptrs, acc.to(Out.dtype.element_ty))
    tl.store(Lse + off_hz * seqlen_q + offs_m, lse)

# config = {"BLOCK_M": 128, "BLOCK_N": 32, "HEAD_DIM": 512, "arch": "sm_90", "causal": true, "dtype": "fp8e4m3", "num_stages": 3, "num_warps": 4}
# arch = sm_90


// ===== COMPILED SASS (sm_90a) =====

	.target	sm_90a

	.elftype	@"ET_EXEC"


//--------------------- .note.nv.tkinfo           --------------------------
	.section	.note.nv.tkinfo,"",@"SHT_NOTE"
	.sectionflags	@"SHF_NOTE_NV_TKINFO"
	.tkinfo
        /*0018*/ 	.word	0x00000002
        /*0030*/ 	.string	""
        /*0030*/ 	.string	"ptxas"
        /*0030*/ 	.string	"Cuda compilation tools, release 13.0, V13.0.88"
        /*0030*/ 	.string	"Build cuda_13.0.r13.0/compiler.36424714_0"
        /*0030*/ 	.string	"-v  -suppress-debug-info  -lineinfo  -arch sm_90a "



//--------------------- .note.nv.cuinfo           --------------------------
	.section	.note.nv.cuinfo,"",@"SHT_NOTE"
	.sectionflags	@"SHF_NOTE_NV_CUINFO"
        /*0018*/ 	.short	0x0002
        /*001a*/ 	.short	0x005a
        /*001c*/ 	.short	0x0082
	.zero		2


//--------------------- .nv.info                  --------------------------
	.section	.nv.info,"",@"SHT_CUDA_INFO"
	.align	4


	//----- nvinfo : EIATTR_REGCOUNT
	.align		4
        /*0000*/ 	.byte	0x04, 0x2f
        /*0002*/ 	.short	(.L_2 - .L_1)
	.align		4
.L_1:
        /*0004*/ 	.word	index@(attn_fwd)
        /*0008*/ 	.word	0x000000ff


	//----- nvinfo : EIATTR_FRAME_SIZE
	.align		4
.L_2:
        /*000c*/ 	.byte	0x04, 0x11
        /*000e*/ 	.short	(.L_4 - .L_3)
	.align		4
.L_3:
        /*0010*/ 	.word	index@(attn_fwd)
        /*0014*/ 	.word	0x00001938


	//----- nvinfo : EIATTR_MIN_STACK_SIZE
	.align		4
.L_4:
        /*0018*/ 	.byte	0x04, 0x12
        /*001a*/ 	.short	(.L_6 - .L_5)
	.align		4
.L_5:
        /*001c*/ 	.word	index@(attn_fwd)
        /*0020*/ 	.word	0x00001938
.L_6:


//--------------------- .nv.compat                --------------------------
	.section	.nv.compat,"",@"SHT_CUDA_COMPAT_INFO"
	.align	4
        /*0000*/ 	.byte	0x02, 0x09, 0x01, 0x00, 0x02, 0x02, 0x04, 0x00, 0x02, 0x05, 0x05, 0x00, 0x03, 0x07, 0x01, 0x01
        /*0010*/ 	.byte	0x02, 0x03, 0x00, 0x00, 0x02, 0x06, 0x01, 0x00, 0x04, 0x0b, 0x08, 0x00, 0x00, 0x00, 0x00, 0x00
        /*0020*/ 	.byte	0x00, 0x00, 0x00, 0x00


//--------------------- .nv.info.attn_fwd         --------------------------
	.section	.nv.info.attn_fwd,"",@"SHT_CUDA_INFO"
	.sectionflags	@""
	.align	4


	//----- nvinfo : EIATTR_CUDA_API_VERSION
	.align		4
        /*0000*/ 	.byte	0x04, 0x37
        /*0002*/ 	.short	(.L_8 - .L_7)
.L_7:
        /*0004*/ 	.word	0x00000082


	//----- nvinfo : EIATTR_KPARAM_INFO
	.align		4
.L_8:
        /*0008*/ 	.byte	0x04, 0x17
        /*000a*/ 	.short	(.L_10 - .L_9)
.L_9:
        /*000c*/ 	.word	0x00000000
        /*0010*/ 	.short	0x0019
        /*0012*/ 	.short	0x0080
        /*0014*/ 	.byte	0x00, 0xf4, 0x21, 0x00


	//----- nvinfo : EIATTR_KPARAM_INFO
	.align		4
.L_10:
        /*0018*/ 	.byte	0x04, 0x17
        /*001a*/ 	.short	(.L_12 - .L_11)
.L_11:
        /*001c*/ 	.word	0x00000000
        /*0020*/ 	.short	0x0018
        /*0022*/ 	.short	0x0078
        /*0024*/ 	.byte	0x00, 0xf4, 0x21, 0x00


	//----- nvinfo : EIATTR_KPARAM_INFO
	.align		4
.L_12:
        /*0028*/ 	.byte	0x04, 0x17
        /*002a*/ 	.short	(.L_14 - .L_13)
.L_13:
        /*002c*/ 	.word	0x00000000
        /*0030*/ 	.short	0x0017
        /*0032*/ 	.short	0x0070
        /*0034*/ 	.byte	0x00, 0xf0, 0x11, 0x00


	//----- nvinfo : EIATTR_KPARAM_INFO
	.align		4
.L_14:
        /*0038*/ 	.byte	0x04, 0x17
        /*003a*/ 	.short	(.L_16 - .L_15)
.L_15:
        /*003c*/ 	.word	0x00000000
        /*0040*/ 	.short	0x0016
        /*0042*/ 	.short	0x006c
        /*0044*/ 	.byte	0x00, 0xf0, 0x11, 0x00


	//----- nvinfo : EIATTR_KPARAM_INFO
	.align		4
.L_16:
        /*0048*/ 	.byte	0x04, 0x17
        /*004a*/ 	.short	(.L_18 - .L_17)
.L_17:
        /*004c*/ 	.word	0x00000000
        /*0050*/ 	.short	0x0015
        /*0052*/ 	.short	0x0068
        /*0054*/ 	.byte	0x00, 0xf0, 0x11, 0x00


	//----- nvinfo : EIATTR_KPARAM_INFO
	.align		4
.L_18:
        /*0058*/ 	.byte	0x04, 0x17
        /*005a*/ 	.short	(.L_20 - .L_19)
.L_19:
        /*005c*/ 	.word	0x00000000
        /*0060*/ 	.short	0x0014
        /*0062*/ 	.short	0x0064
        /*0064*/ 	.byte	0x00, 0xf0, 0x11, 0x00


	//----- nvinfo : EIATTR_KPARAM_INFO
	.align		4
.L_20:
        /*0068*/ 	.byte	0x04, 0x17
        /*006a*/ 	.short	(.L_22 - .L_21)
.L_21:
        /*006c*/ 	.word	0x00000000
        /*0070*/ 	.short	0x0013
        /*0072*/ 	.short	0x0060
        /*0074*/ 	.byte	0x00, 0xf0, 0x11, 0x00


	//----- nvinfo : EIATTR_KPARAM_INFO
	.align		4
.L_22:
        /*0078*/ 	.byte	0x04, 0x17
        /*007a*/ 	.short	(.L_24 - .L_23)
.L_23:
        /*007c*/ 	.word	0x00000000
        /*0080*/ 	.short	0x0012
        /*0082*/ 	.short	0x005c
        /*0084*/ 	.byte	0x00, 0xf0, 0x11, 0x00


	//----- nvinfo : EIATTR_KPARAM_INFO
	.align		4
.L_24:
        /*0088*/ 	.byte	0x04, 0x17
        /*008a*/ 	.short	(.L_26 - .L_25)
.L_25:
        /*008c*/ 	.word	0x00000000
        /*0090*/ 	.short	0x0011
        /*0092*/ 	.short	0x0058
        /*0094*/ 	.byte	0x00, 0xf0, 0x11, 0x00


	//----- nvinfo : EIATTR_KPARAM_INFO
	.align		4
.L_26:
        /*0098*/ 	.byte	0x04, 0x17
        /*009a*/ 	.short	(.L_28 - .L_27)
.L_27:
        /*009c*/ 	.word	0x00000000
        /*00a0*/ 	.short	0x0010
        /*00a2*/ 	.short	0x0054
        /*00a4*/ 	.byte	0x00, 0xf0, 0x11, 0x00


	//----- nvinfo : EIATTR_KPARAM_INFO
	.align		4
.L_28:
        /*00a8*/ 	.byte	0x04, 0x17
        /*00aa*/ 	.short	(.L_30 - .L_29)
.L_29:
        /*00ac*/ 	.word	0x00000000
        /*00b0*/ 	.short	0x000f
        /*00b2*/ 	.short	0x0050
        /*00b4*/ 	.byte	0x00, 0xf0, 0x11, 0x00


	//----- nvinfo : EIATTR_KPARAM_INFO
	.align		4
.L_30:
        /*00b8*/ 	.byte	0x04, 0x17
        /*00ba*/ 	.short	(.L_32 - .L_31)
.L_31:
        /*00bc*/ 	.word	0x00000000
        /*00c0*/ 	.short	0x000e
        /*00c2*/ 	.short	0x004c
        /*00c4*/ 	.byte	0x00, 0xf0, 0x11, 0x00


	//----- nvinfo : EIATTR_KPARAM_INFO
	.align		4
.L_32:
        /*00c8*/ 	.byte	0x04, 0x17
        /*00ca*/ 	.short	(.L_34 - .L_33)
.L_33:
        /*00cc*/ 	.word	0x00000000
        /*00d0*/ 	.short	0x000d
        /*00d2*/ 	.short	0x0048
        /*00d4*/ 	.byte	0x00, 0xf0, 0x11, 0x00


	//----- nvinfo : EIATTR_KPARAM_INFO
	.align		4
.L_34:
        /*00d8*/ 	.byte	0x04, 0x17
        /*00da*/ 	.short	(.L_36 - .L_35)
.L_35:
        /*00dc*/ 	.word	0x00000000
        /*00e0*/ 	.short	0x000c
        /*00e2*/ 	.short	0x0044
        /*00e4*/ 	.byte	0x00, 0xf0, 0x11, 0x00


	//----- nvinfo : EIATTR_KPARAM_INFO
	.align		4
.L_36:
        /*00e8*/ 	.byte	0x04, 0x17
        /*00ea*/ 	.short	(.L_38 - .L_37)
.L_37:
        /*00ec*/ 	.word	0x00000000
        /*00f0*/ 	.short	0x000b
        /*00f2*/ 	.short	0x0040
        /*00f4*/ 	.byte	0x00, 0xf0, 0x11, 0x00


	//----- nvinfo : EIATTR_KPARAM_INFO
	.align		4
.L_38:
        /*00f8*/ 	.byte	0x04, 0x17
        /*00fa*/ 	.short	(.L_40 - .L_39)
.L_39:
        /*00fc*/ 	.word	0x00000000
        /*0100*/ 	.short	0x000a
        /*0102*/ 	.short	0x003c
        /*0104*/ 	.byte	0x00, 0xf0, 0x11, 0x00


	//----- nvinfo : EIATTR_KPARAM_INFO
	.align		4
.L_40:
        /*0108*/ 	.byte	0x04, 0x17
        /*010a*/ 	.short	(.L_42 - .L_41)
.L_41:
        /*010c*/ 	.word	0x00000000
        /*0110*/ 	.short	0x0009
        /*0112*/ 	.short	0x0038
        /*0114*/ 	.byte	0x00, 0xf0, 0x11, 0x00


	//----- nvinfo : EIATTR_KPARAM_INFO
	.align		4
.L_42:
        /*0118*/ 	.byte	0x04, 0x17
        /*011a*/ 	.short	(.L_44 - .L_43)
.L_43:
        /*011c*/ 	.word	0x00000000
        /*0120*/ 	.short	0x0008
        /*0122*/ 	.short	0x0034
        /*0124*/ 	.byte	0x00, 0xf0, 0x11, 0x00


	//----- nvinfo : EIATTR_KPARAM_INFO
	.align		4
.L_44:
        /*0128*/ 	.byte	0x04, 0x17
        /*012a*/ 	.short	(.L_46 - .L_45)
.L_45:
        /*012c*/ 	.word	0x00000000
        /*0130*/ 	.short	0x0007
        /*0132*/ 	.short	0x0030
        /*0134*/ 	.byte	0x00, 0xf0, 0x11, 0x00


	//----- nvinfo : EIATTR_KPARAM_INFO
	.align		4
.L_46:
        /*0138*/ 	.byte	0x04, 0x17
        /*013a*/ 	.short	(.L_48 - .L_47)
.L_47:
        /*013c*/ 	.word	0x00000000
        /*0140*/ 	.short	0x0006
        /*0142*/ 	.short	0x002c
        /*0144*/ 	.byte	0x00, 0xf0, 0x11, 0x00


	//----- nvinfo : EIATTR_KPARAM_INFO
	.align		4
.L_48:
        /*0148*/ 	.byte	0x04, 0x17
        /*014a*/ 	.short	(.L_50 - .L_49)
.L_49:
        /*014c*/ 	.word	0x00000000
        /*0150*/ 	.short	0x0005
        /*0152*/ 	.short	0x0028
        /*0154*/ 	.byte	0x00, 0xf0, 0x11, 0x00


	//----- nvinfo : EIATTR_KPARAM_INFO
	.align		4
.L_50:
        /*0158*/ 	.byte	0x04, 0x17
        /*015a*/ 	.short	(.L_52 - .L_51)
.L_51:
        /*015c*/ 	.word	0x00000000
        /*0160*/ 	.short	0x0004
        /*0162*/ 	.short	0x0020
        /*0164*/ 	.byte	0x00, 0xf4, 0x21, 0x00


	//----- nvinfo : EIATTR_KPARAM_INFO
	.align		4
.L_52:
        /*0168*/ 	.byte	0x04, 0x17
        /*016a*/ 	.short	(.L_54 - .L_53)
.L_53:
        /*016c*/ 	.word	0x00000000
        /*0170*/ 	.short	0x0003
        /*0172*/ 	.short	0x0018
        /*0174*/ 	.byte	0x00, 0xf4, 0x21, 0x00


	//----- nvinfo : EIATTR_KPARAM_INFO
	.align		4
.L_54:
        /*0178*/ 	.byte	0x04, 0x17
        /*017a*/ 	.short	(.L_56 - .L_55)
.L_55:
        /*017c*/ 	.word	0x00000000
        /*0180*/ 	.short	0x0002
        /*0182*/ 	.short	0x0010
        /*0184*/ 	.byte	0x00, 0xf4, 0x21, 0x00


	//----- nvinfo : EIATTR_KPARAM_INFO
	.align		4
.L_56:
        /*0188*/ 	.byte	0x04, 0x17
        /*018a*/ 	.short	(.L_58 - .L_57)
.L_57:
        /*018c*/ 	.word	0x00000000
        /*0190*/ 	.short	0x0001
        /*0192*/ 	.short	0x0008
        /*0194*/ 	.byte	0x00, 0xf4, 0x21, 0x00


	//----- nvinfo : EIATTR_KPARAM_INFO
	.align		4
.L_58:
        /*0198*/ 	.byte	0x04, 0x17
        /*019a*/ 	.short	(.L_60 - .L_59)
.L_59:
        /*019c*/ 	.word	0x00000000
        /*01a0*/ 	.short	0x0000
        /*01a2*/ 	.short	0x0000
        /*01a4*/ 	.byte	0x00, 0xf4, 0x21, 0x00


	//----- nvinfo : EIATTR_SPARSE_MMA_MASK
	.align		4
.L_60:
        /*01a8*/ 	.byte	0x03, 0x50
        /*01aa*/ 	.short	0x0000


	//----- nvinfo : EIATTR_MAXREG_COUNT
	.align		4
        /*01ac*/ 	.byte	0x03, 0x1b
        /*01ae*/ 	.short	0x00ff


	//----- nvinfo : EIATTR_NUM_BARRIERS
	.align		4
        /*01b0*/ 	.byte	0x02, 0x4c
        /*01b2*/ 	.byte	0x01
	.zero		1


	//----- nvinfo : EIATTR_ANNOTATIONS
	.align		4
        /*01b4*/ 	.byte	0x04, 0x55
        /*01b6*/ 	.short	(.L_62 - .L_61)


	//   ....[0]....
.L_61:
        /*01b8*/ 	.word	0x00000001
        /*01bc*/ 	.byte	0x50, 0x09, 0x00, 0x00, 0x01, 0x00, 0x00, 0x00, 0x70, 0x09, 0x00, 0x00, 0x01, 0x00, 0x00, 0x00
        /* <DEDUP_REMOVED lines=3112> */
        /*c44c*/ 	.byte	0x20, 0x74, 0x04, 0x00, 0x01, 0x00, 0x00, 0x00, 0x30, 0x74, 0x04, 0x00


	//----- nvinfo : EIATTR_MERCURY_ISA_VERSION
	.align		4
.L_62:
        /*c458*/ 	.byte	0x03, 0x5f
        /*c45a*/ 	.short	0x0101


	//----- nvinfo : EIATTR_COOP_GROUP_MASK_REGIDS
	.align		4
        /*c45c*/ 	.byte	0x04, 0x29
        /*c45e*/ 	.short	(.L_64 - .L_63)


	//   ....[0]....
.L_63:
        /*c460*/ 	.word	0xffffffff


	//   ....[1]....
        /*c464*/ 	.word	0xffffffff


	//   ....[2]....
        /*c468*/ 	.word	0xffffffff


	//   ....[3]....
        /*c46c*/ 	.word	0xffffffff


	//   ....[4]....
        /*c470*/ 	.word	0xffffffff


	//   ....[5]....
        /*c474*/ 	.word	0xffffffff


	//   ....[6]....
        /*c478*/ 	.word	0xffffffff


	//   ....[7]....
        /*c47c*/ 	.word	0xffffffff


	//   ....[8]....
        /*c480*/ 	.word	0xffffffff


	//   ....[9]....
        /*c484*/ 	.word	0xffffffff


	//   ....[10]....
        /*c488*/ 	.word	0xffffffff


	//   ....[11]....
        /*c48c*/ 	.word	0xffffffff


	//   ....[12]....
        /*c490*/ 	.word	0xffffffff


	//   ....[13]....
        /*c494*/ 	.word	0xffffffff


	//   ....[14]....
        /*c498*/ 	.word	0xffffffff


	//   ....[15]....
        /*c49c*/ 	.word	0xffffffff


	//   ....[16]....
        /*c4a0*/ 	.word	0xffffffff


	//   ....[17]....
        /*c4a4*/ 	.word	0xffffffff


	//   ....[18]....
        /*c4a8*/ 	.word	0xffffffff


	//   ....[19]....
        /*c4ac*/ 	.word	0xffffffff


	//   ....[20]....
        /*c4b0*/ 	.word	0xffffffff


	//   ....[21]....
        /*c4b4*/ 	.word	0xffffffff


	//   ....[22]....
        /*c4b8*/ 	.word	0xffffffff


	//   ....[23]....
        /*c4bc*/ 	.word	0xffffffff


	//----- nvinfo : EIATTR_COOP_GROUP_INSTR_OFFSETS
	.align		4
.L_64:
        /*c4c0*/ 	.byte	0x04, 0x28
        /*c4c2*/ 	.short	(.L_66 - .L_65)


	//   ....[0]....
.L_65:
        /*c4c4*/ 	.word	0x0001c6d0


	//   ....[1]....
        /*c4c8*/ 	.word	0x0001c700


	//   ....[2]....
        /*c4cc*/ 	.word	0x0001c780


	//   ....[3]....
        /*c4d0*/ 	.word	0x0001c850


	//   ....[4]....
        /*c4d4*/ 	.word	0x0001c890


	//   ....[5]....
        /*c4d8*/ 	.word	0x0001c940


	//   ....[6]....
        /*c4dc*/ 	.word	0x0001ca40


	//   ....[7]....
        /*c4e0*/ 	.word	0x0001cae0


	//   ....[8]....
        /*c4e4*/ 	.word	0x0001df10


	//   ....[9]....
        /*c4e8*/ 	.word	0x0001df20


	//   ....[10]....
        /*c4ec*/ 	.word	0x0001e0d0


	//   ....[11]....
        /*c4f0*/ 	.word	0x0001e110


	//   ....[12]....
        /*c4f4*/ 	.word	0x0001e130


	//   ....[13]....
        /*c4f8*/ 	.word	0x0001e150


	//   ....[14]....
        /*c4fc*/ 	.word	0x0001e160


	//   ....[15]....
        /*c500*/ 	.word	0x0001e170


	//   ....[16]....
        /*c504*/ 	.word	0x00023790


	//   ....[17]....
        /*c508*/ 	.word	0x00023900


	//   ....[18]....
        /*c50c*/ 	.word	0x00023920


	//   ....[19]....
        /*c510*/ 	.word	0x00023930


	//   ....[20]....
        /*c514*/ 	.word	0x00023960


	//   ....[21]....
        /*c518*/ 	.word	0x00023980


	//   ....[22]....
        /*c51c*/ 	.word	0x00023990


	//   ....[23]....
        /*c520*/ 	.word	0x000239a0


	//----- nvinfo : EIATTR_EXIT_INSTR_OFFSETS
	.align		4
.L_66:
        /*c524*/ 	.byte	0x04, 0x1c
        /*c526*/ 	.short	(.L_68 - .L_67)


	//   ....[0]....
.L_67:
        /*c528*/ 	.word	0x00047e90


	//----- nvinfo : EIATTR_REQNTID
	.align		4
.L_68:
        /*c52c*/ 	.byte	0x04, 0x10
        /*c52e*/ 	.short	(.L_70 - .L_69)
.L_69:
        /*c530*/ 	.word	0x00000080
        /*c534*/ 	.word	0x00000001
        /*c538*/ 	.word	0x00000001


	//----- nvinfo : EIATTR_CBANK_PARAM_SIZE
	.align		4
.L_70:
        /*c53c*/ 	.byte	0x03, 0x19
        /*c53e*/ 	.short	0x0088


	//----- nvinfo : EIATTR_PARAM_CBANK
	.align		4
        /*c540*/ 	.byte	0x04, 0x0a
        /*c542*/ 	.short	(.L_72 - .L_71)
	.align		4
.L_71:
        /*c544*/ 	.word	index@(.nv.constant0.attn_fwd)
        /*c548*/ 	.short	0x0210
        /*c54a*/ 	.short	0x0088


	//----- nvinfo : EIATTR_SW_WAR
	.align		4
.L_72:
        /*c54c*/ 	.byte	0x04, 0x36
        /*c54e*/ 	.short	(.L_74 - .L_73)
.L_73:
        /*c550*/ 	.word	0x00000008
.L_74:


//--------------------- .nv.callgraph             --------------------------
	.section	.nv.callgraph,"",@"SHT_CUDA_CALLGRAPH"
	.align	4
	.sectionentsize	8
	.align		4
        /*0000*/ 	.word	0x00000000
	.align		4
        /*0004*/ 	.word	0xffffffff
	.align		4
        /*0008*/ 	.word	0x00000000
	.align		4
        /*000c*/ 	.word	0xfffffffe
	.align		4
        /*0010*/ 	.word	0x00000000
	.align		4
        /*0014*/ 	.word	0xfffffffd
	.align		4
        /*0018*/ 	.word	0x00000000
	.align		4
        /*001c*/ 	.word	0xfffffffc


//--------------------- .nv.constant4             --------------------------
	.section	.nv.constant4,"a",@progbits
	.align	8
	.align		8
.nv.constant4:
        /*0000*/ 	.dword	_$_str


//--------------------- .text.attn_fwd            --------------------------
	.section	.text.attn_fwd,"ax",@progbits
	.align	128
        .global         attn_fwd
        .type           attn_fwd,@function
        .size           attn_fwd,(.L_x_3 - attn_fwd)
        .other          attn_fwd,@"STO_CUDA_ENTRY STV_DEFAULT"
attn_fwd:
.text.attn_fwd:
[----:B------:R-:W0:Y:S01]  /*0000*/  LDC R1, c[0x0][0x28] ;  /* 0x00000a00ff017b82 */ /* 0x000e220000000800 */
[----:B------:R-:W1:Y:S07]  /*0010*/  S2R R0, SR_CTAID.X ;  /* 0x0000000000007919 */ /* 0x000e6e0000002500 */
[----:B------:R-:W2:Y:S01]  /*0020*/  LDC.64 R4, c[0x0][0x240] ;  /* 0x00009000ff047b82 */ /* 0x000ea20000000a00 */
[----:B------:R-:W-:Y:S01]  /*0030*/  ULDC.64 UR60, c[0x0][0x208] ;  /* 0x00008200003c7ab9 */ /* 0x000fe20000000a00 */
[----:B0-----:R-:W-:Y:S01]  /*0040*/  VIADD R1, R1, 0xffffe6c8 ;  /* 0xffffe6c801017836 */ /* 0x001fe20000000000 */
[----:B------:R-:W0:Y:S01]  /*0050*/  S2R R34, SR_TID.X ;  /* 0x0000000000227919 */ /* 0x000e220000002100 */
[----:B------:R-:W2:Y:S04]  /*0060*/  S2R R3, SR_CTAID.Y ;  /* 0x0000000000037919 */ /* 0x000ea80000002600 */
[----:B------:R-:W3:Y:S08]  /*0070*/  LDC.64 R122, c[0x0][0x210] ;  /* 0x00008400ff7a7b82 */ /* 0x000ef00000000a00 */
[----:B------:R-:W4:Y:S08]  /*0080*/  LDC R19, c[0x0][0x248] ;  /* 0x00009200ff137b82 */ /* 0x000f300000000800 */
[----:B------:R-:W5:Y:S01]  /*0090*/  LDC R9, c[0x0][0x248] ;  /* 0x00009200ff097b82 */ /* 0x000f620000000800 */
[----:B-1----:R-:W-:-:S07]  /*00a0*/  IMAD.SHL.U32 R2, R0, 0x80, RZ ;  /* 0x0000008000027824 */ /* 0x002fce00078e00ff */
[----:B------:R-:W1:Y:S01]  /*00b0*/  LDC R17, c[0x0][0x248] ;  /* 0x00009200ff117b82 */ /* 0x000e620000000800 */
[----:B0-----:R-:W-:Y:S01]  /*00c0*/  LOP3.LUT R2, R2, 0x7f, R34, 0xf8, !PT ;  /* 0x0000007f02027812 */ /* 0x001fe200078ef822 */
[----:B--2---:R-:W-:-:S06]  /*00d0*/  IMAD R3, R3, R4, RZ ;  /* 0x0000000403037224 */ /* 0x004fcc00078e02ff */
[----:B------:R-:W0:Y:S01]  /*00e0*/  LDC R11, c[0x0][0x248] ;  /* 0x00009200ff0b7b82 */ /* 0x000e220000000800 */
[----:B------:R-:W-:Y:S01]  /*00f0*/  IMAD R0, R2, R5, RZ ;  /* 0x0000000502007224 */ /* 0x000fe200078e02ff */
[----:B------:R-:W-:-:S04]  /*0100*/  SHF.R.S32.HI R2, RZ, 0x1f, R3 ;  /* 0x0000001fff027819 */ /* 0x000fc80000011403 */
[----:B---3--:R-:W-:Y:S02]  /*0110*/  IADD3 R122, P0, P1, R0, R122, R3 ;  /* 0x0000007a007a7210 */ /* 0x008fe4000791e003 */
[----:B------:R-:W2:Y:S01]  /*0120*/  LDC R6, c[0x0][0x248] ;  /* 0x00009200ff067b82 */ /* 0x000ea20000000800 */
[----:B------:R-:W-:-:S07]  /*0130*/  SHF.R.S32.HI R0, RZ, 0x1f, R0 ;  /* 0x0000001fff007819 */ /* 0x000fce0000011400 */
[----:B------:R-:W3:Y:S01]  /*0140*/  LDC R10, c[0x0][0x248] ;  /* 0x00009200ff0a7b82 */ /* 0x000ee20000000800 */
[----:B------:R-:W-:Y:S01]  /*0150*/  IADD3.X R123, R0, R123, R2, P0, P1 ;  /* 0x0000007b007b7210 */ /* 0x000fe200007e2402 */
[----:B-----5:R-:W-:Y:S01]  /*0160*/  IMAD R9, R9, 0x180, RZ ;  /* 0x0000018009097824 */ /* 0x020fe200078e02ff */
[----:B----4-:R-:W-:-:S03]  /*0170*/  IADD3 R2, P0, R122, R19, RZ ;  /* 0x000000137a027210 */ /* 0x010fc60007f1e0ff */
[----:B------:R-:W4:Y:S02]  /*0180*/  LDG.E.U8 R88, desc[UR60][R122.64] ;  /* 0x0000003c7a587981 */ /* 0x000f24000c1e1100 */
[----:B------:R-:W5:Y:S08]  /*0190*/  LDC R7, c[0x0][0x248] ;  /* 0x00009200ff077b82 */ /* 0x000f700000000800 */
[----:B------:R-:W3:Y:S01]  /*01a0*/  LDC R13, c[0x0][0x248] ;  /* 0x00009200ff0d7b82 */ /* 0x000ee20000000800 */
[----:B-1----:R-:W-:Y:S01]  /*01b0*/  LEA.HI.X.SX32 R3, R17, R123, 0x1, P0 ;  /* 0x0000007b11037211 */ /* 0x002fe200000f0eff */
[----:B0-----:R-:W-:Y:S01]  /*01c0*/  IMAD R11, R11, 0x181, RZ ;  /* 0x000001810b0b7824 */ /* 0x001fe200078e02ff */
[----:B------:R-:W-:Y:S01]  /*01d0*/  IADD3 R8, P0, R9, R122, RZ ;  /* 0x0000007a09087210 */ /* 0x000fe20007f1e0ff */
[----:B--2---:R-:W-:-:S02]  /*01e0*/  IMAD R5, R6, 0x10c, RZ ;  /* 0x0000010c06057824 */ /* 0x004fc400078e02ff */
[----:B------:R0:W4:Y:S02]  /*01f0*/  LDG.E.U8 R21, desc[UR60][R2.64] ;  /* 0x0000003c02157981 */ /* 0x000124000c1e1100 */
[----:B------:R-:W1:Y:S01]  /*0200*/  LDC R12, c[0x0][0x248] ;  /* 0x00009200ff0c7b82 */ /* 0x000e620000000800 */
[----:B------:R-:W-:-:S07]  /*0210*/  LEA.HI.X.SX32 R9, R9, R123, 0x1, P0 ;  /* 0x0000007b09097211 */ /* 0x000fce00000f0eff */
[----:B------:R-:W2:Y:S01]  /*0220*/  LDC R15, c[0x0][0x248] ;  /* 0x00009200ff0f7b82 */ /* 0x000ea20000000800 */
[----:B0-----:R-:W-:Y:S01]  /*0230*/  IADD3 R2, P0, R11, R122, RZ ;  /* 0x0000007a0b027210 */ /* 0x001fe20007f1e0ff */
[----:B------:R0:W4:Y:S01]  /*0240*/  LDG.E.U8 R14, desc[UR60][R8.64] ;  /* 0x0000003c080e7981 */ /* 0x000122000c1e1100 */
[----:B-----5:R-:W-:-:S05]  /*0250*/  IMAD R7, R7, 0x10d, RZ ;  /* 0x0000010d07077824 */ /* 0x020fca00078e02ff */
[----:B------:R-:W5:Y:S01]  /*0260*/  LDC R17, c[0x0][0x248] ;  /* 0x00009200ff117b82 */ /* 0x000f620000000800 */
[----:B------:R-:W-:Y:S01]  /*0270*/  LEA.HI.X.SX32 R3, R11, R123, 0x1, P0 ;  /* 0x0000007b0b037211 */ /* 0x000fe200000f0eff */
[----:B---3--:R-:W-:Y:S01]  /*0280*/  IMAD R11, R10, 0x184, RZ ;  /* 0x000001840a0b7824 */ /* 0x008fe200078e02ff */
[----:B------:R-:W-:Y:S01]  /*0290*/  IADD3 R4, P1, R5, R122, RZ ;  /* 0x0000007a05047210 */ /* 0x000fe20007f3e0ff */
[----:B------:R-:W-:-:S04]  /*02a0*/  IMAD R13, R13, 0x182, RZ ;  /* 0x000001820d0d7824 */ /* 0x000fc800078e02ff */
[----:B------:R-:W3:Y:S01]  /*02b0*/  LDC R19, c[0x0][0x248] ;  /* 0x00009200ff137b82 */ /* 0x000ee20000000800 */
[----:B------:R-:W-:Y:S01]  /*02c0*/  LEA.HI.X.SX32 R5, R5, R123, 0x1, P1 ;  /* 0x0000007b05057211 */ /* 0x000fe200008f0eff */
[----:B------:R-:W4:Y:S01]  /*02d0*/  LDG.E.U8 R23, desc[UR60][R2.64] ;  /* 0x0000003c02177981 */ /* 0x000f22000c1e1100 */
[----:B0-----:R-:W-:-:S05]  /*02e0*/  IADD3 R8, P0, R11, R122, RZ ;  /* 0x0000007a0b087210 */ /* 0x001fca0007f1e0ff */
[----:B------:R-:W0:Y:S01]  /*02f0*/  LDC R20, c[0x0][0x248] ;  /* 0x00009200ff147b82 */ /* 0x000e220000000800 */
[----:B------:R1:W4:Y:S01]  /*0300*/  LDG.E.U8 R67, desc[UR60][R4.64] ;  /* 0x0000003c04437981 */ /* 0x000322000c1e1100 */
[----:B------:R-:W-:Y:S01]  /*0310*/  LEA.HI.X.SX32 R9, R11, R123, 0x1, P0 ;  /* 0x0000007b0b097211 */ /* 0x000fe200000f0eff */
[----:B-1----:R-:W-:Y:S01]  /*0320*/  IMAD R11, R12, 0x185, RZ ;  /* 0x000001850c0b7824 */ /* 0x002fe200078e02ff */
[----:B------:R-:W-:-:S04]  /*0330*/  IADD3 R6, P2, R7, R122, RZ ;  /* 0x0000007a07067210 */ /* 0x000fc80007f5e0ff */
[----:B------:R-:W1:Y:S01]  /*0340*/  LDC R22, c[0x0][0x248] ;  /* 0x00009200ff167b82 */ /* 0x000e620000000800 */
[-C--:B------:R-:W-:Y:S01]  /*0350*/  IADD3 R4, P1, R13, R122.reuse, RZ ;  /* 0x0000007a0d047210 */ /* 0x080fe20007f3e0ff */
[----:B--2---:R-:W-:Y:S01]  /*0360*/  IMAD R15, R15, 0x183, RZ ;  /* 0x000001830f0f7824 */ /* 0x004fe200078e02ff */
[-C--:B------:R-:W-:Y:S01]  /*0370*/  LEA.HI.X.SX32 R7, R7, R123.reuse, 0x1, P2 ;  /* 0x0000007b07077211 */ /* 0x080fe200010f0eff */
[----:B------:R-:W2:Y:S04]  /*0380*/  LDG.E.U8 R18, desc[UR60][R8.64] ;  /* 0x0000003c08127981 */ /* 0x000ea8000c1e1100 */
[----:B------:R-:W0:Y:S01]  /*0390*/  LDC R12, c[0x0][0x248] ;  /* 0x00009200ff0c7b82 */ /* 0x000e220000000800 */
[-C--:B------:R-:W-:Y:S01]  /*03a0*/  LEA.HI.X.SX32 R5, R13, R123.reuse, 0x1, P1 ;  /* 0x0000007b0d057211 */ /* 0x080fe200008f0eff */
[----:B-----5:R-:W-:Y:S01]  /*03b0*/  IMAD R13, R17, 0x186, RZ ;  /* 0x00000186110d7824 */ /* 0x020fe200078e02ff */
[----:B------:R5:W2:Y:S05]  /*03c0*/  LDG.E.U8 R0, desc[UR60][R6.64] ;  /* 0x0000003c06007981 */ /* 0x000aaa000c1e1100 */
[----:B------:R-:W0:Y:S08]  /*03d0*/  LDC R24, c[0x0][0x248] ;  /* 0x00009200ff187b82 */ /* 0x000e300000000800 */
[----:B------:R-:W0:Y:S01]  /*03e0*/  LDC R28, c[0x0][0x248] ;  /* 0x00009200ff1c7b82 */ /* 0x000e220000000800 */
[CC--:B-----5:R-:W-:Y:S01]  /*03f0*/  IADD3 R6, P2, R15.reuse, R122.reuse, RZ ;  /* 0x0000007a0f067210 */ /* 0x0e0fe20007f5e0ff */
[----:B------:R-:W5:Y:S06]  /*0400*/  LDG.E.U8 R16, desc[UR60][R4.64] ;  /* 0x0000003c04107981 */ /* 0x000f6c000c1e1100 */
[----:B------:R-:W0:Y:S01]  /*0410*/  LDC R17, c[0x0][0x248] ;  /* 0x00009200ff117b82 */ /* 0x000e220000000800 */
[----:B------:R-:W-:Y:S01]  /*0420*/  LEA.HI.X.SX32 R7, R15, R123, 0x1, P2 ;  /* 0x0000007b0f077211 */ /* 0x000fe200010f0eff */
[----:B---3--:R-:W-:Y:S01]  /*0430*/  IMAD R15, R19, 0x187, RZ ;  /* 0x00000187130f7824 */ /* 0x008fe200078e02ff */
[----:B------:R-:W-:-:S05]  /*0440*/  IADD3 R10, P0, R11, R122, RZ ;  /* 0x0000007a0b0a7210 */ /* 0x000fca0007f1e0ff */
[----:B------:R-:W3:Y:S01]  /*0450*/  LDC R32, c[0x0][0x248] ;  /* 0x00009200ff207b82 */ /* 0x000ee20000000800 */
[----:B------:R0:W5:Y:S01]  /*0460*/  LDG.E.U8 R25, desc[UR60][R6.64] ;  /* 0x0000003c06197981 */ /* 0x000162000c1e1100 */
[----:B------:R-:W-:Y:S01]  /*0470*/  IADD3 R2, P1, R13, R122, RZ ;  /* 0x0000007a0d027210 */ /* 0x000fe20007f3e0ff */
[----:B-1----:R-:W-:Y:S01]  /*0480*/  IMAD R9, R22, 0x189, RZ ;  /* 0x0000018916097824 */ /* 0x002fe200078e02ff */
[----:B------:R-:W-:-:S04]  /*0490*/  LEA.HI.X.SX32 R11, R11, R123, 0x1, P0 ;  /* 0x0000007b0b0b7211 */ /* 0x000fc800000f0eff */
[----:B------:R-:W1:Y:S01]  /*04a0*/  LDC R30, c[0x0][0x248] ;  /* 0x00009200ff1e7b82 */ /* 0x000e620000000800 */
[----:B0-----:R-:W-:Y:S01]  /*04b0*/  IMAD R7, R20, 0x188, RZ ;  /* 0x0000018814077824 */ /* 0x001fe200078e02ff */
[-C--:B------:R-:W-:Y:S01]  /*04c0*/  LEA.HI.X.SX32 R3, R13, R123.reuse, 0x1, P1 ;  /* 0x0000007b0d037211 */ /* 0x080fe200008f0eff */
[----:B------:R-:W-:Y:S01]  /*04d0*/  IMAD R13, R12, 0x18a, RZ ;  /* 0x0000018a0c0d7824 */ /* 0x000fe200078e02ff */
[-C--:B------:R-:W-:Y:S01]  /*04e0*/  IADD3 R4, P0, R15, R122.reuse, RZ ;  /* 0x0000007a0f047210 */ /* 0x080fe20007f1e0ff */
[----:B------:R0:W5:Y:S01]  /*04f0*/  LDG.E.U8 R27, desc[UR60][R10.64] ;  /* 0x0000003c0a1b7981 */ /* 0x000162000c1e1100 */
[----:B------:R-:W-:Y:S02]  /*0500*/  IADD3 R6, P1, R7, R122, RZ ;  /* 0x0000007a07067210 */ /* 0x000fe40007f3e0ff */
[----:B------:R-:W3:Y:S01]  /*0510*/  LDC R19, c[0x0][0x248] ;  /* 0x00009200ff137b82 */ /* 0x000ee20000000800 */
[-C--:B------:R-:W-:Y:S01]  /*0520*/  LEA.HI.X.SX32 R5, R15, R123.reuse, 0x1, P0 ;  /* 0x0000007b0f057211 */ /* 0x080fe200000f0eff */
[----:B------:R0:W5:Y:S01]  /*0530*/  LDG.E.U8 R20, desc[UR60][R2.64] ;  /* 0x0000003c02147981 */ /* 0x000162000c1e1100 */
[----:B------:R-:W-:Y:S01]  /*0540*/  LEA.HI.X.SX32 R7, R7, R123, 0x1, P1 ;  /* 0x0000007b07077211 */ /* 0x000fe200008f0eff */
[----:B------:R-:W-:-:S04]  /*0550*/  IMAD R15, R24, 0x18c, RZ ;  /* 0x0000018c180f7824 */ /* 0x000fc800078e02ff */
[----:B------:R-:W3:Y:S01]  /*0560*/  LDC R26, c[0x0][0x248] ;  /* 0x00009200ff1a7b82 */ /* 0x000ee20000000800 */
[-C--:B------:R-:W-:Y:S01]  /*0570*/  IADD3 R8, P0, R9, R122.reuse, RZ ;  /* 0x0000007a09087210 */ /* 0x080fe20007f1e0ff */
[----:B0-----:R-:W-:Y:S01]  /*0580*/  IMAD R11, R17, 0x18b, RZ ;  /* 0x0000018b110b7824 */ /* 0x001fe200078e02ff */
[----:B------:R0:W5:Y:S01]  /*0590*/  LDG.E.U8 R29, desc[UR60][R4.64] ;  /* 0x0000003c041d7981 */ /* 0x000162000c1e1100 */
[-C--:B------:R-:W-:Y:S02]  /*05a0*/  IADD3 R2, P1, R13, R122.reuse, RZ ;  /* 0x0000007a0d027210 */ /* 0x080fe40007f3e0ff */
[-C--:B------:R-:W-:Y:S01]  /*05b0*/  LEA.HI.X.SX32 R9, R9, R123.reuse, 0x1, P0 ;  /* 0x0000007b09097211 */ /* 0x080fe200000f0eff */
[----:B------:R1:W5:Y:S01]  /*05c0*/  LDG.E.U8 R22, desc[UR60][R6.64] ;  /* 0x0000003c06167981 */ /* 0x000362000c1e1100 */
[----:B------:R-:W-:Y:S01]  /*05d0*/  LEA.HI.X.SX32 R3, R13, R123, 0x1, P1 ;  /* 0x0000007b0d037211 */ /* 0x000fe200008f0eff */
[----:B------:R-:W-:Y:S01]  /*05e0*/  IMAD R13, R28, 0x18d, RZ ;  /* 0x0000018d1c0d7824 */ /* 0x000fe200078e02ff */
[----:B------:R-:W3:Y:S01]  /*05f0*/  LDC R130, c[0x0][0x248] ;  /* 0x00009200ff827b82 */ /* 0x000ee20000000800 */
[----:B------:R-:W5:Y:S01]  /*0600*/  LDG.E.U8 R31, desc[UR60][R8.64] ;  /* 0x0000003c081f7981 */ /* 0x000f62000c1e1100 */
[----:B0-----:R-:W-:Y:S01]  /*0610*/  IADD3 R4, P0, R11, R122, RZ ;  /* 0x0000007a0b047210 */ /* 0x001fe20007f1e0ff */
[----:B-1----:R-:W-:-:S02]  /*0620*/  IMAD R17, R30, 0x18e, RZ ;  /* 0x0000018e1e117824 */ /* 0x002fc400078e02ff */
[----:B------:R0:W5:Y:S01]  /*0630*/  LDG.E.U8 R24, desc[UR60][R2.64] ;  /* 0x0000003c02187981 */ /* 0x000162000c1e1100 */
[-C--:B------:R-:W-:Y:S02]  /*0640*/  IADD3 R6, P1, R15, R122.reuse, RZ ;  /* 0x0000007a0f067210 */ /* 0x080fe40007f3e0ff */
[----:B------:R-:W1:Y:S01]  /*0650*/  LDC R74, c[0x0][0x248] ;  /* 0x00009200ff4a7b82 */ /* 0x000e620000000800 */
[-C--:B------:R-:W-:Y:S02]  /*0660*/  LEA.HI.X.SX32 R5, R11, R123.reuse, 0x1, P0 ;  /* 0x0000007b0b057211 */ /* 0x080fe400000f0eff */
[-C--:B------:R-:W-:Y:S01]  /*0670*/  LEA.HI.X.SX32 R7, R15, R123.reuse, 0x1, P1 ;  /* 0x0000007b0f077211 */ /* 0x080fe200008f0eff */
[----:B---3--:R-:W-:Y:S01]  /*0680*/  IMAD R15, R32, 0x18f, RZ ;  /* 0x0000018f200f7824 */ /* 0x008fe200078e02ff */
[CC--:B------:R-:W-:Y:S01]  /*0690*/  IADD3 R10, P0, R13.reuse, R122.reuse, RZ ;  /* 0x0000007a0d0a7210 */ /* 0x0c0fe20007f1e0ff */
[----:B------:R3:W5:Y:S02]  /*06a0*/  LDG.E.U8 R33, desc[UR60][R4.64] ;  /* 0x0000003c04217981 */ /* 0x000764000c1e1100 */
[----:B------:R-:W1:Y:S01]  /*06b0*/  LDC R80, c[0x0][0x248] ;  /* 0x00009200ff507b82 */ /* 0x000e620000000800 */
[----:B------:R-:W-:Y:S01]  /*06c0*/  LEA.HI.X.SX32 R11, R13, R123, 0x1, P0 ;  /* 0x0000007b0d0b7211 */ /* 0x000fe200000f0eff */
[----:B0-----:R-:W-:Y:S01]  /*06d0*/  IMAD R3, R19, 0x10e, RZ ;  /* 0x0000010e13037824 */ /* 0x001fe200078e02ff */
[-C--:B------:R-:W-:Y:S01]  /*06e0*/  IADD3 R8, P0, R15, R122.reuse, RZ ;  /* 0x0000007a0f087210 */ /* 0x080fe20007f1e0ff */
[----:B------:R-:W5:Y:S01]  /*06f0*/  LDG.E.U8 R6, desc[UR60][R6.64] ;  /* 0x0000003c06067981 */ /* 0x000f62000c1e1100 */
[----:B------:R-:W-:-:S02]  /*0700*/  IADD3 R12, P1, R17, R122, RZ ;  /* 0x0000007a110c7210 */ /* 0x000fc40007f3e0ff */
[-C--:B------:R-:W-:Y:S01]  /*0710*/  LEA.HI.X.SX32 R9, R15, R123.reuse, 0x1, P0 ;  /* 0x0000007b0f097211 */ /* 0x080fe200000f0eff */
[----:B------:R-:W-:Y:S01]  /*0720*/  IMAD R15, R26, 0x10f, RZ ;  /* 0x0000010f1a0f7824 */ /* 0x000fe200078e02ff */
[-C--:B------:R-:W-:Y:S01]  /*0730*/  LEA.HI.X.SX32 R13, R17, R123.reuse, 0x1, P1 ;  /* 0x0000007b110d7211 */ /* 0x080fe200008f0eff */
[----:B------:R0:W5:Y:S01]  /*0740*/  LDG.E.U8 R11, desc[UR60][R10.64] ;  /* 0x0000003c0a0b7981 */ /* 0x000162000c1e1100 */
[-C--:B------:R-:W-:Y:S01]  /*0750*/  IADD3 R2, P0, R3, R122.reuse, RZ ;  /* 0x0000007a03027210 */ /* 0x080fe20007f1e0ff */
[----:B------:R-:W1:Y:S01]  /*0760*/  LDC R75, c[0x0][0x248] ;  /* 0x00009200ff4b7b82 */ /* 0x000e620000000800 */
[----:B---3--:R-:W-:Y:S01]  /*0770*/  IADD3 R4, P1, R15, R122, RZ ;  /* 0x0000007a0f047210 */ /* 0x008fe20007f3e0ff */
[----:B------:R3:W5:Y:S01]  /*0780*/  LDG.E.U8 R12, desc[UR60][R12.64] ;  /* 0x0000003c0c0c7981 */ /* 0x000762000c1e1100 */
[-C--:B------:R-:W-:Y:S02]  /*0790*/  LEA.HI.X.SX32 R3, R3, R123.reuse, 0x1, P0 ;  /* 0x0000007b03037211 */ /* 0x080fe400000f0eff */
[----:B------:R-:W-:Y:S01]  /*07a0*/  LEA.HI.X.SX32 R5, R15, R123, 0x1, P1 ;  /* 0x0000007b0f057211 */ /* 0x000fe200008f0eff */
[----:B------:R-:W5:Y:S02]  /*07b0*/  LDG.E.U8 R9, desc[UR60][R8.64] ;  /* 0x0000003c08097981 */ /* 0x000f64000c1e1100 */
[----:B------:R-:W1:Y:S02]  /*07c0*/  LDC R81, c[0x0][0x248] ;  /* 0x00009200ff517b82 */ /* 0x000e640000000800 */
[----:B------:R3:W5:Y:S04]  /*07d0*/  LDG.E.U8 R2, desc[UR60][R2.64] ;  /* 0x0000003c02027981 */ /* 0x000768000c1e1100 */
[----:B------:R3:W5:Y:S02]  /*07e0*/  LDG.E.U8 R7, desc[UR60][R4.64] ;  /* 0x0000003c04077981 */ /* 0x000764000c1e1100 */
[----:B------:R-:W1:Y:S01]  /*07f0*/  LDC R108, c[0x0][0x248] ;  /* 0x00009200ff6c7b82 */ /* 0x000e620000000800 */
[----:B0-----:R-:W0:Y:S01]  /*0800*/  S2R R10, SR_CgaCtaId ;  /* 0x00000000000a7919 */ /* 0x001e220000008800 */
[----:B------:R-:W0:Y:S01]  /*0810*/  S2R R15, SR_TID.X ;  /* 0x00000000000f7919 */ /* 0x000e220000002100 */
[----:B------:R-:W-:Y:S01]  /*0820*/  MOV R19, 0x400 ;  /* 0x0000040000137802 */ /* 0x000fe20000000f00 */
[C---:B---3--:R-:W-:Y:S01]  /*0830*/  IMAD.SHL.U32 R13, R34.reuse, 0x4, RZ ;  /* 0x00000004220d7824 */ /* 0x048fe200078e00ff */
[----:B------:R-:W-:Y:S01]  /*0840*/  SHF.R.U32.HI R3, RZ, 0x1, R34 ;  /* 0x00000001ff037819 */ /* 0x000fe20000011622 */
[----:B------:R-:W-:-:S02]  /*0850*/  IMAD.SHL.U32 R8, R34, 0x10, RZ ;  /* 0x0000001022087824 */ /* 0x000fc400078e00ff */
[----:B------:R-:W3:Y:S01]  /*0860*/  LDC R134, c[0x0][0x248] ;  /* 0x00009200ff867b82 */ /* 0x000ee20000000800 */
[----:B------:R-:W-:Y:S02]  /*0870*/  LOP3.LUT R13, R13, 0x1c0, RZ, 0xc0, !PT ;  /* 0x000001c00d0d7812 */ /* 0x000fe400078ec0ff */
[----:B------:R-:W-:Y:S02]  /*0880*/  LOP3.LUT R4, R3, 0x4, RZ, 0xc0, !PT ;  /* 0x0000000403047812 */ /* 0x000fe400078ec0ff */
[----:B------:R-:W-:-:S03]  /*0890*/  LOP3.LUT R8, R8, 0xf0, RZ, 0xc0, !PT ;  /* 0x000000f008087812 */ /* 0x000fc600078ec0ff */
[----:B------:R-:W3:Y:S08]  /*08a0*/  LDC R147, c[0x0][0x248] ;  /* 0x00009200ff937b82 */ /* 0x000ef00000000800 */
[----:B------:R-:W3:Y:S01]  /*08b0*/  LDC R146, c[0x0][0x248] ;  /* 0x00009200ff927b82 */ /* 0x000ee20000000800 */
[----:B0-----:R-:W-:Y:S01]  /*08c0*/  LEA R19, R10, R19, 0x18 ;  /* 0x000000130a137211 */ /* 0x001fe200078ec0ff */
[----:B------:R-:W-:-:S06]  /*08d0*/  IMAD.SHL.U32 R10, R34, 0x40, RZ ;  /* 0x00000040220a7824 */ /* 0x000fcc00078e00ff */
[----:B------:R-:W0:Y:S01]  /*08e0*/  LDC R145, c[0x0][0x248] ;  /* 0x00009200ff917b82 */ /* 0x000e220000000800 */
[----:B------:R-:W-:Y:S02]  /*08f0*/  LOP3.LUT R26, R15, 0x7, RZ, 0xc0, !PT ;  /* 0x000000070f1a7812 */ /* 0x000fe400078ec0ff */
[----:B------:R-:W-:-:S03]  /*0900*/  LOP3.LUT R10, R10, 0x400, RZ, 0xc0, !PT ;  /* 0x000004000a0a7812 */ /* 0x000fc600078ec0ff */
[----:B------:R-:W-:Y:S01]  /*0910*/  IMAD R5, R26, 0x8, R19 ;  /* 0x000000081a057824 */ /* 0x000fe200078e0213 */
[----:B------:R-:W-:Y:S01]  /*0920*/  IADD3 R3, R10, R19, R8 ;  /* 0x000000130a037210 */ /* 0x000fe20007ffe008 */
[----:B------:R-:W0:Y:S03]  /*0930*/  LDC R148, c[0x0][0x248] ;  /* 0x00009200ff947b82 */ /* 0x000e260000000800 */
[----:B------:R-:W-:-:S05]  /*0940*/  IADD3 R4, R4, R5, R13 ;  /* 0x0000000504047210 */ /* 0x000fca0007ffe00d */
[----:B------:R-:W-:Y:S01]  /*0950*/  STL [R1+0x12a4], R4 ;  /* 0x0012a40401007387 */ /* 0x000fe20000100800 */
[----:B------:R-:W0:Y:S03]  /*0960*/  LDC R151, c[0x0][0x248] ;  /* 0x00009200ff977b82 */ /* 0x000e260000000800 */
[----:B------:R1:W-:Y:S01]  /*0970*/  STL [R1+0xdbc], R3 ;  /* 0x000dbc0301007387 */ /* 0x0003e20000100800 */
[----:B------:R-:W-:-:S04]  /*0980*/  IMAD R5, R130, 0x3, RZ ;  /* 0x0000000382057824 */ /* 0x000fc800078e02ff */
[----:B------:R-:W0:Y:S01]  /*0990*/  LDC R149, c[0x0][0x248] ;  /* 0x00009200ff957b82 */ /* 0x000e220000000800 */
[----:B-1----:R-:W-:Y:S01]  /*09a0*/  LOP3.LUT R3, R34, 0x7, RZ, 0xc0, !PT ;  /* 0x0000000722037812 */ /* 0x002fe200078ec0ff */
[C---:B------:R-:W-:Y:S02]  /*09b0*/  IMAD R13, R130.reuse, 0x7, RZ ;  /* 0x00000007820d7824 */ /* 0x040fe400078e02ff */
[----:B------:R-:W-:-:S04]  /*09c0*/  IMAD.SHL.U32 R15, R130, 0x8, RZ ;  /* 0x00000008820f7824 */ /* 0x000fc800078e00ff */
[----:B------:R-:W1:Y:S01]  /*09d0*/  LDC R150, c[0x0][0x248] ;  /* 0x00009200ff967b82 */ /* 0x000e620000000800 */
[----:B------:R-:W-:-:S07]  /*09e0*/  IMAD R17, R130, 0x9, RZ ;  /* 0x0000000982117824 */ /* 0x000fce00078e02ff */
[----:B------:R-:W1:Y:S08]  /*09f0*/  LDC R152, c[0x0][0x248] ;  /* 0x00009200ff987b82 */ /* 0x000e700000000800 */
[----:B------:R-:W1:Y:S08]  /*0a00*/  LDC R153, c[0x0][0x248] ;  /* 0x00009200ff997b82 */ /* 0x000e700000000800 */
[----:B------:R-:W1:Y:S08]  /*0a10*/  LDC R155, c[0x0][0x248] ;  /* 0x00009200ff9b7b82 */ /* 0x000e700000000800 */
[----:B------:R-:W1:Y:S08]  /*0a20*/  LDC R154, c[0x0][0x248] ;  /* 0x00009200ff9a7b82 */ /* 0x000e700000000800 */
[----:B------:R-:W1:Y:S08]  /*0a30*/  LDC R156, c[0x0][0x248] ;  /* 0x00009200ff9c7b82 */ /* 0x000e700000000800 */
[----:B------:R-:W1:Y:S08]  /*0a40*/  LDC R157, c[0x0][0x248] ;  /* 0x00009200ff9d7b82 */ /* 0x000e700000000800 */
[----:B------:R-:W1:Y:S08]  /*0a50*/  LDC R160, c[0x0][0x248] ;  /* 0x00009200ffa07b82 */ /* 0x000e700000000800 */
[----:B------:R-:W1:Y:S01]  /*0a60*/  LDC R158, c[0x0][0x248] ;  /* 0x00009200ff9e7b82 */ /* 0x000e620000000800 */
[----:B----4-:R-:W-:Y:S01]  /*0a70*/  PRMT R88, R88, 0x3340, R21 ;  /* 0x0000334058587816 */ /* 0x010fe20000000015 */
[----:B------:R-:W-:-:S06]  /*0a80*/  IMAD R21, R130, 0xa, RZ ;  /* 0x0000000a82157824 */ /* 0x000fcc00078e02ff */
[----:B------:R-:W4:Y:S08]  /*0a90*/  LDC R159, c[0x0][0x248] ;  /* 0x00009200ff9f7b82 */ /* 0x000f300000000800 */
[----:B------:R-:W4:Y:S08]  /*0aa0*/  LDC R161, c[0x0][0x248] ;  /* 0x00009200ffa17b82 */ /* 0x000f300000000800 */
[----:B------:R-:W4:Y:S08]  /*0ab0*/  LDC R162, c[0x0][0x248] ;  /* 0x00009200ffa27b82 */ /* 0x000f300000000800 */
[----:B------:R-:W4:Y:S08]  /*0ac0*/  LDC R164, c[0x0][0x248] ;  /* 0x00009200ffa47b82 */ /* 0x000f300000000800 */
[----:B------:R-:W4:Y:S08]  /*0ad0*/  LDC R163, c[0x0][0x248] ;  /* 0x00009200ffa37b82 */ /* 0x000f300000000800 */
[----:B------:R-:W4:Y:S08]  /*0ae0*/  LDC R165, c[0x0][0x248] ;  /* 0x00009200ffa57b82 */ /* 0x000f300000000800 */
[----:B------:R-:W4:Y:S01]  /*0af0*/  LDC R166, c[0x0][0x248] ;  /* 0x00009200ffa67b82 */ /* 0x000f220000000800 */
[----:B--2---:R-:W-:-:S07]  /*0b00*/  PRMT R67, R67, 0x3340, R0 ;  /* 0x0000334043437816 */ /* 0x004fce0000000000 */
[----:B------:R-:W2:Y:S08]  /*0b10*/  LDC R169, c[0x0][0x248] ;  /* 0x00009200ffa97b82 */ /* 0x000eb00000000800 */
[----:B------:R-:W2:Y:S08]  /*0b20*/  LDC R167, c[0x0][0x248] ;  /* 0x00009200ffa77b82 */ /* 0x000eb00000000800 */
[----:B------:R-:W2:Y:S08]  /*0b30*/  LDC R168, c[0x0][0x248] ;  /* 0x00009200ffa87b82 */ /* 0x000eb00000000800 */
[----:B------:R-:W2:Y:S08]  /*0b40*/  LDC R170, c[0x0][0x248] ;  /* 0x00009200ffaa7b82 */ /* 0x000eb00000000800 */
[----:B------:R-:W2:Y:S01]  /*0b50*/  LDC R171, c[0x0][0x248] ;  /* 0x00009200ffab7b82 */ /* 0x000ea20000000800 */
[----:B-----5:R-:W-:-:S07]  /*0b60*/  PRMT R18, R18, 0x3340, R27 ;  /* 0x0000334012127816 */ /* 0x020fce000000001b */
[----:B------:R-:W5:Y:S08]  /*0b70*/  LDC R173, c[0x0][0x248] ;  /* 0x00009200ffad7b82 */ /* 0x000f700000000800 */
[----:B------:R-:W5:Y:S01]  /*0b80*/  LDC R172, c[0x0][0x248] ;  /* 0x00009200ffac7b82 */ /* 0x000f620000000800 */
[----:B------:R-:W-:Y:S02]  /*0b90*/  PRMT R29, R20, 0x3340, R29 ;  /* 0x00003340141d7816 */ /* 0x000fe4000000001d */
[----:B------:R-:W-:-:S05]  /*0ba0*/  LOP3.LUT R20, R34, 0x7f, RZ, 0xc0, !PT ;  /* 0x0000007f22147812 */ /* 0x000fca00078ec0ff */
[----:B------:R-:W5:Y:S01]  /*0bb0*/  LDC R174, c[0x0][0x248] ;  /* 0x00009200ffae7b82 */ /* 0x000f620000000800 */
[----:B------:R-:W-:Y:S02]  /*0bc0*/  IMAD R0, R20, 0x8, R3 ;  /* 0x0000000814007824 */ /* 0x000fe400078e0203 */
[----:B------:R-:W-:-:S05]  /*0bd0*/  IMAD.SHL.U32 R3, R130, 0x2, RZ ;  /* 0x0000000282037824 */ /* 0x000fca00078e00ff */
[C---:B------:R-:W-:Y:S01]  /*0be0*/  IADD3 R126, P0, R3.reuse, R122, RZ ;  /* 0x0000007a037e7210 */ /* 0x040fe20007f1e0ff */
[----:B------:R-:W5:Y:S03]  /*0bf0*/  LDC R175, c[0x0][0x248] ;  /* 0x00009200ffaf7b82 */ /* 0x000f660000000800 */
[----:B------:R-:W-:-:S05]  /*0c00*/  LEA.HI.X.SX32 R127, R3, R123, 0x1, P0 ;  /* 0x0000007b037f7211 */ /* 0x000fca00000f0eff */
[----:B------:R-:W4:Y:S01]  /*0c10*/  LDG.E.U8 R126, desc[UR60][R126.64] ;  /* 0x0000003c7e7e7981 */ /* 0x000f22000c1e1100 */
[----:B------:R-:W5:Y:S08]  /*0c20*/  LDC R176, c[0x0][0x248] ;  /* 0x00009200ffb07b82 */ /* 0x000f700000000800 */
[----:B------:R-:W5:Y:S01]  /*0c30*/  LDC R177, c[0x0][0x248] ;  /* 0x00009200ffb17b82 */ /* 0x000f620000000800 */
[----:B------:R-:W-:-:S07]  /*0c40*/  PRMT R6, R6, 0x3340, R11 ;  /* 0x0000334006067816 */ /* 0x000fce000000000b */
[----:B------:R-:W5:Y:S01]  /*0c50*/  LDC R178, c[0x0][0x248] ;  /* 0x00009200ffb27b82 */ /* 0x000f620000000800 */
[----:B------:R-:W-:-:S04]  /*0c60*/  PRMT R9, R12, 0x3340, R9 ;  /* 0x000033400c097816 */ /* 0x000fc80000000009 */
[----:B------:R-:W-:Y:S01]  /*0c70*/  PRMT R27, R6, 0x5410, R9 ;  /* 0x00005410061b7816 */ /* 0x000fe20000000009 */
[----:B------:R-:W-:Y:S02]  /*0c80*/  IMAD R9, R130, 0x5, RZ ;  /* 0x0000000582097824 */ /* 0x000fe400078e02ff */
[----:B------:R-:W5:Y:S01]  /*0c90*/  LDC R179, c[0x0][0x248] ;  /* 0x00009200ffb37b82 */ /* 0x000f620000000800 */
[----:B------:R-:W-:Y:S01]  /*0ca0*/  PRMT R132, R2, 0x3340, R7 ;  /* 0x0000334002847816 */ /* 0x000fe20000000007 */
[C---:B------:R-:W-:Y:S01]  /*0cb0*/  IMAD.SHL.U32 R7, R130.reuse, 0x4, RZ ;  /* 0x0000000482077824 */ /* 0x040fe200078e00ff */
[----:B------:R-:W-:Y:S01]  /*0cc0*/  IADD3 R2, P1, R5, R122, RZ ;  /* 0x0000007a05027210 */ /* 0x000fe20007f3e0ff */
[----:B------:R-:W-:-:S03]  /*0cd0*/  IMAD R11, R130, 0x6, RZ ;  /* 0x00000006820b7824 */ /* 0x000fc600078e02ff */
[-C--:B------:R-:W-:Y:S01]  /*0ce0*/  IADD3 R4, P0, R7, R122.reuse, RZ ;  /* 0x0000007a07047210 */ /* 0x080fe20007f1e0ff */
[----:B------:R-:W5:Y:S01]  /*0cf0*/  LDC R180, c[0x0][0x248] ;  /* 0x00009200ffb47b82 */ /* 0x000f620000000800 */
[-C--:B------:R-:W-:Y:S02]  /*0d00*/  LEA.HI.X.SX32 R3, R5, R123.reuse, 0x1, P1 ;  /* 0x0000007b05037211 */ /* 0x080fe400008f0eff */
[-C--:B------:R-:W-:Y:S02]  /*0d10*/  IADD3 R6, P1, R9, R122.reuse, RZ ;  /* 0x0000007a09067210 */ /* 0x080fe40007f3e0ff */
[-C--:B------:R-:W-:Y:S01]  /*0d20*/  LEA.HI.X.SX32 R5, R7, R123.reuse, 0x1, P0 ;  /* 0x0000007b07057211 */ /* 0x080fe200000f0eff */
[----:B------:R3:W4:Y:S01]  /*0d30*/  LDG.E.U8 R92, desc[UR60][R2.64] ;  /* 0x0000003c025c7981 */ /* 0x000722000c1e1100 */
[-C--:B------:R-:W-:Y:S01]  /*0d40*/  IADD3 R8, P0, R11, R122.reuse, RZ ;  /* 0x0000007a0b087210 */ /* 0x080fe20007f1e0ff */
[----:B------:R-:W5:Y:S01]  /*0d50*/  LDC R181, c[0x0][0x248] ;  /* 0x00009200ffb57b82 */ /* 0x000f620000000800 */
[----:B------:R-:W-:Y:S01]  /*0d60*/  LEA.HI.X.SX32 R7, R9, R123, 0x1, P1 ;  /* 0x0000007b09077211 */ /* 0x000fe200008f0eff */
[----:B------:R0:W2:Y:S01]  /*0d70*/  LDG.E.U8 R93, desc[UR60][R4.64] ;  /* 0x0000003c045d7981 */ /* 0x0000a2000c1e1100 */
[----:B------:R-:W-:-:S02]  /*0d80*/  IADD3 R10, P1, R13, R122, RZ ;  /* 0x0000007a0d0a7210 */ /* 0x000fc40007f3e0ff */
[-C--:B------:R-:W-:Y:S01]  /*0d90*/  LEA.HI.X.SX32 R9, R11, R123.reuse, 0x1, P0 ;  /* 0x0000007b0b097211 */ /* 0x080fe200000f0eff */
[----:B------:R1:W2:Y:S01]  /*0da0*/  LDG.E.U8 R125, desc[UR60][R6.64] ;  /* 0x0000003c067d7981 */ /* 0x0002a2000c1e1100 */
[-C--:B------:R-:W-:Y:S01]  /*0db0*/  LEA.HI.X.SX32 R11, R13, R123.reuse, 0x1, P1 ;  /* 0x0000007b0d0b7211 */ /* 0x080fe200008f0eff */
[----:B------:R-:W5:Y:S01]  /*0dc0*/  LDC R183, c[0x0][0x248] ;  /* 0x00009200ffb77b82 */ /* 0x000f620000000800 */
[-C--:B------:R-:W-:Y:S01]  /*0dd0*/  IADD3 R12, P0, R15, R122.reuse, RZ ;  /* 0x0000007a0f0c7210 */ /* 0x080fe20007f1e0ff */
[----:B------:R1:W5:Y:S01]  /*0de0*/  LDG.E.U8 R127, desc[UR60][R8.64] ;  /* 0x0000003c087f7981 */ /* 0x000362000c1e1100 */
[-C--:B---3--:R-:W-:Y:S02]  /*0df0*/  IADD3 R2, P1, R17, R122.reuse, RZ ;  /* 0x0000007a11027210 */ /* 0x088fe40007f3e0ff */
[-C--:B------:R-:W-:Y:S01]  /*0e00*/  LEA.HI.X.SX32 R13, R15, R123.reuse, 0x1, P0 ;  /* 0x0000007b0f0d7211 */ /* 0x080fe200000f0eff */
[C---:B------:R-:W-:Y:S01]  /*0e10*/  IMAD R15, R130.reuse, 0xb, RZ ;  /* 0x0000000b820f7824 */ /* 0x040fe200078e02ff */
[-C--:B------:R-:W-:Y:S01]  /*0e20*/  LEA.HI.X.SX32 R3, R17, R123.reuse, 0x1, P1 ;  /* 0x0000007b11037211 */ /* 0x080fe200008f0eff */
[C---:B------:R-:W-:Y:S01]  /*0e30*/  IMAD R17, R130.reuse, 0xc, RZ ;  /* 0x0000000c82117824 */ /* 0x040fe200078e02ff */
[-C--:B0-----:R-:W-:Y:S01]  /*0e40*/  IADD3 R4, P0, R21, R122.reuse, RZ ;  /* 0x0000007a15047210 */ /* 0x081fe20007f1e0ff */
[----:B------:R0:W5:Y:S01]  /*0e50*/  LDG.E.U8 R129, desc[UR60][R10.64] ;  /* 0x0000003c0a817981 */ /* 0x000162000c1e1100 */
[-C--:B-1----:R-:W-:Y:S01]  /*0e60*/  IADD3 R6, P1, R15, R122.reuse, RZ ;  /* 0x0000007a0f067210 */ /* 0x082fe20007f3e0ff */
[----:B------:R-:W1:Y:S01]  /*0e70*/  LDC R182, c[0x0][0x248] ;  /* 0x00009200ffb67b82 */ /* 0x000e620000000800 */
[-C--:B------:R-:W-:Y:S01]  /*0e80*/  LEA.HI.X.SX32 R5, R21, R123.reuse, 0x1, P0 ;  /* 0x0000007b15057211 */ /* 0x080fe200000f0eff */
[C---:B------:R-:W-:Y:S01]  /*0e90*/  IMAD R21, R130.reuse, 0xd, RZ ;  /* 0x0000000d82157824 */ /* 0x040fe200078e02ff */
[-C--:B------:R-:W-:Y:S01]  /*0ea0*/  IADD3 R8, P0, R17, R122.reuse, RZ ;  /* 0x0000007a11087210 */ /* 0x080fe20007f1e0ff */
[----:B------:R3:W2:Y:S01]  /*0eb0*/  LDG.E.U8 R124, desc[UR60][R12.64] ;  /* 0x0000003c0c7c7981 */ /* 0x0006a2000c1e1100 */
[-C--:B------:R-:W-:Y:S01]  /*0ec0*/  LEA.HI.X.SX32 R7, R15, R123.reuse, 0x1, P1 ;  /* 0x0000007b0f077211 */ /* 0x080fe200008f0eff */
[C---:B------:R-:W-:Y:S01]  /*0ed0*/  IMAD R15, R130.reuse, 0xe, RZ ;  /* 0x0000000e820f7824 */ /* 0x040fe200078e02ff */
[-C--:B------:R-:W-:Y:S01]  /*0ee0*/  LEA.HI.X.SX32 R9, R17, R123.reuse, 0x1, P0 ;  /* 0x0000007b11097211 */ /* 0x080fe200000f0eff */
[C---:B------:R-:W-:Y:S01]  /*0ef0*/  IMAD R17, R130.reuse, 0xf, RZ ;  /* 0x0000000f82117824 */ /* 0x040fe200078e02ff */
[CC--:B0-----:R-:W-:Y:S01]  /*0f00*/  IADD3 R10, P1, R21.reuse, R122.reuse, RZ ;  /* 0x0000007a150a7210 */ /* 0x0c1fe20007f3e0ff */
[----:B------:R0:W2:Y:S03]  /*0f10*/  LDG.E.U8 R131, desc[UR60][R2.64] ;  /* 0x0000003c02837981 */ /* 0x0000a6000c1e1100 */
[----:B------:R-:W-:Y:S01]  /*0f20*/  LEA.HI.X.SX32 R11, R21, R123, 0x1, P1 ;  /* 0x0000007b150b7211 */ /* 0x000fe200008f0eff */
[----:B------:R-:W-:Y:S01]  /*0f30*/  IMAD.SHL.U32 R21, R130, 0x80, RZ ;  /* 0x0000008082157824 */ /* 0x000fe200078e00ff */
[-C--:B---3--:R-:W-:Y:S01]  /*0f40*/  IADD3 R12, P0, R15, R122.reuse, RZ ;  /* 0x0000007a0f0c7210 */ /* 0x088fe20007f1e0ff */
[----:B------:R3:W4:Y:S01]  /*0f50*/  LDG.E.U8 R95, desc[UR60][R4.64] ;  /* 0x0000003c045f7981 */ /* 0x000722000c1e1100 */
[----:B0-----:R-:W-:-:S03]  /*0f60*/  IADD3 R2, P1, R17, R122, RZ ;  /* 0x0000007a11027210 */ /* 0x001fc60007f3e0ff */
[----:B------:R0:W4:Y:S01]  /*0f70*/  LDG.E.U8 R91, desc[UR60][R6.64] ;  /* 0x0000003c065b7981 */ /* 0x000122000c1e1100 */
[-C--:B------:R-:W-:Y:S01]  /*0f80*/  LEA.HI.X.SX32 R13, R15, R123.reuse, 0x1, P0 ;  /* 0x0000007b0f0d7211 */ /* 0x080fe200000f0eff */
[C---:B------:R-:W-:Y:S01]  /*0f90*/  IMAD R15, R130.reuse, 0x81, RZ ;  /* 0x00000081820f7824 */ /* 0x040fe200078e02ff */
[-C--:B------:R-:W-:Y:S01]  /*0fa0*/  LEA.HI.X.SX32 R3, R17, R123.reuse, 0x1, P1 ;  /* 0x0000007b11037211 */ /* 0x080fe200008f0eff */
[C---:B------:R-:W-:Y:S01]  /*0fb0*/  IMAD R17, R130.reuse, 0x82, RZ ;  /* 0x0000008282117824 */ /* 0x040fe200078e02ff */
[CC--:B---3--:R-:W-:Y:S01]  /*0fc0*/  IADD3 R4, P0, R21.reuse, R122.reuse, RZ ;  /* 0x0000007a15047210 */ /* 0x0c8fe20007f1e0ff */
[----:B------:R3:W2:Y:S03]  /*0fd0*/  LDG.E.U8 R128, desc[UR60][R8.64] ;  /* 0x0000003c08807981 */ /* 0x0006a6000c1e1100 */
[----:B------:R-:W-:Y:S01]  /*0fe0*/  LEA.HI.X.SX32 R5, R21, R123, 0x1, P0 ;  /* 0x0000007b15057211 */ /* 0x000fe200000f0eff */
[----:B------:R-:W-:Y:S01]  /*0ff0*/  IMAD R21, R130, 0x83, RZ ;  /* 0x0000008382157824 */ /* 0x000fe200078e02ff */
[-C--:B0-----:R-:W-:Y:S01]  /*1000*/  IADD3 R6, P1, R15, R122.reuse, RZ ;  /* 0x0000007a0f067210 */ /* 0x081fe20007f3e0ff */
[----:B------:R0:W2:Y:S01]  /*1010*/  LDG.E.U8 R94, desc[UR60][R10.64] ;  /* 0x0000003c0a5e7981 */ /* 0x0000a2000c1e1100 */
[----:B---3--:R-:W-:-:S03]  /*1020*/  IADD3 R8, P0, R17, R122, RZ ;  /* 0x0000007a11087210 */ /* 0x008fc60007f1e0ff */
        /* <DEDUP_REMOVED lines=8> */
[----:B------:R-:W-:Y:S01]  /*10b0*/  IMAD R21, R130, 0x86, RZ ;  /* 0x0000008682157824 */ /* 0x000fe200078e02ff */
[-C--:B---3--:R-:W-:Y:S01]  /*10c0*/  IADD3 R12, P0, R15, R122.reuse, RZ ;  /* 0x0000007a0f0c7210 */ /* 0x088fe20007f1e0ff */
[----:B------:R3:W2:Y:S01]  /*10d0*/  LDG.E.U8 R87, desc[UR60][R4.64] ;  /* 0x0000003c04577981 */ /* 0x0006a2000c1e1100 */
[----:B0-----:R-:W-:-:S03]  /*10e0*/  IADD3 R2, P1, R17, R122, RZ ;  /* 0x0000007a11027210 */ /* 0x001fc60007f3e0ff */
[----:B------:R0:W2:Y:S01]  /*10f0*/  LDG.E.U8 R86, desc[UR60][R6.64] ;  /* 0x0000003c06567981 */ /* 0x0000a2000c1e1100 */
[-C--:B------:R-:W-:Y:S01]  /*1100*/  LEA.HI.X.SX32 R13, R15, R123.reuse, 0x1, P0 ;  /* 0x0000007b0f0d7211 */ /* 0x080fe200000f0eff */
[C---:B------:R-:W-:Y:S01]  /*1110*/  IMAD R15, R130.reuse, 0x87, RZ ;  /* 0x00000087820f7824 */ /* 0x040fe200078e02ff */
[-C--:B------:R-:W-:Y:S01]  /*1120*/  LEA.HI.X.SX32 R3, R17, R123.reuse, 0x1, P1 ;  /* 0x0000007b11037211 */ /* 0x080fe200008f0eff */
[----:B------:R-:W-:Y:S01]  /*1130*/  IMAD R17, R130, 0x88, RZ ;  /* 0x0000008882117824 */ /* 0x000fe200078e02ff */
[CC--:B---3--:R-:W-:Y:S01]  /*1140*/  IADD3 R4, P0, R21.reuse, R122.reuse, RZ ;  /* 0x0000007a15047210 */ /* 0x0c8fe20007f1e0ff */
[----:B------:R3:W2:Y:S03]  /*1150*/  LDG.E.U8 R121, desc[UR60][R8.64] ;  /* 0x0000003c08797981 */ /* 0x0006a6000c1e1100 */
[----:B------:R-:W-:Y:S01]  /*1160*/  LEA.HI.X.SX32 R5, R21, R123, 0x1, P0 ;  /* 0x0000007b15057211 */ /* 0x000fe200000f0eff */
[----:B------:R1:W2:Y:S01]  /*1170*/  LDG.E.U8 R85, desc[UR60][R10.64] ;  /* 0x0000003c0a557981 */ /* 0x0002a2000c1e1100 */
[----:B0-----:R-:W-:-:S02]  /*1180*/  IADD3 R6, P1, R15, R122, RZ ;  /* 0x0000007a0f067210 */ /* 0x001fc40007f3e0ff */
[----:B------:R-:W-:Y:S01]  /*1190*/  IADD3 R50, P0, R17, R122, RZ ;  /* 0x0000007a11327210 */ /* 0x000fe20007f1e0ff */
[----:B------:R0:W2:Y:S01]  /*11a0*/  LDG.E.U8 R120, desc[UR60][R12.64] ;  /* 0x0000003c0c787981 */ /* 0x0000a2000c1e1100 */
[----:B---3--:R-:W-:-:S03]  /*11b0*/  IMAD R9, R130, 0x89, RZ ;  /* 0x0000008982097824 */ /* 0x008fc600078e02ff */
[----:B------:R3:W2:Y:S01]  /*11c0*/  LDG.E.U8 R84, desc[UR60][R2.64] ;  /* 0x0000003c02547981 */ /* 0x0006a2000c1e1100 */
[C---:B-1----:R-:W-:Y:S01]  /*11d0*/  IMAD R11, R130.reuse, 0x8a, RZ ;  /* 0x0000008a820b7824 */ /* 0x042fe200078e02ff */
[-C--:B------:R-:W-:Y:S01]  /*11e0*/  LEA.HI.X.SX32 R7, R15, R123.reuse, 0x1, P1 ;  /* 0x0000007b0f077211 */ /* 0x080fe200008f0eff */
[C---:B------:R-:W-:Y:S01]  /*11f0*/  IMAD R15, R130.reuse, 0x8c, RZ ;  /* 0x0000008c820f7824 */ /* 0x040fe200078e02ff */
[-C--:B------:R-:W-:Y:S01]  /*1200*/  LEA.HI.X.SX32 R51, R17, R123.reuse, 0x1, P0 ;  /* 0x0000007b11337211 */ /* 0x080fe200000f0eff */
[C---:B0-----:R-:W-:Y:S01]  /*1210*/  IMAD R13, R130.reuse, 0x8b, RZ ;  /* 0x0000008b820d7824 */ /* 0x041fe200078e02ff */
[-C--:B------:R-:W-:Y:S01]  /*1220*/  IADD3 R8, P1, R9, R122.reuse, RZ ;  /* 0x0000007a09087210 */ /* 0x080fe20007f3e0ff */
[----:B------:R0:W2:Y:S01]  /*1230*/  LDG.E.U8 R82, desc[UR60][R4.64] ;  /* 0x0000003c04527981 */ /* 0x0000a2000c1e1100 */
[-C--:B------:R-:W-:Y:S02]  /*1240*/  IADD3 R62, P0, R11, R122.reuse, RZ ;  /* 0x0000007a0b3e7210 */ /* 0x080fe40007f1e0ff */
[-C--:B------:R-:W-:Y:S01]  /*1250*/  LEA.HI.X.SX32 R9, R9, R123.reuse, 0x1, P1 ;  /* 0x0000007b09097211 */ /* 0x080fe200008f0eff */
[----:B------:R1:W2:Y:S01]  /*1260*/  LDG.E.U8 R83, desc[UR60][R6.64] ;  /* 0x0000003c06537981 */ /* 0x0002a2000c1e1100 */
[----:B------:R-:W-:Y:S01]  /*1270*/  LEA.HI.X.SX32 R63, R11, R123, 0x1, P0 ;  /* 0x0000007b0b3f7211 */ /* 0x000fe200000f0eff */
[----:B------:R-:W-:Y:S01]  /*1280*/  IMAD R11, R130, 0x8d, RZ ;  /* 0x0000008d820b7824 */ /* 0x000fe200078e02ff */
[-C--:B---3--:R-:W-:Y:S01]  /*1290*/  IADD3 R2, P1, R13, R122.reuse, RZ ;  /* 0x0000007a0d027210 */ /* 0x088fe20007f3e0ff */
[----:B------:R3:W2:Y:S01]  /*12a0*/  LDG.E.U8 R119, desc[UR60][R8.64] ;  /* 0x0000003c08777981 */ /* 0x0006a2000c1e1100 */
[----:B0-----:R-:W-:-:S02]  /*12b0*/  IADD3 R4, P0, R15, R122, RZ ;  /* 0x0000007a0f047210 */ /* 0x001fc40007f1e0ff */
[-C--:B------:R-:W-:Y:S01]  /*12c0*/  LEA.HI.X.SX32 R3, R13, R123.reuse, 0x1, P1 ;  /* 0x0000007b0d037211 */ /* 0x080fe200008f0eff */
[C---:B------:R-:W-:Y:S01]  /*12d0*/  IMAD R13, R130.reuse, 0x8e, RZ ;  /* 0x0000008e820d7824 */ /* 0x040fe200078e02ff */
[-C--:B------:R-:W-:Y:S01]  /*12e0*/  LEA.HI.X.SX32 R5, R15, R123.reuse, 0x1, P0 ;  /* 0x0000007b0f057211 */ /* 0x080fe200000f0eff */
[C---:B------:R-:W-:Y:S01]  /*12f0*/  IMAD R15, R130.reuse, 0x8f, RZ ;  /* 0x0000008f820f7824 */ /* 0x040fe200078e02ff */
[-C--:B-1----:R-:W-:Y:S01]  /*1300*/  IADD3 R6, P1, R11, R122.reuse, RZ ;  /* 0x0000007a0b067210 */ /* 0x082fe20007f3e0ff */
[C---:B------:R-:W-:Y:S01]  /*1310*/  IMAD.SHL.U32 R17, R130.reuse, 0x100, RZ ;  /* 0x0000010082117824 */ /* 0x040fe200078e00ff */
[-C--:B------:R-:W-:Y:S01]  /*1320*/  IADD3 R10, P0, R13, R122.reuse, RZ ;  /* 0x0000007a0d0a7210 */ /* 0x080fe20007f1e0ff */
[----:B------:R-:W-:Y:S01]  /*1330*/  IMAD R21, R130, 0x101, RZ ;  /* 0x0000010182157824 */ /* 0x000fe200078e02ff */
[----:B------:R-:W-:Y:S01]  /*1340*/  LEA.HI.X.SX32 R7, R11, R123, 0x1, P1 ;  /* 0x0000007b0b077211 */ /* 0x000fe200008f0eff */
[----:B------:R0:W2:Y:S01]  /*1350*/  LDG.E.U8 R49, desc[UR60][R2.64] ;  /* 0x0000003c02317981 */ /* 0x0000a2000c1e1100 */
[----:B---3--:R-:W-:-:S02]  /*1360*/  IADD3 R8, P1, R15, R122, RZ ;  /* 0x0000007a0f087210 */ /* 0x008fc40007f3e0ff */
[-C--:B------:R-:W-:Y:S01]  /*1370*/  LEA.HI.X.SX32 R11, R13, R123.reuse, 0x1, P0 ;  /* 0x0000007b0d0b7211 */ /* 0x080fe200000f0eff */
[----:B------:R1:W3:Y:S01]  /*1380*/  LDG.E.U8 R48, desc[UR60][R4.64] ;  /* 0x0000003c04307981 */ /* 0x0002e2000c1e1100 */
[-C--:B------:R-:W-:Y:S01]  /*1390*/  LEA.HI.X.SX32 R9, R15, R123.reuse, 0x1, P1 ;  /* 0x0000007b0f097211 */ /* 0x080fe200008f0eff */
[C---:B------:R-:W-:Y:S01]  /*13a0*/  IMAD R15, R130.reuse, 0x102, RZ ;  /* 0x00000102820f7824 */ /* 0x040fe200078e02ff */
[-C--:B------:R-:W-:Y:S01]  /*13b0*/  IADD3 R12, P0, R17, R122.reuse, RZ ;  /* 0x0000007a110c7210 */ /* 0x080fe20007f1e0ff */
[----:B------:R1:W3:Y:S01]  /*13c0*/  LDG.E.U8 R118, desc[UR60][R6.64] ;  /* 0x0000003c06767981 */ /* 0x0002e2000c1e1100 */
[-C--:B0-----:R-:W-:Y:S02]  /*13d0*/  IADD3 R2, P1, R21, R122.reuse, RZ ;  /* 0x0000007a15027210 */ /* 0x081fe40007f3e0ff */
[----:B------:R-:W-:Y:S01]  /*13e0*/  LEA.HI.X.SX32 R13, R17, R123, 0x1, P0 ;  /* 0x0000007b110d7211 */ /* 0x000fe200000f0eff */
[----:B------:R-:W3:Y:S01]  /*13f0*/  LDG.E.U8 R62, desc[UR60][R62.64] ;  /* 0x0000003c3e3e7981 */ /* 0x000ee2000c1e1100 */
[----:B-1----:R-:W-:Y:S01]  /*1400*/  IMAD R5, R130, 0x103, RZ ;  /* 0x0000010382057824 */ /* 0x002fe200078e02ff */
[----:B------:R-:W-:-:S02]  /*1410*/  IADD3 R64, P0, R15, R122, RZ ;  /* 0x0000007a0f407210 */ /* 0x000fc40007f1e0ff */
[----:B------:R-:W3:Y:S01]  /*1420*/  LDG.E.U8 R47, desc[UR60][R8.64] ;  /* 0x0000003c082f7981 */ /* 0x000ee2000c1e1100 */
[C---:B------:R-:W-:Y:S01]  /*1430*/  IMAD R7, R130.reuse, 0x104, RZ ;  /* 0x0000010482077824 */ /* 0x040fe200078e02ff */
[-C--:B------:R-:W-:Y:S02]  /*1440*/  LEA.HI.X.SX32 R3, R21, R123.reuse, 0x1, P1 ;  /* 0x0000007b15037211 */ /* 0x080fe400008f0eff */
[-C--:B------:R-:W-:Y:S01]  /*1450*/  IADD3 R4, P1, R5, R122.reuse, RZ ;  /* 0x0000007a05047210 */ /* 0x080fe20007f3e0ff */
[----:B------:R0:W3:Y:S01]  /*1460*/  LDG.E.U8 R117, desc[UR60][R12.64] ;  /* 0x0000003c0c757981 */ /* 0x0000e2000c1e1100 */
[----:B------:R-:W-:Y:S01]  /*1470*/  LEA.HI.X.SX32 R65, R15, R123, 0x1, P0 ;  /* 0x0000007b0f417211 */ /* 0x000fe200000f0eff */
[----:B------:R-:W-:Y:S02]  /*1480*/  IMAD R15, R130, 0x106, RZ ;  /* 0x00000106820f7824 */ /* 0x000fe400078e02ff */
[----:B------:R1:W3:Y:S01]  /*1490*/  LDG.E.U8 R63, desc[UR60][R10.64] ;  /* 0x0000003c0a3f7981 */ /* 0x0002e2000c1e1100 */
[----:B------:R-:W-:-:S02]  /*14a0*/  IADD3 R6, P0, R7, R122, RZ ;  /* 0x0000007a07067210 */ /* 0x000fc40007f1e0ff */
[-C--:B------:R-:W-:Y:S01]  /*14b0*/  LEA.HI.X.SX32 R5, R5, R123.reuse, 0x1, P1 ;  /* 0x0000007b05057211 */ /* 0x080fe200008f0eff */
[----:B------:R1:W3:Y:S01]  /*14c0*/  LDG.E.U8 R46, desc[UR60][R2.64] ;  /* 0x0000003c022e7981 */ /* 0x0002e2000c1e1100 */
[-C--:B------:R-:W-:Y:S01]  /*14d0*/  LEA.HI.X.SX32 R7, R7, R123.reuse, 0x1, P0 ;  /* 0x0000007b07077211 */ /* 0x080fe200000f0eff */
[----:B0-----:R-:W-:Y:S01]  /*14e0*/  IMAD R13, R130, 0x107, RZ ;  /* 0x00000107820d7824 */ /* 0x001fe200078e02ff */
[----:B------:R-:W-:Y:S02]  /*14f0*/  PRMT R25, R16, 0x3340, R25 ;  /* 0x0000334010197816 */ /* 0x000fe40000000019 */
[----:B------:R-:W-:Y:S01]  /*1500*/  PRMT R14, R14, 0x3340, R23 ;  /* 0x000033400e0e7816 */ /* 0x000fe20000000017 */
[C---:B-1----:R-:W-:Y:S01]  /*1510*/  IMAD R11, R130.reuse, 0x105, RZ ;  /* 0x00000105820b7824 */ /* 0x042fe200078e02ff */
[-C--:B------:R-:W-:Y:S01]  /*1520*/  IADD3 R10, P0, R15, R122.reuse, RZ ;  /* 0x0000007a0f0a7210 */ /* 0x080fe20007f1e0ff */
[----:B------:R-:W-:Y:S01]  /*1530*/  IMAD R21, R130, 0x109, RZ ;  /* 0x0000010982157824 */ /* 0x000fe200078e02ff */
[----:B------:R-:W-:Y:S01]  /*1540*/  PRMT R33, R24, 0x3340, R33 ;  /* 0x0000334018217816 */ /* 0x000fe20000000021 */
[C---:B------:R-:W-:Y:S01]  /*1550*/  IMAD R3, R130.reuse, 0x10a, RZ ;  /* 0x0000010a82037824 */ /* 0x040fe200078e02ff */
[CC--:B------:R-:W-:Y:S01]  /*1560*/  IADD3 R8, P1, R11.reuse, R122.reuse, RZ ;  /* 0x0000007a0b087210 */ /* 0x0c0fe20007f3e0ff */
[----:B------:R0:W3:Y:S03]  /*1570*/  LDG.E.U8 R45, desc[UR60][R4.64] ;  /* 0x0000003c042d7981 */ /* 0x0000e6000c1e1100 */
[-C--:B------:R-:W-:Y:S01]  /*1580*/  LEA.HI.X.SX32 R9, R11, R123.reuse, 0x1, P1 ;  /* 0x0000007b0b097211 */ /* 0x080fe200008f0eff */
[----:B------:R1:W3:Y:S01]  /*1590*/  LDG.E.U8 R116, desc[UR60][R6.64] ;  /* 0x0000003c06747981 */ /* 0x0002e2000c1e1100 */
[----:B------:R-:W-:Y:S01]  /*15a0*/  LEA.HI.X.SX32 R11, R15, R123, 0x1, P0 ;  /* 0x0000007b0f0b7211 */ /* 0x000fe200000f0eff */
[----:B------:R-:W-:Y:S01]  /*15b0*/  IMAD R15, R130, 0x108, RZ ;  /* 0x00000108820f7824 */ /* 0x000fe200078e02ff */
[----:B------:R-:W-:Y:S01]  /*15c0*/  IADD3 R16, P2, R3, R122, RZ ;  /* 0x0000007a03107210 */ /* 0x000fe20007f5e0ff */
[----:B------:R-:W3:Y:S01]  /*15d0*/  LDG.E.U8 R64, desc[UR60][R64.64] ;  /* 0x0000003c40407981 */ /* 0x000ee2000c1e1100 */
[----:B------:R-:W-:-:S02]  /*15e0*/  PRMT R24, R14, 0x5410, R25 ;  /* 0x000054100e187816 */ /* 0x000fc40000000019 */
[-C--:B------:R-:W-:Y:S01]  /*15f0*/  IADD3 R12, P1, R13, R122.reuse, RZ ;  /* 0x0000007a0d0c7210 */ /* 0x080fe20007f3e0ff */
[C---:B0-----:R-:W-:Y:S01]  /*1600*/  IMAD R5, R130.reuse, 0x11, RZ ;  /* 0x0000001182057824 */ /* 0x041fe200078e02ff */
[-C--:B------:R-:W-:Y:S01]  /*1610*/  LEA.HI.X.SX32 R17, R3, R123.reuse, 0x1, P2 ;  /* 0x0000007b03117211 */ /* 0x080fe200010f0eff */
[C---:B------:R-:W-:Y:S01]  /*1620*/  IMAD.SHL.U32 R3, R130.reuse, 0x10, RZ ;  /* 0x0000001082037824 */ /* 0x040fe200078e00ff */
[-C--:B------:R-:W-:Y:S01]  /*1630*/  IADD3 R14, P0, R15, R122.reuse, RZ ;  /* 0x0000007a0f0e7210 */ /* 0x080fe20007f1e0ff */
[----:B------:R0:W3:Y:S01]  /*1640*/  LDG.E.U8 R44, desc[UR60][R8.64] ;  /* 0x0000003c082c7981 */ /* 0x0000e2000c1e1100 */
[-C--:B------:R-:W-:Y:S01]  /*1650*/  LEA.HI.X.SX32 R13, R13, R123.reuse, 0x1, P1 ;  /* 0x0000007b0d0d7211 */ /* 0x080fe200008f0eff */
[----:B-1----:R-:W-:Y:S01]  /*1660*/  IMAD R7, R130, 0x12, RZ ;  /* 0x0000001282077824 */ /* 0x002fe200078e02ff */
[----:B------:R-:W-:Y:S01]  /*1670*/  IADD3 R38, P1, R21, R122, RZ ;  /* 0x0000007a15267210 */ /* 0x000fe20007f3e0ff */
[----:B------:R1:W3:Y:S01]  /*1680*/  LDG.E.U8 R65, desc[UR60][R10.64] ;  /* 0x0000003c0a417981 */ /* 0x0002e2000c1e1100 */
[----:B------:R-:W-:-:S02]  /*1690*/  LEA.HI.X.SX32 R15, R15, R123, 0x1, P0 ;  /* 0x0000007b0f0f7211 */ /* 0x000fc400000f0eff */
[-C--:B------:R-:W-:Y:S01]  /*16a0*/  IADD3 R106, P0, R3, R122.reuse, RZ ;  /* 0x0000007a036a7210 */ /* 0x080fe20007f1e0ff */
[----:B------:R1:W3:Y:S01]  /*16b0*/  LDG.E.U8 R66, desc[UR60][R16.64] ;  /* 0x0000003c10427981 */ /* 0x0002e2000c1e1100 */
[-C--:B------:R-:W-:Y:S01]  /*16c0*/  LEA.HI.X.SX32 R39, R21, R123.reuse, 0x1, P1 ;  /* 0x0000007b15277211 */ /* 0x080fe200008f0eff */
[C---:B0-----:R-:W-:Y:S01]  /*16d0*/  IMAD R9, R130.reuse, 0x13, RZ ;  /* 0x0000001382097824 */ /* 0x041fe200078e02ff */
[-C--:B------:R-:W-:Y:S01]  /*16e0*/  IADD3 R2, P1, R5, R122.reuse, RZ ;  /* 0x0000007a05027210 */ /* 0x080fe20007f3e0ff */
[----:B------:R0:W3:Y:S01]  /*16f0*/  LDG.E.U8 R115, desc[UR60][R14.64] ;  /* 0x0000003c0e737981 */ /* 0x0000e2000c1e1100 */
[-C--:B------:R-:W-:Y:S01]  /*1700*/  LEA.HI.X.SX32 R107, R3, R123.reuse, 0x1, P0 ;  /* 0x0000007b036b7211 */ /* 0x080fe200000f0eff */
[----:B-1----:R-:W-:Y:S01]  /*1710*/  IMAD R11, R130, 0x14, RZ ;  /* 0x00000014820b7824 */ /* 0x002fe200078e02ff */
[-C--:B------:R-:W-:Y:S01]  /*1720*/  IADD3 R4, P0, R7, R122.reuse, RZ ;  /* 0x0000007a07047210 */ /* 0x080fe20007f1e0ff */
[----:B------:R-:W-:Y:S01]  /*1730*/  IMAD.SHL.U32 R0, R0, 0x10, RZ ;  /* 0x0000001000007824 */ /* 0x000fe200078e00ff */
[-C--:B------:R-:W-:Y:S01]  /*1740*/  LEA.HI.X.SX32 R3, R5, R123.reuse, 0x1, P1 ;  /* 0x0000007b05037211 */ /* 0x080fe200008f0eff */
[C---:B------:R-:W-:Y:S01]  /*1750*/  IMAD R17, R130.reuse, 0x17, RZ ;  /* 0x0000001782117824 */ /* 0x040fe200078e02ff */
[-C--:B------:R-:W-:Y:S01]  /*1760*/  LEA.HI.X.SX32 R5, R7, R123.reuse, 0x1, P0 ;  /* 0x0000007b07057211 */ /* 0x080fe200000f0eff */
[C---:B------:R-:W-:Y:S01]  /*1770*/  IMAD R7, R130.reuse, 0x15, RZ ;  /* 0x0000001582077824 */ /* 0x040fe200078e02ff */
[-C--:B------:R-:W-:Y:S01]  /*1780*/  IADD3 R76, P1, R9, R122.reuse, RZ ;  /* 0x0000007a094c7210 */ /* 0x080fe20007f3e0ff */
[C---:B0-----:R-:W-:Y:S01]  /*1790*/  IMAD R15, R130.reuse, 0x16, RZ ;  /* 0x00000016820f7824 */ /* 0x041fe200078e02ff */
[-C--:B------:R-:W-:Y:S01]  /*17a0*/  IADD3 R8, P0, R11, R122.reuse, RZ ;  /* 0x0000007a0b087210 */ /* 0x080fe20007f1e0ff */
[----:B------:R-:W-:Y:S01]  /*17b0*/  IMAD R21, R130, 0x18, RZ ;  /* 0x0000001882157824 */ /* 0x000fe200078e02ff */
[----:B------:R-:W-:Y:S01]  /*17c0*/  LEA.HI.X.SX32 R77, R9, R123, 0x1, P1 ;  /* 0x0000007b094d7211 */ /* 0x000fe200008f0eff */
[----:B------:R-:W3:Y:S01]  /*17d0*/  LDG.E.U8 R43, desc[UR60][R12.64] ;  /* 0x0000003c0c2b7981 */ /* 0x000ee2000c1e1100 */
[----:B------:R-:W-:-:S02]  /*17e0*/  IADD3 R10, P1, R7, R122, RZ ;  /* 0x0000007a070a7210 */ /* 0x000fc40007f3e0ff */
[-C--:B------:R-:W-:Y:S02]  /*17f0*/  LEA.HI.X.SX32 R9, R11, R123.reuse, 0x1, P0 ;  /* 0x0000007b0b097211 */ /* 0x080fe400000f0eff */
[----:B------:R-:W-:Y:S01]  /*1800*/  PRMT R22, R22, 0x3340, R31 ;  /* 0x0000334016167816 */ /* 0x000fe2000000001f */
[----:B------:R-:W-:Y:S01]  /*1810*/  IMAD.IADD R137, R0, 0x1, R19 ;  /* 0x0000000100897824 */ /* 0x000fe200078e0213 */
[----:B------:R-:W-:Y:S01]  /*1820*/  IADD3 R14, P0, R15, R122, RZ ;  /* 0x0000007a0f0e7210 */ /* 0x000fe20007f1e0ff */
[----:B------:R-:W3:Y:S01]  /*1830*/  LDG.E.U8 R105, desc[UR60][R8.64] ;  /* 0x0000003c08697981 */ /* 0x000ee2000c1e1100 */
[----:B------:R-:W-:Y:S02]  /*1840*/  LEA.HI.X.SX32 R11, R7, R123, 0x1, P1 ;  /* 0x0000007b070b7211 */ /* 0x000fe400008f0eff */
[----:B------:R-:W-:Y:S01]  /*1850*/  PRMT R25, R18, 0x5410, R29 ;  /* 0x0000541012197816 */ /* 0x000fe2000000001d */
[----:B------:R0:W3:Y:S01]  /*1860*/  LDG.E.U8 R13, desc[UR60][R2.64] ;  /* 0x0000003c020d7981 */ /* 0x0000e2000c1e1100 */
[----:B------:R-:W-:-:S02]  /*1870*/  PRMT R26, R22, 0x5410, R33 ;  /* 0x00005410161a7816 */ /* 0x000fc40000000021 */
[----:B------:R-:W-:Y:S01]  /*1880*/  LEA.HI.X.SX32 R15, R15, R123, 0x1, P0 ;  /* 0x0000007b0f0f7211 */ /* 0x000fe200000f0eff */
[----:B------:R1:W3:Y:S01]  /*1890*/  LDG.E.U8 R12, desc[UR60][R4.64] ;  /* 0x0000003c040c7981 */ /* 0x0002e2000c1e1100 */
[----:B------:R-:W-:-:S03]  /*18a0*/  IADD3 R16, P0, R21, R122, RZ ;  /* 0x0000007a15107210 */ /* 0x000fc60007f1e0ff */
[----:B------:R1:W3:Y:S01]  /*18b0*/  LDG.E.U8 R7, desc[UR60][R10.64] ;  /* 0x0000003c0a077981 */ /* 0x0002e2000c1e1100 */
[----:B0-----:R-:W-:-:S03]  /*18c0*/  IADD3 R2, P1, R17, R122, RZ ;  /* 0x0000007a11027210 */ /* 0x001fc60007f3e0ff */
[----:B------:R0:W-:Y:S01]  /*18d0*/  STS.128 [R137+0xc000], R24 ;  /* 0x00c0001889007388 */ /* 0x0001e20000000c00 */
[C---:B-1----:R-:W-:Y:S01]  /*18e0*/  IMAD R5, R130.reuse, 0x19, RZ ;  /* 0x0000001982057824 */ /* 0x042fe200078e02ff */
[-C--:B------:R-:W-:Y:S02]  /*18f0*/  LEA.HI.X.SX32 R3, R17, R123.reuse, 0x1, P1 ;  /* 0x0000007b11037211 */ /* 0x080fe400008f0eff */
[----:B------:R1:W3:Y:S01]  /*1900*/  LDG.E.U8 R6, desc[UR60][R14.64] ;  /* 0x0000003c0e067981 */ /* 0x0002e2000c1e1100 */
[-C--:B------:R-:W-:Y:S01]  /*1910*/  LEA.HI.X.SX32 R17, R21, R123.reuse, 0x1, P0 ;  /* 0x0000007b15117211 */ /* 0x080fe200000f0eff */
[C---:B------:R-:W-:Y:S01]  /*1920*/  IMAD R21, R130.reuse, 0x1b, RZ ;  /* 0x0000001b82157824 */ /* 0x040fe200078e02ff */
[C---:B------:R-:W-:Y:S01]  /*1930*/  IADD3 R22, P1, R5.reuse, R122, RZ ;  /* 0x0000007a05167210 */ /* 0x040fe20007f3e0ff */
[----:B------:R-:W-:Y:S01]  /*1940*/  IMAD R11, R130, 0x1c, RZ ;  /* 0x0000001c820b7824 */ /* 0x000fe200078e02ff */
[----:B------:R-:W3:Y:S02]  /*1950*/  LDG.E.U8 R76, desc[UR60][R76.64] ;  /* 0x0000003c4c4c7981 */ /* 0x000ee4000c1e1100 */
[----:B------:R-:W-:-:S02]  /*1960*/  LEA.HI.X.SX32 R23, R5, R123, 0x1, P1 ;  /* 0x0000007b05177211 */ /* 0x000fc400008f0eff */
[----:B------:R-:W3:Y:S01]  /*1970*/  LDG.E.U8 R50, desc[UR60][R50.64] ;  /* 0x0000003c32327981 */ /* 0x000ee2000c1e1100 */
[C---:B0-----:R-:W-:Y:S01]  /*1980*/  IMAD R25, R130.reuse, 0x1a, RZ ;  /* 0x0000001a82197824 */ /* 0x041fe200078e02ff */
[-C--:B------:R-:W-:Y:S01]  /*1990*/  IADD3 R78, P1, R21, R122.reuse, RZ ;  /* 0x0000007a154e7210 */ /* 0x080fe20007f3e0ff */
[C---:B-1----:R-:W-:Y:S01]  /*19a0*/  IMAD R15, R130.reuse, 0x1d, RZ ;  /* 0x0000001d820f7824 */ /* 0x042fe200078e02ff */
[----:B------:R0:W3:Y:S02]  /*19b0*/  LDG.E.U8 R104, desc[UR60][R16.64] ;  /* 0x0000003c10687981 */ /* 0x0000e4000c1e1100 */
[-C--:B------:R-:W-:Y:S02]  /*19c0*/  IADD3 R8, P0, R25, R122.reuse, RZ ;  /* 0x0000007a19087210 */ /* 0x080fe40007f1e0ff */
[-C--:B------:R-:W-:Y:S01]  /*19d0*/  LEA.HI.X.SX32 R79, R21, R123.reuse, 0x1, P1 ;  /* 0x0000007b154f7211 */ /* 0x080fe200008f0eff */
[C---:B------:R-:W-:Y:S01]  /*19e0*/  IMAD R21, R130.reuse, 0x1e, RZ ;  /* 0x0000001e82157824 */ /* 0x040fe200078e02ff */
[-C--:B------:R-:W-:Y:S01]  /*19f0*/  LEA.HI.X.SX32 R9, R25, R123.reuse, 0x1, P0 ;  /* 0x0000007b19097211 */ /* 0x080fe200000f0eff */
[C---:B------:R-:W-:Y:S01]  /*1a00*/  IMAD R27, R130.reuse, 0x90, RZ ;  /* 0x00000090821b7824 */ /* 0x040fe200078e02ff */
[-C--:B------:R-:W-:Y:S01]  /*1a10*/  IADD3 R10, P0, R11, R122.reuse, RZ ;  /* 0x0000007a0b0a7210 */ /* 0x080fe20007f1e0ff */
[----:B------:R-:W-:Y:S01]  /*1a20*/  IMAD R25, R130, 0x1f, RZ ;  /* 0x0000001f82197824 */ /* 0x000fe200078e02ff */
[----:B------:R-:W-:Y:S01]  /*1a30*/  IADD3 R14, P1, R15, R122, RZ ;  /* 0x0000007a0f0e7210 */ /* 0x000fe20007f3e0ff */
[----:B------:R1:W3:Y:S01]  /*1a40*/  LDG.E.U8 R5, desc[UR60][R22.64] ;  /* 0x0000003c16057981 */ /* 0x0002e2000c1e1100 */
[----:B------:R-:W-:-:S02]  /*1a50*/  LEA.HI.X.SX32 R11, R11, R123, 0x1, P0 ;  /* 0x0000007b0b0b7211 */ /* 0x000fc400000f0eff */
[-C--:B0-----:R-:W-:Y:S01]  /*1a60*/  IADD3 R16, P0, R21, R122.reuse, RZ ;  /* 0x0000007a15107210 */ /* 0x081fe20007f1e0ff */
[----:B------:R0:W3:Y:S01]  /*1a70*/  LDG.E.U8 R4, desc[UR60][R8.64] ;  /* 0x0000003c08047981 */ /* 0x0000e2000c1e1100 */
[-C--:B------:R-:W-:Y:S01]  /*1a80*/  LEA.HI.X.SX32 R15, R15, R123.reuse, 0x1, P1 ;  /* 0x0000007b0f0f7211 */ /* 0x080fe200008f0eff */
[C---:B------:R-:W-:Y:S01]  /*1a90*/  IMAD R29, R130.reuse, 0x92, RZ ;  /* 0x00000092821d7824 */ /* 0x040fe200078e02ff */
[----:B------:R-:W-:Y:S01]  /*1aa0*/  LEA.HI.X.SX32 R17, R21, R123, 0x1, P0 ;  /* 0x0000007b15117211 */ /* 0x000fe200000f0eff */
[----:B------:R-:W-:Y:S01]  /*1ab0*/  IMAD R21, R130, 0x91, RZ ;  /* 0x0000009182157824 */ /* 0x000fe200078e02ff */
[----:B------:R-:W3:Y:S01]  /*1ac0*/  LDG.E.U8 R77, desc[UR60][R2.64] ;  /* 0x0000003c024d7981 */ /* 0x000ee2000c1e1100 */
[----:B-1----:R-:W-:-:S03]  /*1ad0*/  IADD3 R22, P1, R25, R122, RZ ;  /* 0x0000007a19167210 */ /* 0x002fc60007f3e0ff */
[----:B------:R1:W3:Y:S01]  /*1ae0*/  LDG.E.U8 R103, desc[UR60][R14.64] ;  /* 0x0000003c0e677981 */ /* 0x0002e2000c1e1100 */
[-C--:B0-----:R-:W-:Y:S02]  /*1af0*/  IADD3 R8, P0, R27, R122.reuse, RZ ;  /* 0x0000007a1b087210 */ /* 0x081fe40007f1e0ff */
[-C--:B------:R-:W-:Y:S01]  /*1b00*/  LEA.HI.X.SX32 R23, R25, R123.reuse, 0x1, P1 ;  /* 0x0000007b19177211 */ /* 0x080fe200008f0eff */
[----:B------:R-:W3:Y:S01]  /*1b10*/  LDG.E.U8 R78, desc[UR60][R78.64] ;  /* 0x0000003c4e4e7981 */ /* 0x000ee2000c1e1100 */
[-C--:B------:R-:W-:Y:S01]  /*1b20*/  LEA.HI.X.SX32 R9, R27, R123.reuse, 0x1, P0 ;  /* 0x0000007b1b097211 */ /* 0x080fe200000f0eff */
[C---:B------:R-:W-:Y:S01]  /*1b30*/  IMAD R27, R130.reuse, 0x93, RZ ;  /* 0x00000093821b7824 */ /* 0x040fe200078e02ff */
[CC--:B------:R-:W-:Y:S01]  /*1b40*/  IADD3 R24, P1, R21.reuse, R122.reuse, RZ ;  /* 0x0000007a15187210 */ /* 0x0c0fe20007f3e0ff */
[----:B------:R0:W3:Y:S01]  /*1b50*/  LDG.E.U8 R3, desc[UR60][R10.64] ;  /* 0x0000003c0a037981 */ /* 0x0000e2000c1e1100 */
[----:B-1----:R-:W-:Y:S02]  /*1b60*/  IMAD R15, R130, 0x94, RZ ;  /* 0x00000094820f7824 */ /* 0x002fe400078e02ff */
[----:B------:R-:W-:Y:S01]  /*1b70*/  LEA.HI.X.SX32 R25, R21, R123, 0x1, P1 ;  /* 0x0000007b15197211 */ /* 0x000fe200008f0eff */
[----:B------:R1:W3:Y:S01]  /*1b80*/  LDG.E.U8 R2, desc[UR60][R16.64] ;  /* 0x0000003c10027981 */ /* 0x0002e2000c1e1100 */
[----:B------:R-:W-:-:S03]  /*1b90*/  IADD3 R54, P1, R27, R122, RZ ;  /* 0x0000007a1b367210 */ /* 0x000fc60007f3e0ff */
[----:B------:R1:W3:Y:S01]  /*1ba0*/  LDG.E.U8 R79, desc[UR60][R22.64] ;  /* 0x0000003c164f7981 */ /* 0x0002e2000c1e1100 */
[CC--:B0-----:R-:W-:Y:S01]  /*1bb0*/  IADD3 R10, P0, R29.reuse, R122.reuse, RZ ;  /* 0x0000007a1d0a7210 */ /* 0x0c1fe20007f1e0ff */
[C---:B------:R-:W-:Y:S02]  /*1bc0*/  IMAD R21, R130.reuse, 0x96, RZ ;  /* 0x0000009682157824 */ /* 0x040fe400078e02ff */
[----:B------:R0:W3:Y:S01]  /*1bd0*/  LDG.E.U8 R135, desc[UR60][R8.64] ;  /* 0x0000003c08877981 */ /* 0x0000e2000c1e1100 */
[-C--:B------:R-:W-:Y:S01]  /*1be0*/  LEA.HI.X.SX32 R11, R29, R123.reuse, 0x1, P0 ;  /* 0x0000007b1d0b7211 */ /* 0x080fe200000f0eff */
[C---:B-1----:R-:W-:Y:S01]  /*1bf0*/  IMAD R17, R130.reuse, 0x95, RZ ;  /* 0x0000009582117824 */ /* 0x042fe200078e02ff */
[-C--:B------:R-:W-:Y:S01]  /*1c00*/  IADD3 R14, P0, R15, R122.reuse, RZ ;  /* 0x0000007a0f0e7210 */ /* 0x080fe20007f1e0ff */
[----:B------:R1:W3:Y:S01]  /*1c10*/  LDG.E.U8 R133, desc[UR60][R24.64] ;  /* 0x0000003c18857981 */ /* 0x0002e2000c1e1100 */
[-C--:B------:R-:W-:Y:S01]  /*1c20*/  LEA.HI.X.SX32 R55, R27, R123.reuse, 0x1, P1 ;  /* 0x0000007b1b377211 */ /* 0x080fe200008f0eff */
[----:B------:R-:W-:Y:S01]  /*1c30*/  IMAD R23, R130, 0x97, RZ ;  /* 0x0000009782177824 */ /* 0x000fe200078e02ff */
[----:B------:R-:W-:Y:S01]  /*1c40*/  LEA.HI.X.SX32 R15, R15, R123, 0x1, P0 ;  /* 0x0000007b0f0f7211 */ /* 0x000fe200000f0eff */
[----:B------:R5:W3:Y:S01]  /*1c50*/  LDG.E.U8 R102, desc[UR60][R10.64] ;  /* 0x0000003c0a667981 */ /* 0x000ae2000c1e1100 */
[----:B------:R-:W-:-:S02]  /*1c60*/  IADD3 R26, P1, R17, R122, RZ ;  /* 0x0000007a111a7210 */ /* 0x000fc40007f3e0ff */
[-C--:B0-----:R-:W-:Y:S01]  /*1c70*/  IADD3 R8, P0, R21, R122.reuse, RZ ;  /* 0x0000007a15087210 */ /* 0x081fe20007f1e0ff */
[----:B------:R0:W3:Y:S01]  /*1c80*/  LDG.E.U8 R101, desc[UR60][R14.64] ;  /* 0x0000003c0e657981 */ /* 0x0000e2000c1e1100 */
[C---:B-1----:R-:W-:Y:S01]  /*1c90*/  IMAD R25, R130.reuse, 0x98, RZ ;  /* 0x0000009882197824 */ /* 0x042fe200078e02ff */
[-C--:B------:R-:W-:Y:S02]  /*1ca0*/  LEA.HI.X.SX32 R27, R17, R123.reuse, 0x1, P1 ;  /* 0x0000007b111b7211 */ /* 0x080fe400008f0eff */
[----:B------:R-:W3:Y:S01]  /*1cb0*/  LDG.E.U8 R54, desc[UR60][R54.64] ;  /* 0x0000003c36367981 */ /* 0x000ee2000c1e1100 */
[----:B------:R-:W-:Y:S01]  /*1cc0*/  LEA.HI.X.SX32 R9, R21, R123, 0x1, P0 ;  /* 0x0000007b15097211 */ /* 0x000fe200000f0eff */
[----:B------:R-:W-:Y:S01]  /*1cd0*/  IMAD R21, R130, 0x99, RZ ;  /* 0x0000009982157824 */ /* 0x000fe200078e02ff */
[-C--:B------:R-:W-:Y:S01]  /*1ce0*/  IADD3 R16, P1, R23, R122.reuse, RZ ;  /* 0x0000007a17107210 */ /* 0x080fe20007f3e0ff */
[----:B------:R-:W3:Y:S01]  /*1cf0*/  LDG.E.U8 R26, desc[UR60][R26.64] ;  /* 0x0000003c1a1a7981 */ /* 0x000ee2000c1e1100 */
[----:B-----5:R-:W-:-:S02]  /*1d00*/  IADD3 R10, P0, R25, R122, RZ ;  /* 0x0000007a190a7210 */ /* 0x020fc40007f1e0ff */
[-C--:B------:R-:W-:Y:S01]  /*1d10*/  LEA.HI.X.SX32 R17, R23, R123.reuse, 0x1, P1 ;  /* 0x0000007b17117211 */ /* 0x080fe200008f0eff */
[C---:B------:R-:W-:Y:S01]  /*1d20*/  IMAD R23, R130.reuse, 0x9a, RZ ;  /* 0x0000009a82177824 */ /* 0x040fe200078e02ff */
[-C--:B------:R-:W-:Y:S01]  /*1d30*/  IADD3 R36, P1, R21, R122.reuse, RZ ;  /* 0x0000007a15247210 */ /* 0x080fe20007f3e0ff */
[----:B------:R1:W5:Y:S01]  /*1d40*/  LDG.E.U8 R100, desc[UR60][R8.64] ;  /* 0x0000003c08647981 */ /* 0x000362000c1e1100 */
[-C--:B------:R-:W-:Y:S01]  /*1d50*/  LEA.HI.X.SX32 R11, R25, R123.reuse, 0x1, P0 ;  /* 0x0000007b190b7211 */ /* 0x080fe200000f0eff */
[C---:B------:R-:W-:Y:S01]  /*1d60*/  IMAD R25, R130.reuse, 0x9b, RZ ;  /* 0x0000009b82197824 */ /* 0x040fe200078e02ff */
[-C--:B------:R-:W-:Y:S01]  /*1d70*/  LEA.HI.X.SX32 R37, R21, R123.reuse, 0x1, P1 ;  /* 0x0000007b15257211 */ /* 0x080fe200008f0eff */
[C---:B------:R-:W-:Y:S01]  /*1d80*/  IMAD R21, R130.reuse, 0x9c, RZ ;  /* 0x0000009c82157824 */ /* 0x040fe200078e02ff */
[-C--:B0-----:R-:W-:Y:S01]  /*1d90*/  IADD3 R14, P0, R23, R122.reuse, RZ ;  /* 0x0000007a170e7210 */ /* 0x081fe20007f1e0ff */
[----:B------:R0:W5:Y:S01]  /*1da0*/  LDG.E.U8 R53, desc[UR60][R16.64] ;  /* 0x0000003c10357981 */ /* 0x000162000c1e1100 */
[-C--:B------:R-:W-:Y:S01]  /*1db0*/  IADD3 R22, P1, R25, R122.reuse, RZ ;  /* 0x0000007a19167210 */ /* 0x080fe20007f3e0ff */
[C---:B-1----:R-:W-:Y:S01]  /*1dc0*/  IMAD R9, R130.reuse, 0x9d, RZ ;  /* 0x0000009d82097824 */ /* 0x042fe200078e02ff */
[-C--:B------:R-:W-:Y:S01]  /*1dd0*/  LEA.HI.X.SX32 R15, R23, R123.reuse, 0x1, P0 ;  /* 0x0000007b170f7211 */ /* 0x080fe200000f0eff */
[----:B------:R-:W-:Y:S01]  /*1de0*/  IMAD R27, R130, 0x9e, RZ ;  /* 0x0000009e821b7824 */ /* 0x000fe200078e02ff */
[----:B------:R-:W-:Y:S01]  /*1df0*/  IADD3 R24, P0, R21, R122, RZ ;  /* 0x0000007a15187210 */ /* 0x000fe20007f1e0ff */
[----:B------:R1:W5:Y:S01]  /*1e00*/  LDG.E.U8 R99, desc[UR60][R10.64] ;  /* 0x0000003c0a637981 */ /* 0x000362000c1e1100 */
[----:B------:R-:W-:-:S02]  /*1e10*/  LEA.HI.X.SX32 R23, R25, R123, 0x1, P1 ;  /* 0x0000007b19177211 */ /* 0x000fc400008f0eff */
[-C--:B0-----:R-:W-:Y:S01]  /*1e20*/  IADD3 R16, P1, R9, R122.reuse, RZ ;  /* 0x0000007a09107210 */ /* 0x081fe20007f3e0ff */
[----:B------:R0:W5:Y:S01]  /*1e30*/  LDG.E.U8 R98, desc[UR60][R14.64] ;  /* 0x0000003c0e627981 */ /* 0x000162000c1e1100 */
[-C--:B------:R-:W-:Y:S01]  /*1e40*/  LEA.HI.X.SX32 R25, R21, R123.reuse, 0x1, P0 ;  /* 0x0000007b15197211 */ /* 0x080fe200000f0eff */
[C---:B------:R-:W-:Y:S01]  /*1e50*/  IMAD R21, R130.reuse, 0x9f, RZ ;  /* 0x0000009f82157824 */ /* 0x040fe200078e02ff */
[-C--:B------:R-:W-:Y:S01]  /*1e60*/  LEA.HI.X.SX32 R17, R9, R123.reuse, 0x1, P1 ;  /* 0x0000007b09117211 */ /* 0x080fe200008f0eff */
[C---:B------:R-:W-:Y:S01]  /*1e70*/  IMAD.SHL.U32 R9, R130.reuse, 0x20, RZ ;  /* 0x0000002082097824 */ /* 0x040fe200078e00ff */
[-C--:B------:R-:W-:Y:S01]  /*1e80*/  IADD3 R28, P0, R27, R122.reuse, RZ ;  /* 0x0000007a1b1c7210 */ /* 0x080fe20007f1e0ff */
[C---:B-1----:R-:W-:Y:S01]  /*1e90*/  IMAD R11, R130.reuse, 0x21, RZ ;  /* 0x00000021820b7824 */ /* 0x042fe200078e02ff */
[-C--:B------:R-:W-:Y:S01]  /*1ea0*/  IADD3 R30, P1, R21, R122.reuse, RZ ;  /* 0x0000007a151e7210 */ /* 0x080fe20007f3e0ff */
[----:B------:R-:W5:Y:S01]  /*1eb0*/  LDG.E.U8 R36, desc[UR60][R36.64] ;  /* 0x0000003c24247981 */ /* 0x000f62000c1e1100 */
[-C--:B------:R-:W-:Y:S01]  /*1ec0*/  LEA.HI.X.SX32 R29, R27, R123.reuse, 0x1, P0 ;  /* 0x0000007b1b1d7211 */ /* 0x080fe200000f0eff */
[----:B0-----:R-:W-:Y:S01]  /*1ed0*/  IMAD R15, R130, 0x22, RZ ;  /* 0x00000022820f7824 */ /* 0x001fe200078e02ff */
[----:B------:R-:W-:Y:S01]  /*1ee0*/  IADD3 R8, P0, R9, R122, RZ ;  /* 0x0000007a09087210 */ /* 0x000fe20007f1e0ff */
[----:B------:R0:W5:Y:S01]  /*1ef0*/  LDG.E.U8 R52, desc[UR60][R22.64] ;  /* 0x0000003c16347981 */ /* 0x000162000c1e1100 */
[----:B------:R-:W-:-:S02]  /*1f00*/  LEA.HI.X.SX32 R31, R21, R123, 0x1, P1 ;  /* 0x0000007b151f7211 */ /* 0x000fc400008f0eff */
[-C--:B------:R-:W-:Y:S01]  /*1f10*/  IADD3 R10, P1, R11, R122.reuse, RZ ;  /* 0x0000007a0b0a7210 */ /* 0x080fe20007f3e0ff */
[----:B------:R1:W5:Y:S01]  /*1f20*/  LDG.E.U8 R97, desc[UR60][R24.64] ;  /* 0x0000003c18617981 */ /* 0x000362000c1e1100 */
[-C--:B------:R-:W-:Y:S02]  /*1f30*/  LEA.HI.X.SX32 R9, R9, R123.reuse, 0x1, P0 ;  /* 0x0000007b09097211 */ /* 0x080fe400000f0eff */
[----:B------:R-:W-:Y:S01]  /*1f40*/  IADD3 R14, P0, R15, R122, RZ ;  /* 0x0000007a0f0e7210 */ /* 0x000fe20007f1e0ff */
[----:B------:R-:W-:Y:S01]  /*1f50*/  IMAD R21, R130, 0x23, RZ ;  /* 0x0000002382157824 */ /* 0x000fe200078e02ff */
[-C--:B------:R-:W-:Y:S01]  /*1f60*/  LEA.HI.X.SX32 R11, R11, R123.reuse, 0x1, P1 ;  /* 0x0000007b0b0b7211 */ /* 0x080fe200008f0eff */
[----:B------:R-:W4:Y:S01]  /*1f70*/  LDG.E.U8 R34, desc[UR60][R8.64] ;  /* 0x0000003c08227981 */ /* 0x000f22000c1e1100 */
[----:B------:R-:W-:-:S03]  /*1f80*/  LEA.HI.X.SX32 R15, R15, R123, 0x1, P0 ;  /* 0x0000007b0f0f7211 */ /* 0x000fc600000f0eff */
[----:B------:R-:W2:Y:S04]  /*1f90*/  LDG.E.U8 R33, desc[UR60][R10.64] ;  /* 0x0000003c0a217981 */ /* 0x000ea8000c1e1100 */
[----:B------:R-:W3:Y:S01]  /*1fa0*/  LDG.E.U8 R18, desc[UR60][R14.64] ;  /* 0x0000003c0e127981 */ /* 0x000ee2000c1e1100 */
[----:B0-----:R-:W-:-:S03]  /*1fb0*/  IMAD R23, R130, 0x24, RZ ;  /* 0x0000002482177824 */ /* 0x001fc600078e02ff */
[----:B------:R0:W5:Y:S01]  /*1fc0*/  LDG.E.U8 R37, desc[UR60][R16.64] ;  /* 0x0000003c10257981 */ /* 0x000162000c1e1100 */
[C---:B-1----:R-:W-:Y:S01]  /*1fd0*/  IMAD R25, R130.reuse, 0x25, RZ ;  /* 0x0000002582197824 */ /* 0x042fe200078e02ff */
[-C--:B------:R-:W-:Y:S01]  /*1fe0*/  IADD3 R22, P0, R23, R122.reuse, RZ ;  /* 0x0000007a17167210 */ /* 0x080fe20007f1e0ff */
[----:B------:R-:W-:Y:S01]  /*1ff0*/  IMAD R27, R130, 0x27, RZ ;  /* 0x00000027821b7824 */ /* 0x000fe200078e02ff */
[----:B------:R1:W5:Y:S04]  /*2000*/  LDG.E.U8 R96, desc[UR60][R28.64] ;  /* 0x0000003c1c607981 */ /* 0x000368000c1e1100 */
[----:B------:R-:W5:Y:S01]  /*2010*/  LDG.E.U8 R51, desc[UR60][R30.64] ;  /* 0x0000003c1e337981 */ /* 0x000f62000c1e1100 */
[----:B0-----:R-:W-:-:S03]  /*2020*/  IADD3 R16, P1, R21, R122, RZ ;  /* 0x0000007a15107210 */ /* 0x001fc60007f3e0ff */
[----:B------:R-:W5:Y:S01]  /*2030*/  LDG.E.U8 R38, desc[UR60][R38.64] ;  /* 0x0000003c26267981 */ /* 0x000f62000c1e1100 */
[-C--:B------:R-:W-:Y:S01]  /*2040*/  LEA.HI.X.SX32 R17, R21, R123.reuse, 0x1, P1 ;  /* 0x0000007b15117211 */ /* 0x080fe200008f0eff */
[C---:B------:R-:W-:Y:S01]  /*2050*/  IMAD R21, R130.reuse, 0x26, RZ ;  /* 0x0000002682157824 */ /* 0x040fe200078e02ff */
[-C--:B------:R-:W-:Y:S01]  /*2060*/  IADD3 R24, P1, R25, R122.reuse, RZ ;  /* 0x0000007a19187210 */ /* 0x080fe20007f3e0ff */
[----:B------:R-:W5:Y:S01]  /*2070*/  LDG.E.U8 R106, desc[UR60][R106.64] ;  /* 0x0000003c6a6a7981 */ /* 0x000f62000c1e1100 */
[-C--:B------:R-:W-:Y:S01]  /*2080*/  LEA.HI.X.SX32 R23, R23, R123.reuse, 0x1, P0 ;  /* 0x0000007b17177211 */ /* 0x080fe200000f0eff */
[C---:B-1----:R-:W-:Y:S01]  /*2090*/  IMAD R29, R130.reuse, 0x28, RZ ;  /* 0x00000028821d7824 */ /* 0x042fe200078e02ff */
[-C--:B------:R-:W-:Y:S01]  /*20a0*/  IADD3 R8, P0, R21, R122.reuse, RZ ;  /* 0x0000007a15087210 */ /* 0x080fe20007f1e0ff */
[----:B------:R0:W5:Y:S01]  /*20b0*/  LDG.E.U8 R32, desc[UR60][R16.64] ;  /* 0x0000003c10207981 */ /* 0x000162000c1e1100 */
[-C--:B------:R-:W-:Y:S02]  /*20c0*/  LEA.HI.X.SX32 R25, R25, R123.reuse, 0x1, P1 ;  /* 0x0000007b19197211 */ /* 0x080fe400008f0eff */
[-C--:B------:R-:W-:Y:S01]  /*20d0*/  IADD3 R10, P1, R27, R122.reuse, RZ ;  /* 0x0000007a1b0a7210 */ /* 0x080fe20007f3e0ff */
[----:B------:R1:W5:Y:S01]  /*20e0*/  LDG.E.U8 R31, desc[UR60][R22.64] ;  /* 0x0000003c161f7981 */ /* 0x000362000c1e1100 */
[-C--:B------:R-:W-:Y:S01]  /*20f0*/  LEA.HI.X.SX32 R9, R21, R123.reuse, 0x1, P0 ;  /* 0x0000007b15097211 */ /* 0x080fe200000f0eff */
[C---:B------:R-:W-:Y:S01]  /*2100*/  IMAD R21, R130.reuse, 0x29, RZ ;  /* 0x0000002982157824 */ /* 0x040fe200078e02ff */
[-C--:B------:R-:W-:Y:S01]  /*2110*/  LEA.HI.X.SX32 R11, R27, R123.reuse, 0x1, P1 ;  /* 0x0000007b1b0b7211 */ /* 0x080fe200008f0eff */
[----:B------:R-:W-:Y:S01]  /*2120*/  IMAD R27, R130, 0x2a, RZ ;  /* 0x0000002a821b7824 */ /* 0x000fe200078e02ff */
[-C--:B------:R-:W-:Y:S01]  /*2130*/  IADD3 R14, P0, R29, R122.reuse, RZ ;  /* 0x0000007a1d0e7210 */ /* 0x080fe20007f1e0ff */
[----:B------:R3:W5:Y:S01]  /*2140*/  LDG.E.U8 R30, desc[UR60][R24.64] ;  /* 0x0000003c181e7981 */ /* 0x000762000c1e1100 */
[-C--:B0-----:R-:W-:Y:S01]  /*2150*/  IADD3 R16, P1, R21, R122.reuse, RZ ;  /* 0x0000007a15107210 */ /* 0x081fe20007f3e0ff */
[----:B------:R-:W0:Y:S01]  /*2160*/  LDC R107, c[0x0][0x248] ;  /* 0x00009200ff6b7b82 */ /* 0x000e220000000800 */
[----:B------:R-:W-:Y:S01]  /*2170*/  LEA.HI.X.SX32 R15, R29, R123, 0x1, P0 ;  /* 0x0000007b1d0f7211 */ /* 0x000fe200000f0eff */
[----:B------:R3:W5:Y:S01]  /*2180*/  LDG.E.U8 R28, desc[UR60][R8.64] ;  /* 0x0000003c081c7981 */ /* 0x000762000c1e1100 */
[----:B-1----:R-:W-:-:S02]  /*2190*/  IADD3 R22, P0, R27, R122, RZ ;  /* 0x0000007a1b167210 */ /* 0x002fc40007f1e0ff */
[-C--:B------:R-:W-:Y:S01]  /*21a0*/  LEA.HI.X.SX32 R17, R21, R123.reuse, 0x1, P1 ;  /* 0x0000007b15117211 */ /* 0x080fe200008f0eff */
[----:B------:R1:W5:Y:S01]  /*21b0*/  LDG.E.U8 R20, desc[UR60][R10.64] ;  /* 0x0000003c0a147981 */ /* 0x000362000c1e1100 */
[----:B------:R-:W-:-:S03]  /*21c0*/  LEA.HI.X.SX32 R23, R27, R123, 0x1, P0 ;  /* 0x0000007b1b177211 */ /* 0x000fc600000f0eff */
[----:B----4-:R4:W-:Y:S04]  /*21d0*/  STL [R1+0xe8], R34 ;  /* 0x0000e82201007387 */ /* 0x0109e80000100800 */
[----:B--2---:R2:W-:Y:S04]  /*21e0*/  STL [R1+0xe4], R33 ;  /* 0x0000e42101007387 */ /* 0x0045e80000100800 */
[----:B---3--:R3:W-:Y:S04]  /*21f0*/  STL [R1+0xe0], R18 ;  /* 0x0000e01201007387 */ /* 0x0087e80000100800 */
[----:B----4-:R4:W5:Y:S04]  /*2200*/  LDG.E.U8 R34, desc[UR60][R14.64] ;  /* 0x0000003c0e227981 */ /* 0x010968000c1e1100 */
[----:B--2---:R2:W5:Y:S04]  /*2210*/  LDG.E.U8 R33, desc[UR60][R16.64] ;  /* 0x0000003c10217981 */ /* 0x004568000c1e1100 */
[----:B---3--:R3:W3:Y:S01]  /*2220*/  LDG.E.U8 R18, desc[UR60][R22.64] ;  /* 0x0000003c16127981 */ /* 0x0086e2000c1e1100 */
[----:B------:R-:W-:-:S02]  /*2230*/  IMAD R29, R130, 0x2b, RZ ;  /* 0x0000002b821d7824 */ /* 0x000fc400078e02ff */
[C---:B------:R-:W-:Y:S02]  /*2240*/  IMAD R21, R130.reuse, 0x2c, RZ ;  /* 0x0000002c82157824 */ /* 0x040fe400078e02ff */
[C---:B------:R-:W-:Y:S01]  /*2250*/  IMAD R27, R130.reuse, 0x2d, RZ ;  /* 0x0000002d821b7824 */ /* 0x040fe200078e02ff */
[-C--:B------:R-:W-:Y:S02]  /*2260*/  IADD3 R24, P1, R29, R122.reuse, RZ ;  /* 0x0000007a1d187210 */ /* 0x080fe40007f3e0ff */
[-C--:B------:R-:W-:Y:S02]  /*2270*/  IADD3 R8, P0, R21, R122.reuse, RZ ;  /* 0x0000007a15087210 */ /* 0x080fe40007f1e0ff */
[-C--:B------:R-:W-:Y:S01]  /*2280*/  LEA.HI.X.SX32 R25, R29, R123.reuse, 0x1, P1 ;  /* 0x0000007b1d197211 */ /* 0x080fe200008f0eff */
[C---:B------:R-:W-:Y:S01]  /*2290*/  IMAD R29, R130.reuse, 0x2e, RZ ;  /* 0x0000002e821d7824 */ /* 0x040fe200078e02ff */
[----:B------:R-:W-:Y:S01]  /*22a0*/  LEA.HI.X.SX32 R9, R21, R123, 0x1, P0 ;  /* 0x0000007b15097211 */ /* 0x000fe200000f0eff */
[----:B------:R-:W-:Y:S01]  /*22b0*/  IMAD R21, R130, 0x2f, RZ ;  /* 0x0000002f82157824 */ /* 0x000fe200078e02ff */
[----:B-1----:R-:W-:-:S02]  /*22c0*/  IADD3 R10, P1, R27, R122, RZ ;  /* 0x0000007a1b0a7210 */ /* 0x002fc40007f3e0ff */
[-C--:B----4-:R-:W-:Y:S02]  /*22d0*/  IADD3 R14, P0, R29, R122.reuse, RZ ;  /* 0x0000007a1d0e7210 */ /* 0x090fe40007f1e0ff */
[-C--:B------:R-:W-:Y:S01]  /*22e0*/  LEA.HI.X.SX32 R11, R27, R123.reuse, 0x1, P1 ;  /* 0x0000007b1b0b7211 */ /* 0x080fe200008f0eff */
[C---:B------:R-:W-:Y:S01]  /*22f0*/  IMAD R27, R130.reuse, 0xa0, RZ ;  /* 0x000000a0821b7824 */ /* 0x040fe200078e02ff */
[-C--:B--2---:R-:W-:Y:S01]  /*2300*/  IADD3 R16, P1, R21, R122.reuse, RZ ;  /* 0x0000007a15107210 */ /* 0x084fe20007f3e0ff */
[----:B-----5:R1:W-:Y:S01]  /*2310*/  STL [R1+0xd8], R32 ;  /* 0x0000d82001007387 */ /* 0x0203e20000100800 */
[-C--:B------:R-:W-:Y:S02]  /*2320*/  LEA.HI.X.SX32 R15, R29, R123.reuse, 0x1, P0 ;  /* 0x0000007b1d0f7211 */ /* 0x080fe400000f0eff */
[-C--:B------:R-:W-:Y:S01]  /*2330*/  LEA.HI.X.SX32 R17, R21, R123.reuse, 0x1, P1 ;  /* 0x0000007b15117211 */ /* 0x080fe200008f0eff */
[----:B------:R-:W-:Y:S01]  /*2340*/  IMAD R21, R130, 0xa2, RZ ;  /* 0x000000a282157824 */ /* 0x000fe200078e02ff */
[CC--:B---3--:R-:W-:Y:S01]  /*2350*/  IADD3 R22, P0, R27.reuse, R122.reuse, RZ ;  /* 0x0000007a1b167210 */ /* 0x0c8fe20007f1e0ff */
[----:B-1----:R-:W2:Y:S03]  /*2360*/  LDG.E.U8 R32, desc[UR60][R24.64] ;  /* 0x0000003c18207981 */ /* 0x002ea6000c1e1100 */
[----:B------:R-:W-:Y:S01]  /*2370*/  LEA.HI.X.SX32 R23, R27, R123, 0x1, P0 ;  /* 0x0000007b1b177211 */ /* 0x000fe200000f0eff */
[----:B------:R1:W-:Y:S04]  /*2380*/  STL [R1+0xc8], R31 ;  /* 0x0000c81f01007387 */ /* 0x0003e80000100800 */
[----:B------:R3:W4:Y:S04]  /*2390*/  LDG.E.U8 R24, desc[UR60][R8.64] ;  /* 0x0000003c08187981 */ /* 0x000728000c1e1100 */
[----:B------:R5:W-:Y:S04]  /*23a0*/  STL [R1+0xc4], R30 ;  /* 0x0000c41e01007387 */ /* 0x000be80000100800 */
[----:B-1----:R1:W4:Y:S01]  /*23b0*/  LDG.E.U8 R31, desc[UR60][R10.64] ;  /* 0x0000003c0a1f7981 */ /* 0x002322000c1e1100 */
[----:B---3--:R-:W-:-:S03]  /*23c0*/  IADD3 R8, P0, R21, R122, RZ ;  /* 0x0000007a15087210 */ /* 0x008fc60007f1e0ff */
[----:B------:R-:W-:Y:S01]  /*23d0*/  STL [R1+0xf8], R28 ;  /* 0x0000f81c01007387 */ /* 0x000fe20000100800 */
[----:B------:R-:W-:-:S03]  /*23e0*/  LEA.HI.X.SX32 R9, R21, R123, 0x1, P0 ;  /* 0x0000007b15097211 */ /* 0x000fc600000f0eff */
[----:B------:R3:W-:Y:S04]  /*23f0*/  STL [R1+0xc0], R20 ;  /* 0x0000c01401007387 */ /* 0x0007e80000100800 */
[----:B-----5:R5:W4:Y:S01]  /*2400*/  LDG.E.U8 R30, desc[UR60][R14.64] ;  /* 0x0000003c0e1e7981 */ /* 0x020b22000c1e1100 */
[C---:B------:R-:W-:Y:S02]  /*2410*/  IMAD R29, R130.reuse, 0xa1, RZ ;  /* 0x000000a1821d7824 */ /* 0x040fe400078e02ff */
[C---:B------:R-:W-:Y:S01]  /*2420*/  IMAD R25, R130.reuse, 0xa3, RZ ;  /* 0x000000a382197824 */ /* 0x040fe200078e02ff */
[----:B------:R-:W4:Y:S04]  /*2430*/  LDG.E.U8 R59, desc[UR60][R22.64] ;  /* 0x0000003c163b7981 */ /* 0x000f28000c1e1100 */
[----:B---3--:R3:W4:Y:S04]  /*2440*/  LDG.E.U8 R20, desc[UR60][R16.64] ;  /* 0x0000003c10147981 */ /* 0x008728000c1e1100 */
[----:B------:R-:W-:Y:S04]  /*2450*/  STL [R1+0xb8], R34 ;  /* 0x0000b82201007387 */ /* 0x000fe80000100800 */
[----:B------:R-:W-:Y:S04]  /*2460*/  STL [R1+0xb4], R33 ;  /* 0x0000b42101007387 */ /* 0x000fe80000100800 */
[----:B------:R0:W-:Y:S04]  /*2470*/  STL [R1+0xfc], R18 ;  /* 0x0000fc1201007387 */ /* 0x0001e80000100800 */
[----:B0-----:R0:W4:Y:S01]  /*2480*/  LDG.E.U8 R18, desc[UR60][R8.64] ;  /* 0x0000003c08127981 */ /* 0x001122000c1e1100 */
[----:B------:R-:W-:Y:S01]  /*2490*/  IADD3 R28, P1, R29, R122, RZ ;  /* 0x0000007a1d1c7210 */ /* 0x000fe20007f3e0ff */
[----:B------:R-:W-:-:S02]  /*24a0*/  IMAD R27, R130, 0xa4, RZ ;  /* 0x000000a4821b7824 */ /* 0x000fc400078e02ff */
[C---:B------:R-:W-:Y:S01]  /*24b0*/  IMAD R21, R130.reuse, 0xa5, RZ ;  /* 0x000000a582157824 */ /* 0x040fe200078e02ff */
[-C--:B------:R-:W-:Y:S02]  /*24c0*/  LEA.HI.X.SX32 R29, R29, R123.reuse, 0x1, P1 ;  /* 0x0000007b1d1d7211 */ /* 0x080fe400008f0eff */
[-C--:B-1----:R-:W-:Y:S02]  /*24d0*/  IADD3 R10, P1, R25, R122.reuse, RZ ;  /* 0x0000007a190a7210 */ /* 0x082fe40007f3e0ff */
[-C--:B-----5:R-:W-:Y:S01]  /*24e0*/  IADD3 R14, P0, R27, R122.reuse, RZ ;  /* 0x0000007a1b0e7210 */ /* 0x0a0fe20007f1e0ff */
[----:B------:R-:W5:Y:S01]  /*24f0*/  LDG.E.U8 R28, desc[UR60][R28.64] ;  /* 0x0000003c1c1c7981 */ /* 0x000f62000c1e1100 */
[-C--:B------:R-:W-:Y:S01]  /*2500*/  LEA.HI.X.SX32 R11, R25, R123.reuse, 0x1, P1 ;  /* 0x0000007b190b7211 */ /* 0x080fe200008f0eff */
[C---:B------:R-:W-:Y:S01]  /*2510*/  IMAD R25, R130.reuse, 0xa6, RZ ;  /* 0x000000a682197824 */ /* 0x040fe200078e02ff */
[-C--:B---3--:R-:W-:Y:S02]  /*2520*/  IADD3 R16, P1, R21, R122.reuse, RZ ;  /* 0x0000007a15107210 */ /* 0x088fe40007f3e0ff */
[-C--:B------:R-:W-:Y:S01]  /*2530*/  LEA.HI.X.SX32 R15, R27, R123.reuse, 0x1, P0 ;  /* 0x0000007b1b0f7211 */ /* 0x080fe200000f0eff */
[----:B------:R1:W3:Y:S01]  /*2540*/  LDG.E.U8 R42, desc[UR60][R10.64] ;  /* 0x0000003c0a2a7981 */ /* 0x0002e2000c1e1100 */
[-C--:B------:R-:W-:Y:S01]  /*2550*/  LEA.HI.X.SX32 R17, R21, R123.reuse, 0x1, P1 ;  /* 0x0000007b15117211 */ /* 0x080fe200008f0eff */
[----:B------:R-:W-:Y:S01]  /*2560*/  IMAD R21, R130, 0xa8, RZ ;  /* 0x000000a882157824 */ /* 0x000fe200078e02ff */
[C---:B------:R-:W-:Y:S01]  /*2570*/  IADD3 R22, P0, R25.reuse, R122, RZ ;  /* 0x0000007a19167210 */ /* 0x040fe20007f1e0ff */
[----:B--2---:R2:W-:Y:S03]  /*2580*/  STL [R1+0xb0], R32 ;  /* 0x0000b02001007387 */ /* 0x0045e60000100800 */
[----:B------:R-:W-:-:S02]  /*2590*/  LEA.HI.X.SX32 R23, R25, R123, 0x1, P0 ;  /* 0x0000007b19177211 */ /* 0x000fc400000f0eff */
[CC--:B0-----:R-:W-:Y:S01]  /*25a0*/  IADD3 R8, P0, R21.reuse, R122.reuse, RZ ;  /* 0x0000007a15087210 */ /* 0x0c1fe20007f1e0ff */
[C---:B-1----:R-:W-:Y:S01]  /*25b0*/  IMAD R11, R130.reuse, 0xaa, RZ ;  /* 0x000000aa820b7824 */ /* 0x042fe200078e02ff */
[----:B------:R0:W5:Y:S02]  /*25c0*/  LDG.E.U8 R29, desc[UR60][R16.64] ;  /* 0x0000003c101d7981 */ /* 0x000164000c1e1100 */
[----:B------:R-:W-:Y:S02]  /*25d0*/  LEA.HI.X.SX32 R9, R21, R123, 0x1, P0 ;  /* 0x0000007b15097211 */ /* 0x000fe400000f0eff */
[----:B--2---:R-:W-:Y:S01]  /*25e0*/  IADD3 R32, P0, R11, R122, RZ ;  /* 0x0000007a0b207210 */ /* 0x004fe20007f1e0ff */
[----:B----4-:R1:W-:Y:S01]  /*25f0*/  STL [R1+0xac], R24 ;  /* 0x0000ac1801007387 */ /* 0x0103e20000100800 */
[----:B------:R-:W-:-:S03]  /*2600*/  IMAD R27, R130, 0xa7, RZ ;  /* 0x000000a7821b7824 */ /* 0x000fc600078e02ff */
[----:B------:R2:W5:Y:S01]  /*2610*/  LDG.E.U8 R58, desc[UR60][R14.64] ;  /* 0x0000003c0e3a7981 */ /* 0x000562000c1e1100 */
[----:B0-----:R-:W-:Y:S01]  /*2620*/  IMAD R17, R130, 0xac, RZ ;  /* 0x000000ac82117824 */ /* 0x001fe200078e02ff */
[-C--:B------:R-:W-:Y:S02]  /*2630*/  LEA.HI.X.SX32 R33, R11, R123.reuse, 0x1, P0 ;  /* 0x0000007b0b217211 */ /* 0x080fe400000f0eff */
[----:B------:R-:W4:Y:S02]  /*2640*/  LDG.E.U8 R56, desc[UR60][R8.64] ;  /* 0x0000003c08387981 */ /* 0x000f24000c1e1100 */
[C---:B------:R-:W-:Y:S02]  /*2650*/  IADD3 R16, P0, R17.reuse, R122, RZ ;  /* 0x0000007a11107210 */ /* 0x040fe40007f1e0ff */
[----:B------:R0:W-:Y:S02]  /*2660*/  STL [R1+0xa8], R31 ;  /* 0x0000a81f01007387 */ /* 0x0001e40000100800 */
[----:B------:R-:W-:-:S02]  /*2670*/  LEA.HI.X.SX32 R17, R17, R123, 0x1, P0 ;  /* 0x0000007b11117211 */ /* 0x000fc400000f0eff */
[C---:B-1----:R-:W-:Y:S01]  /*2680*/  IADD3 R24, P1, R27.reuse, R122, RZ ;  /* 0x0000007a1b187210 */ /* 0x042fe20007f3e0ff */
[C---:B--2---:R-:W-:Y:S01]  /*2690*/  IMAD R15, R130.reuse, 0xab, RZ ;  /* 0x000000ab820f7824 */ /* 0x044fe200078e02ff */
[----:B------:R1:W2:Y:S04]  /*26a0*/  LDG.E.U8 R57, desc[UR60][R22.64] ;  /* 0x0000003c16397981 */ /* 0x0002a8000c1e1100 */
[----:B------:R1:W-:Y:S01]  /*26b0*/  STL [R1+0x100], R30 ;  /* 0x0001001e01007387 */ /* 0x0003e20000100800 */
[C---:B------:R-:W-:Y:S02]  /*26c0*/  IMAD R11, R130.reuse, 0xad, RZ ;  /* 0x000000ad820b7824 */ /* 0x040fe400078e02ff */
[C---:B------:R-:W-:Y:S01]  /*26d0*/  IMAD R21, R130.reuse, 0x30, RZ ;  /* 0x0000003082157824 */ /* 0x040fe200078e02ff */
[----:B------:R-:W2:Y:S04]  /*26e0*/  LDG.E.U8 R55, desc[UR60][R32.64] ;  /* 0x0000003c20377981 */ /* 0x000ea8000c1e1100 */
[----:B------:R-:W-:Y:S01]  /*26f0*/  STL [R1+0xa4], R20 ;  /* 0x0000a41401007387 */ /* 0x000fe20000100800 */
[----:B0-----:R-:W-:Y:S01]  /*2700*/  IMAD R31, R130, 0xa9, RZ ;  /* 0x000000a9821f7824 */ /* 0x001fe200078e02ff */
[----:B------:R-:W-:-:S04]  /*2710*/  LEA.HI.X.SX32 R25, R27, R123, 0x1, P1 ;  /* 0x0000007b1b197211 */ /* 0x000fc800008f0eff */
[CC--:B-1----:R-:W-:Y:S01]  /*2720*/  IADD3 R30, P1, R31.reuse, R122.reuse, RZ ;  /* 0x0000007a1f1e7210 */ /* 0x0c2fe20007f3e0ff */
[----:B------:R0:W2:Y:S03]  /*2730*/  LDG.E.U8 R41, desc[UR60][R24.64] ;  /* 0x0000003c18297981 */ /* 0x0000a6000c1e1100 */
[-C--:B------:R-:W-:Y:S02]  /*2740*/  LEA.HI.X.SX32 R31, R31, R123.reuse, 0x1, P1 ;  /* 0x0000007b1f1f7211 */ /* 0x080fe400008f0eff */
[CC--:B------:R-:W-:Y:S01]  /*2750*/  IADD3 R34, P1, R15.reuse, R122.reuse, RZ ;  /* 0x0000007a0f227210 */ /* 0x0c0fe20007f3e0ff */
[C---:B------:R-:W-:Y:S02]  /*2760*/  IMAD R23, R130.reuse, 0x31, RZ ;  /* 0x0000003182177824 */ /* 0x040fe400078e02ff */
[----:B------:R1:W4:Y:S01]  /*2770*/  LDG.E.U8 R27, desc[UR60][R30.64] ;  /* 0x0000003c1e1b7981 */ /* 0x000322000c1e1100 */
[----:B------:R-:W-:Y:S01]  /*2780*/  LEA.HI.X.SX32 R35, R15, R123, 0x1, P1 ;  /* 0x0000007b0f237211 */ /* 0x000fe200008f0eff */
[C---:B------:R-:W-:Y:S01]  /*2790*/  IMAD R15, R130.reuse, 0xae, RZ ;  /* 0x000000ae820f7824 */ /* 0x040fe200078e02ff */
[----:B------:R-:W-:Y:S01]  /*27a0*/  IADD3 R10, P1, R11, R122, RZ ;  /* 0x0000007a0b0a7210 */ /* 0x000fe20007f3e0ff */
[----:B0-----:R-:W-:-:S02]  /*27b0*/  IMAD R25, R130, 0xaf, RZ ;  /* 0x000000af82197824 */ /* 0x001fc400078e02ff */
[----:B------:R-:W2:Y:S01]  /*27c0*/  LDG.E.U8 R40, desc[UR60][R34.64] ;  /* 0x0000003c22287981 */ /* 0x000ea2000c1e1100 */
[-C--:B------:R-:W-:Y:S02]  /*27d0*/  IADD3 R8, P0, R15, R122.reuse, RZ ;  /* 0x0000007a0f087210 */ /* 0x080fe40007f1e0ff */
[-C--:B------:R-:W-:Y:S02]  /*27e0*/  LEA.HI.X.SX32 R11, R11, R123.reuse, 0x1, P1 ;  /* 0x0000007b0b0b7211 */ /* 0x080fe400008f0eff */
[-C--:B------:R-:W-:Y:S02]  /*27f0*/  IADD3 R14, P1, R25, R122.reuse, RZ ;  /* 0x0000007a190e7210 */ /* 0x080fe40007f3e0ff */
[-C--:B------:R-:W-:Y:S01]  /*2800*/  LEA.HI.X.SX32 R9, R15, R123.reuse, 0x1, P0 ;  /* 0x0000007b0f097211 */ /* 0x080fe200000f0eff */
[----:B-1----:R-:W-:Y:S01]  /*2810*/  IMAD R31, R130, 0x32, RZ ;  /* 0x00000032821f7824 */ /* 0x002fe200078e02ff */
[----:B------:R-:W-:Y:S01]  /*2820*/  LEA.HI.X.SX32 R15, R25, R123, 0x1, P1 ;  /* 0x0000007b190f7211 */ /* 0x000fe200008f0eff */
[----:B------:R-:W3:Y:S01]  /*2830*/  LDG.E.U8 R35, desc[UR60][R10.64] ;  /* 0x0000003c0a237981 */ /* 0x000ee2000c1e1100 */
[----:B------:R-:W-:-:S02]  /*2840*/  IADD3 R24, P0, R21, R122, RZ ;  /* 0x0000007a15187210 */ /* 0x000fc40007f1e0ff */
[----:B------:R-:W-:Y:S01]  /*2850*/  IADD3 R22, P1, R23, R122, RZ ;  /* 0x0000007a17167210 */ /* 0x000fe20007f3e0ff */
[----:B------:R-:W5:Y:S01]  /*2860*/  LDG.E.U8 R34, desc[UR60][R8.64] ;  /* 0x0000003c08227981 */ /* 0x000f62000c1e1100 */
[----:B------:R-:W-:-:S03]  /*2870*/  LEA.HI.X.SX32 R25, R21, R123, 0x1, P0 ;  /* 0x0000007b15197211 */ /* 0x000fc600000f0eff */
[----:B------:R-:W4:Y:S01]  /*2880*/  LDG.E.U8 R30, desc[UR60][R14.64] ;  /* 0x0000003c0e1e7981 */ /* 0x000f22000c1e1100 */
[----:B------:R-:W-:-:S03]  /*2890*/  LEA.HI.X.SX32 R23, R23, R123, 0x1, P1 ;  /* 0x0000007b17177211 */ /* 0x000fc600008f0eff */
[----:B------:R-:W2:Y:S04]  /*28a0*/  LDG.E.U8 R32, desc[UR60][R24.64] ;  /* 0x0000003c18207981 */ /* 0x000ea8000c1e1100 */
[----:B------:R-:W2:Y:S04]  /*28b0*/  LDG.E.U8 R24, desc[UR60][R22.64] ;  /* 0x0000003c16187981 */ /* 0x000ea8000c1e1100 */
[----:B------:R0:W-:Y:S04]  /*28c0*/  STL [R1+0x104], R18 ;  /* 0x0001041201007387 */ /* 0x0001e80000100800 */
[----:B0-----:R0:W3:Y:S02]  /*28d0*/  LDG.E.U8 R18, desc[UR60][R16.64] ;  /* 0x0000003c10127981 */ /* 0x0010e4000c1e1100 */
[----:B0-----:R-:W-:-:S04]  /*28e0*/  IADD3 R16, P0, R31, R122, RZ ;  /* 0x0000007a1f107210 */ /* 0x001fc80007f1e0ff */
[----:B------:R-:W-:-:S05]  /*28f0*/  LEA.HI.X.SX32 R17, R31, R123, 0x1, P0 ;  /* 0x0000007b1f117211 */ /* 0x000fca00000f0eff */
[----:B------:R-:W2:Y:S01]  /*2900*/  LDG.E.U8 R20, desc[UR60][R16.64] ;  /* 0x0000003c10147981 */ /* 0x000ea2000c1e1100 */
[C---:B------:R-:W-:Y:S02]  /*2910*/  IMAD R21, R130.reuse, 0x33, RZ ;  /* 0x0000003382157824 */ /* 0x040fe400078e02ff */
[C---:B------:R-:W-:Y:S02]  /*2920*/  IMAD R33, R130.reuse, 0x34, RZ ;  /* 0x0000003482217824 */ /* 0x040fe400078e02ff */
[----:B------:R-:W-:Y:S01]  /*2930*/  IMAD R31, R130, 0x35, RZ ;  /* 0x00000035821f7824 */ /* 0x000fe200078e02ff */
[-C--:B------:R-:W-:Y:S02]  /*2940*/  IADD3 R10, P1, R21, R122.reuse, RZ ;  /* 0x0000007a150a7210 */ /* 0x080fe40007f3e0ff */
[----:B------:R-:W-:Y:S02]  /*2950*/  IADD3 R8, P0, R33, R122, RZ ;  /* 0x0000007a21087210 */ /* 0x000fe40007f1e0ff */
[----:B------:R-:W-:-:S02]  /*2960*/  LEA.HI.X.SX32 R11, R21, R123, 0x1, P1 ;  /* 0x0000007b150b7211 */ /* 0x000fc400008f0eff */
[----:B------:R-:W-:Y:S02]  /*2970*/  IADD3 R14, P1, R31, R122, RZ ;  /* 0x0000007a1f0e7210 */ /* 0x000fe40007f3e0ff */
[-C--:B------:R-:W-:Y:S01]  /*2980*/  LEA.HI.X.SX32 R9, R33, R123.reuse, 0x1, P0 ;  /* 0x0000007b21097211 */ /* 0x080fe200000f0eff */
[----:B------:R0:W2:Y:S01]  /*2990*/  LDG.E.U8 R22, desc[UR60][R10.64] ;  /* 0x0000003c0a167981 */ /* 0x0000a2000c1e1100 */
[----:B------:R-:W-:-:S05]  /*29a0*/  LEA.HI.X.SX32 R15, R31, R123, 0x1, P1 ;  /* 0x0000007b1f0f7211 */ /* 0x000fca00008f0eff */
[----:B------:R1:W2:Y:S01]  /*29b0*/  LDG.E.U8 R16, desc[UR60][R14.64] ;  /* 0x0000003c0e107981 */ /* 0x0002a2000c1e1100 */
[C---:B------:R-:W-:Y:S02]  /*29c0*/  IMAD R21, R130.reuse, 0x36, RZ ;  /* 0x0000003682157824 */ /* 0x040fe400078e02ff */
[C---:B------:R-:W-:Y:S02]  /*29d0*/  IMAD R25, R130.reuse, 0x37, RZ ;  /* 0x0000003782197824 */ /* 0x040fe400078e02ff */
[C---:B------:R-:W-:Y:S01]  /*29e0*/  IMAD R23, R130.reuse, 0x38, RZ ;  /* 0x0000003882177824 */ /* 0x040fe200078e02ff */
[----:B0-----:R-:W-:Y:S01]  /*29f0*/  IADD3 R10, P0, R21, R122, RZ ;  /* 0x0000007a150a7210 */ /* 0x001fe20007f1e0ff */
[----:B------:R-:W-:-:S03]  /*2a00*/  IMAD R17, R130, 0x39, RZ ;  /* 0x0000003982117824 */ /* 0x000fc600078e02ff */
[----:B------:R-:W-:Y:S01]  /*2a10*/  LEA.HI.X.SX32 R11, R21, R123, 0x1, P0 ;  /* 0x0000007b150b7211 */ /* 0x000fe200000f0eff */
[----:B------:R-:W-:Y:S01]  /*2a20*/  IMAD R21, R130, 0x3a, RZ ;  /* 0x0000003a82157824 */ /* 0x000fe200078e02ff */
[----:B-1----:R-:W-:-:S03]  /*2a30*/  IADD3 R14, P0, R23, R122, RZ ;  /* 0x0000007a170e7210 */ /* 0x002fc60007f1e0ff */
[----:B------:R-:W2:Y:S01]  /*2a40*/  LDG.E.U8 R31, desc[UR60][R10.64] ;  /* 0x0000003c0a1f7981 */ /* 0x000ea2000c1e1100 */
[----:B------:R-:W-:-:S03]  /*2a50*/  LEA.HI.X.SX32 R15, R23, R123, 0x1, P0 ;  /* 0x0000007b170f7211 */ /* 0x000fc600000f0eff */
[----:B---3--:R0:W-:Y:S04]  /*2a60*/  STL [R1+0x11c], R18 ;  /* 0x00011c1201007387 */ /* 0x0081e80000100800 */
[----:B0-----:R0:W3:Y:S04]  /*2a70*/  LDG.E.U8 R18, desc[UR60][R8.64] ;  /* 0x0000003c08127981 */ /* 0x0010e8000c1e1100 */
[----:B------:R1:W-:Y:S01]  /*2a80*/  STL [R1+0x10c], R35 ;  /* 0x00010c2301007387 */ /* 0x0003e20000100800 */
[----:B0-----:R-:W-:-:S03]  /*2a90*/  IADD3 R8, P1, R25, R122, RZ ;  /* 0x0000007a19087210 */ /* 0x001fc60007f3e0ff */
[----:B-----5:R-:W-:Y:S01]  /*2aa0*/  STL [R1+0x128], R34 ;  /* 0x0001282201007387 */ /* 0x020fe20000100800 */
[----:B------:R-:W-:-:S03]  /*2ab0*/  LEA.HI.X.SX32 R9, R25, R123, 0x1, P1 ;  /* 0x0000007b19097211 */ /* 0x000fc600008f0eff */
[----:B----4-:R0:W-:Y:S01]  /*2ac0*/  STL [R1+0x120], R30 ;  /* 0x0001201e01007387 */ /* 0x0101e20000100800 */
[C---:B------:R-:W-:Y:S01]  /*2ad0*/  IADD3 R10, P1, R17.reuse, R122, RZ ;  /* 0x0000007a110a7210 */ /* 0x040fe20007f3e0ff */
[----:B------:R-:W-:Y:S01]  /*2ae0*/  IMAD R23, R130, 0x3b, RZ ;  /* 0x0000003b82177824 */ /* 0x000fe200078e02ff */
[----:B-1----:R-:W1:Y:S01]  /*2af0*/  LDC R35, c[0x0][0x248] ;  /* 0x00009200ff237b82 */ /* 0x002e620000000800 */
[----:B------:R-:W4:Y:S01]  /*2b00*/  LDG.E.U8 R25, desc[UR60][R14.64] ;  /* 0x0000003c0e197981 */ /* 0x000f22000c1e1100 */
[----:B------:R-:W-:-:S03]  /*2b10*/  LEA.HI.X.SX32 R11, R17, R123, 0x1, P1 ;  /* 0x0000007b110b7211 */ /* 0x000fc600008f0eff */
[----:B0-----:R0:W5:Y:S04]  /*2b20*/  LDG.E.U8 R30, desc[UR60][R8.64] ;  /* 0x0000003c081e7981 */ /* 0x001168000c1e1100 */
[----:B--2---:R-:W-:Y:S01]  /*2b30*/  STL [R1+0x194], R32 ;  /* 0x0001942001007387 */ /* 0x004fe20000100800 */
[----:B0-----:R-:W-:-:S03]  /*2b40*/  IADD3 R8, P0, R21, R122, RZ ;  /* 0x0000007a15087210 */ /* 0x001fc60007f1e0ff */
[----:B------:R0:W-:Y:S01]  /*2b50*/  STL [R1+0x190], R24 ;  /* 0x0001901801007387 */ /* 0x0001e20000100800 */
[----:B------:R-:W-:-:S03]  /*2b60*/  LEA.HI.X.SX32 R9, R21, R123, 0x1, P0 ;  /* 0x0000007b15097211 */ /* 0x000fc600000f0eff */
[----:B------:R2:W-:Y:S04]  /*2b70*/  STL [R1+0x18c], R20 ;  /* 0x00018c1401007387 */ /* 0x0005e80000100800 */
[----:B0-----:R0:W4:Y:S04]  /*2b80*/  LDG.E.U8 R24, desc[UR60][R10.64] ;  /* 0x0000003c0a187981 */ /* 0x001128000c1e1100 */
[----:B--2---:R2:W4:Y:S01]  /*2b90*/  LDG.E.U8 R20, desc[UR60][R8.64] ;  /* 0x0000003c08147981 */ /* 0x004522000c1e1100 */
[C---:B------:R-:W-:Y:S01]  /*2ba0*/  IMAD R17, R130.reuse, 0x3c, RZ ;  /* 0x0000003c82117824 */ /* 0x040fe200078e02ff */
[----:B------:R-:W-:Y:S01]  /*2bb0*/  IADD3 R14, P1, R23, R122, RZ ;  /* 0x0000007a170e7210 */ /* 0x000fe20007f3e0ff */
[----:B------:R-:W-:-:S03]  /*2bc0*/  IMAD R21, R130, 0x3d, RZ ;  /* 0x0000003d82157824 */ /* 0x000fc600078e02ff */
[-C--:B0-----:R-:W-:Y:S02]  /*2bd0*/  IADD3 R10, P0, R17, R122.reuse, RZ ;  /* 0x0000007a110a7210 */ /* 0x081fe40007f1e0ff */
[-C--:B------:R-:W-:Y:S02]  /*2be0*/  LEA.HI.X.SX32 R15, R23, R123.reuse, 0x1, P1 ;  /* 0x0000007b170f7211 */ /* 0x080fe400008f0eff */
[----:B--2---:R-:W-:Y:S02]  /*2bf0*/  IADD3 R8, P1, R21, R122, RZ ;  /* 0x0000007a15087210 */ /* 0x004fe40007f3e0ff */
[-C--:B------:R-:W-:Y:S02]  /*2c00*/  LEA.HI.X.SX32 R11, R17, R123.reuse, 0x1, P0 ;  /* 0x0000007b110b7211 */ /* 0x080fe400000f0eff */
[----:B------:R-:W-:Y:S01]  /*2c10*/  LEA.HI.X.SX32 R9, R21, R123, 0x1, P1 ;  /* 0x0000007b15097211 */ /* 0x000fe200008f0eff */
[----:B------:R0:W-:Y:S04]  /*2c20*/  STL [R1+0x188], R22 ;  /* 0x0001881601007387 */ /* 0x0001e80000100800 */
[----:B0-----:R0:W2:Y:S01]  /*2c30*/  LDG.E.U8 R22, desc[UR60][R14.64] ;  /* 0x0000003c0e167981 */ /* 0x0010a2000c1e1100 */
[----:B------:R-:W-:-:S02]  /*2c40*/  IMAD R23, R130, 0x3e, RZ ;  /* 0x0000003e82177824 */ /* 0x000fc400078e02ff */
[C---:B------:R-:W-:Y:S02]  /*2c50*/  IMAD R17, R130.reuse, 0x3f, RZ ;  /* 0x0000003f82117824 */ /* 0x040fe400078e02ff */
[----:B------:R-:W-:Y:S01]  /*2c60*/  IMAD R21, R130, 0xb0, RZ ;  /* 0x000000b082157824 */ /* 0x000fe200078e02ff */
[----:B0-----:R-:W-:-:S04]  /*2c70*/  IADD3 R14, P0, R23, R122, RZ ;  /* 0x0000007a170e7210 */ /* 0x001fc80007f1e0ff */
[----:B------:R-:W-:Y:S01]  /*2c80*/  LEA.HI.X.SX32 R15, R23, R123, 0x1, P0 ;  /* 0x0000007b170f7211 */ /* 0x000fe200000f0eff */
[----:B------:R-:W-:Y:S01]  /*2c90*/  IMAD R23, R130, 0xb1, RZ ;  /* 0x000000b182177824 */ /* 0x000fe200078e02ff */
[----:B---3--:R0:W-:Y:S04]  /*2ca0*/  STL [R1+0x184], R18 ;  /* 0x0001841201007387 */ /* 0x0081e80000100800 */
[----:B------:R3:W-:Y:S04]  /*2cb0*/  STL [R1+0x180], R16 ;  /* 0x0001801001007387 */ /* 0x0007e80000100800 */
[----:B0-----:R0:W2:Y:S04]  /*2cc0*/  LDG.E.U8 R18, desc[UR60][R10.64] ;  /* 0x0000003c0a127981 */ /* 0x0010a8000c1e1100 */
[----:B---3--:R3:W2:Y:S01]  /*2cd0*/  LDG.E.U8 R16, desc[UR60][R8.64] ;  /* 0x0000003c08107981 */ /* 0x0086a2000c1e1100 */
[----:B0-----:R-:W-:-:S03]  /*2ce0*/  IADD3 R10, P1, R17, R122, RZ ;  /* 0x0000007a110a7210 */ /* 0x001fc60007f3e0ff */
[----:B------:R0:W-:Y:S01]  /*2cf0*/  STL [R1+0x17c], R31 ;  /* 0x00017c1f01007387 */ /* 0x0001e20000100800 */
[-C--:B------:R-:W-:Y:S01]  /*2d00*/  LEA.HI.X.SX32 R11, R17, R123.reuse, 0x1, P1 ;  /* 0x0000007b110b7211 */ /* 0x080fe200008f0eff */
[----:B------:R-:W-:Y:S01]  /*2d10*/  IMAD R17, R130, 0xb2, RZ ;  /* 0x000000b282117824 */ /* 0x000fe200078e02ff */
[CC--:B---3--:R-:W-:Y:S01]  /*2d20*/  IADD3 R8, P0, R21.reuse, R122.reuse, RZ ;  /* 0x0000007a15087210 */ /* 0x0c8fe20007f1e0ff */
[----:B-----5:R3:W-:Y:S03]  /*2d30*/  STL [R1+0x178], R30 ;  /* 0x0001781e01007387 */ /* 0x0207e60000100800 */
[----:B------:R-:W-:Y:S01]  /*2d40*/  LEA.HI.X.SX32 R9, R21, R123, 0x1, P0 ;  /* 0x0000007b15097211 */ /* 0x000fe200000f0eff */
[----:B0-----:R0:W5:Y:S04]  /*2d50*/  LDG.E.U8 R31, desc[UR60][R14.64] ;  /* 0x0000003c0e1f7981 */ /* 0x001168000c1e1100 */
[----:B---3--:R3:W5:Y:S01]  /*2d60*/  LDG.E.U8 R30, desc[UR60][R10.64] ;  /* 0x0000003c0a1e7981 */ /* 0x008762000c1e1100 */
[----:B0-----:R-:W-:-:S02]  /*2d70*/  IADD3 R14, P1, R23, R122, RZ ;  /* 0x0000007a170e7210 */ /* 0x001fc40007f3e0ff */
[----:B---3--:R-:W-:Y:S02]  /*2d80*/  IADD3 R10, P0, R17, R122, RZ ;  /* 0x0000007a110a7210 */ /* 0x008fe40007f1e0ff */
[-C--:B------:R-:W-:Y:S02]  /*2d90*/  LEA.HI.X.SX32 R15, R23, R123.reuse, 0x1, P1 ;  /* 0x0000007b170f7211 */ /* 0x080fe400008f0eff */
[----:B------:R-:W-:Y:S01]  /*2da0*/  LEA.HI.X.SX32 R11, R17, R123, 0x1, P0 ;  /* 0x0000007b110b7211 */ /* 0x000fe200000f0eff */
[----:B----4-:R0:W-:Y:S04]  /*2db0*/  STL [R1+0x31c], R25 ;  /* 0x00031c1901007387 */ /* 0x0101e80000100800 */
[----:B------:R3:W-:Y:S04]  /*2dc0*/  STL [R1+0x16c], R24 ;  /* 0x00016c1801007387 */ /* 0x0007e80000100800 */
[----:B------:R4:W-:Y:S04]  /*2dd0*/  STL [R1+0x318], R20 ;  /* 0x0003181401007387 */ /* 0x0009e80000100800 */
[----:B0-----:R0:W5:Y:S04]  /*2de0*/  LDG.E.U8 R25, desc[UR60][R8.64] ;  /* 0x0000003c08197981 */ /* 0x001168000c1e1100 */
[----:B---3--:R3:W5:Y:S04]  /*2df0*/  LDG.E.U8 R24, desc[UR60][R14.64] ;  /* 0x0000003c0e187981 */ /* 0x008768000c1e1100 */
[----:B----4-:R4:W5:Y:S01]  /*2e00*/  LDG.E.U8 R20, desc[UR60][R10.64] ;  /* 0x0000003c0a147981 */ /* 0x010962000c1e1100 */
[----:B------:R-:W-:-:S02]  /*2e10*/  IMAD R21, R130, 0xb3, RZ ;  /* 0x000000b382157824 */ /* 0x000fc400078e02ff */
[C---:B------:R-:W-:Y:S02]  /*2e20*/  IMAD R23, R130.reuse, 0xb4, RZ ;  /* 0x000000b482177824 */ /* 0x040fe400078e02ff */
[----:B------:R-:W-:Y:S01]  /*2e30*/  IMAD R17, R130, 0xb5, RZ ;  /* 0x000000b582117824 */ /* 0x000fe200078e02ff */
[-C--:B0-----:R-:W-:Y:S02]  /*2e40*/  IADD3 R8, P1, R21, R122.reuse, RZ ;  /* 0x0000007a15087210 */ /* 0x081fe40007f3e0ff */
[-C--:B---3--:R-:W-:Y:S02]  /*2e50*/  IADD3 R14, P0, R23, R122.reuse, RZ ;  /* 0x0000007a170e7210 */ /* 0x088fe40007f1e0ff */
[-C--:B------:R-:W-:Y:S02]  /*2e60*/  LEA.HI.X.SX32 R9, R21, R123.reuse, 0x1, P1 ;  /* 0x0000007b15097211 */ /* 0x080fe400008f0eff */
[----:B----4-:R-:W-:Y:S02]  /*2e70*/  IADD3 R10, P1, R17, R122, RZ ;  /* 0x0000007a110a7210 */ /* 0x010fe40007f3e0ff */
[----:B------:R-:W-:-:S02]  /*2e80*/  LEA.HI.X.SX32 R15, R23, R123, 0x1, P0 ;  /* 0x0000007b170f7211 */ /* 0x000fc400000f0eff */
[----:B------:R-:W-:Y:S01]  /*2e90*/  LEA.HI.X.SX32 R11, R17, R123, 0x1, P1 ;  /* 0x0000007b110b7211 */ /* 0x000fe200008f0eff */
[----:B--2---:R0:W-:Y:S04]  /*2ea0*/  STL [R1+0x310], R22 ;  /* 0x0003101601007387 */ /* 0x0041e80000100800 */
[----:B0-----:R0:W2:Y:S01]  /*2eb0*/  LDG.E.U8 R22, desc[UR60][R8.64] ;  /* 0x0000003c08167981 */ /* 0x0010a2000c1e1100 */
[C---:B------:R-:W-:Y:S02]  /*2ec0*/  IMAD R21, R130.reuse, 0xb6, RZ ;  /* 0x000000b682157824 */ /* 0x040fe400078e02ff */
[C---:B------:R-:W-:Y:S02]  /*2ed0*/  IMAD R23, R130.reuse, 0xb7, RZ ;  /* 0x000000b782177824 */ /* 0x040fe400078e02ff */
[----:B------:R-:W-:Y:S01]  /*2ee0*/  IMAD R17, R130, 0xb8, RZ ;  /* 0x000000b882117824 */ /* 0x000fe200078e02ff */
[----:B0-----:R-:W-:-:S04]  /*2ef0*/  IADD3 R8, P0, R21, R122, RZ ;  /* 0x0000007a15087210 */ /* 0x001fc80007f1e0ff */
[----:B------:R-:W-:Y:S01]  /*2f00*/  LEA.HI.X.SX32 R9, R21, R123, 0x1, P0 ;  /* 0x0000007b15097211 */ /* 0x000fe200000f0eff */
[----:B------:R-:W-:-:S04]  /*2f10*/  IMAD R21, R130, 0xb9, RZ ;  /* 0x000000b982157824 */ /* 0x000fc800078e02ff */
[----:B------:R-:W3:Y:S04]  /*2f20*/  LDG.E.U8 R33, desc[UR60][R8.64] ;  /* 0x0000003c08217981 */ /* 0x000ee8000c1e1100 */
[----:B------:R0:W-:Y:S04]  /*2f30*/  STL [R1+0x30c], R18 ;  /* 0x00030c1201007387 */ /* 0x0001e80000100800 */
[----:B------:R4:W-:Y:S04]  /*2f40*/  STL [R1+0x304], R16 ;  /* 0x0003041001007387 */ /* 0x0009e80000100800 */
[----:B0-----:R0:W3:Y:S04]  /*2f50*/  LDG.E.U8 R18, desc[UR60][R14.64] ;  /* 0x0000003c0e127981 */ /* 0x0010e8000c1e1100 */
[----:B----4-:R4:W3:Y:S01]  /*2f60*/  LDG.E.U8 R16, desc[UR60][R10.64] ;  /* 0x0000003c0a107981 */ /* 0x0108e2000c1e1100 */
[----:B0-----:R-:W-:-:S03]  /*2f70*/  IADD3 R14, P1, R23, R122, RZ ;  /* 0x0000007a170e7210 */ /* 0x001fc60007f3e0ff */
[----:B-----5:R-:W-:Y:S01]  /*2f80*/  STL [R1+0x2fc], R31 ;  /* 0x0002fc1f01007387 */ /* 0x020fe20000100800 */
[-C--:B------:R-:W-:Y:S01]  /*2f90*/  LEA.HI.X.SX32 R15, R23, R123.reuse, 0x1, P1 ;  /* 0x0000007b170f7211 */ /* 0x080fe200008f0eff */
[----:B------:R-:W-:Y:S01]  /*2fa0*/  IMAD R23, R130, 0xba, RZ ;  /* 0x000000ba82177824 */ /* 0x000fe200078e02ff */
[-C--:B----4-:R-:W-:Y:S01]  /*2fb0*/  IADD3 R10, P0, R17, R122.reuse, RZ ;  /* 0x0000007a110a7210 */ /* 0x090fe20007f1e0ff */
[----:B------:R0:W-:Y:S01]  /*2fc0*/  STL [R1+0x2f4], R30 ;  /* 0x0002f41e01007387 */ /* 0x0001e20000100800 */
[----:B------:R-:W-:Y:S02]  /*2fd0*/  IADD3 R8, P1, R21, R122, RZ ;  /* 0x0000007a15087210 */ /* 0x000fe40007f3e0ff */
[-C--:B------:R-:W-:Y:S02]  /*2fe0*/  LEA.HI.X.SX32 R11, R17, R123.reuse, 0x1, P0 ;  /* 0x0000007b110b7211 */ /* 0x080fe400000f0eff */
[----:B------:R-:W-:-:S03]  /*2ff0*/  LEA.HI.X.SX32 R9, R21, R123, 0x1, P1 ;  /* 0x0000007b15097211 */ /* 0x000fc600008f0eff */
[----:B------:R-:W4:Y:S04]  /*3000*/  LDG.E.U8 R32, desc[UR60][R10.64] ;  /* 0x0000003c0a207981 */ /* 0x000f28000c1e1100 */
[----:B0-----:R0:W5:Y:S02]  /*3010*/  LDG.E.U8 R30, desc[UR60][R14.64] ;  /* 0x0000003c0e1e7981 */ /* 0x001164000c1e1100 */
[----:B0-----:R-:W-:-:S04]  /*3020*/  IADD3 R14, P0, R23, R122, RZ ;  /* 0x0000007a170e7210 */ /* 0x001fc80007f1e0ff */
[----:B------:R-:W-:Y:S01]  /*3030*/  LEA.HI.X.SX32 R15, R23, R123, 0x1, P0 ;  /* 0x0000007b170f7211 */ /* 0x000fe200000f0eff */
[----:B------:R-:W-:Y:S04]  /*3040*/  STL [R1+0x2ec], R25 ;  /* 0x0002ec1901007387 */ /* 0x000fe80000100800 */
[----:B------:R0:W-:Y:S04]  /*3050*/  STL [R1+0x2e4], R24 ;  /* 0x0002e41801007387 */ /* 0x0001e80000100800 */
[----:B------:R1:W-:Y:S04]  /*3060*/  STL [R1+0x2e0], R20 ;  /* 0x0002e01401007387 */ /* 0x0003e80000100800 */
[----:B0-----:R0:W4:Y:S04]  /*3070*/  LDG.E.U8 R24, desc[UR60][R8.64] ;  /* 0x0000003c08187981 */ /* 0x001128000c1e1100 */
[----:B-1----:R1:W4:Y:S01]  /*3080*/  LDG.E.U8 R20, desc[UR60][R14.64] ;  /* 0x0000003c0e147981 */ /* 0x002322000c1e1100 */
[----:B------:R-:W-:-:S02]  /*3090*/  IMAD R17, R130, 0xbb, RZ ;  /* 0x000000bb82117824 */ /* 0x000fc400078e02ff */
[C---:B------:R-:W-:Y:S02]  /*30a0*/  IMAD R21, R130.reuse, 0xbc, RZ ;  /* 0x000000bc82157824 */ /* 0x040fe400078e02ff */
[----:B------:R-:W-:Y:S01]  /*30b0*/  IMAD R23, R130, 0xbd, RZ ;  /* 0x000000bd82177824 */ /* 0x000fe200078e02ff */
[-C--:B------:R-:W-:Y:S02]  /*30c0*/  IADD3 R10, P1, R17, R122.reuse, RZ ;  /* 0x0000007a110a7210 */ /* 0x080fe40007f3e0ff */
[-C--:B0-----:R-:W-:Y:S02]  /*30d0*/  IADD3 R8, P0, R21, R122.reuse, RZ ;  /* 0x0000007a15087210 */ /* 0x081fe40007f1e0ff */
[-C--:B------:R-:W-:Y:S02]  /*30e0*/  LEA.HI.X.SX32 R11, R17, R123.reuse, 0x1, P1 ;  /* 0x0000007b110b7211 */ /* 0x080fe400008f0eff */
[----:B-1----:R-:W-:Y:S02]  /*30f0*/  IADD3 R14, P1, R23, R122, RZ ;  /* 0x0000007a170e7210 */ /* 0x002fe40007f3e0ff */
[----:B------:R-:W-:-:S02]  /*3100*/  LEA.HI.X.SX32 R9, R21, R123, 0x1, P0 ;  /* 0x0000007b15097211 */ /* 0x000fc400000f0eff */
[----:B------:R-:W-:Y:S01]  /*3110*/  LEA.HI.X.SX32 R15, R23, R123, 0x1, P1 ;  /* 0x0000007b170f7211 */ /* 0x000fe200008f0eff */
[----:B--2---:R0:W-:Y:S04]  /*3120*/  STL [R1+0x2d8], R22 ;  /* 0x0002d81601007387 */ /* 0x0041e80000100800 */
[----:B0-----:R0:W2:Y:S01]  /*3130*/  LDG.E.U8 R22, desc[UR60][R10.64] ;  /* 0x0000003c0a167981 */ /* 0x0010a2000c1e1100 */
[C---:B------:R-:W-:Y:S02]  /*3140*/  IMAD R25, R130.reuse, 0xbe, RZ ;  /* 0x000000be82197824 */ /* 0x040fe400078e02ff */
[C---:B------:R-:W-:Y:S02]  /*3150*/  IMAD R31, R130.reuse, 0xbf, RZ ;  /* 0x000000bf821f7824 */ /* 0x040fe400078e02ff */
[C---:B------:R-:W-:Y:S01]  /*3160*/  IMAD.SHL.U32 R17, R130.reuse, 0x40, RZ ;  /* 0x0000004082117824 */ /* 0x040fe200078e00ff */
[----:B0-----:R-:W-:Y:S01]  /*3170*/  IADD3 R10, P0, R25, R122, RZ ;  /* 0x0000007a190a7210 */ /* 0x001fe20007f1e0ff */
[----:B------:R-:W-:-:S03]  /*3180*/  IMAD R21, R130, 0x41, RZ ;  /* 0x0000004182157824 */ /* 0x000fc600078e02ff */
[----:B------:R-:W-:Y:S01]  /*3190*/  LEA.HI.X.SX32 R11, R25, R123, 0x1, P0 ;  /* 0x0000007b190b7211 */ /* 0x000fe200000f0eff */
[----:B------:R-:W-:Y:S01]  /*31a0*/  IMAD R23, R130, 0x42, RZ ;  /* 0x0000004282177824 */ /* 0x000fe200078e02ff */
[----:B---3--:R0:W-:Y:S04]  /*31b0*/  STL [R1+0x2d0], R18 ;  /* 0x0002d01201007387 */ /* 0x0081e80000100800 */
[----:B------:R1:W-:Y:S04]  /*31c0*/  STL [R1+0x2c8], R16 ;  /* 0x0002c81001007387 */ /* 0x0003e80000100800 */
[----:B0-----:R0:W3:Y:S04]  /*31d0*/  LDG.E.U8 R18, desc[UR60][R8.64] ;  /* 0x0000003c08127981 */ /* 0x0010e8000c1e1100 */
[----:B-1----:R1:W3:Y:S01]  /*31e0*/  LDG.E.U8 R16, desc[UR60][R14.64] ;  /* 0x0000003c0e107981 */ /* 0x0022e2000c1e1100 */
[----:B0-----:R-:W-:-:S03]  /*31f0*/  IADD3 R8, P1, R31, R122, RZ ;  /* 0x0000007a1f087210 */ /* 0x001fc60007f3e0ff */
[----:B------:R-:W-:Y:S01]  /*3200*/  STL [R1+0x2c4], R33 ;  /* 0x0002c42101007387 */ /* 0x000fe20000100800 */
[-C--:B------:R-:W-:Y:S02]  /*3210*/  LEA.HI.X.SX32 R9, R31, R123.reuse, 0x1, P1 ;  /* 0x0000007b1f097211 */ /* 0x080fe400008f0eff */
[CC--:B-1----:R-:W-:Y:S01]  /*3220*/  IADD3 R14, P0, R17.reuse, R122.reuse, RZ ;  /* 0x0000007a110e7210 */ /* 0x0c2fe20007f1e0ff */
[----:B------:R0:W3:Y:S03]  /*3230*/  LDG.E.U8 R31, desc[UR60][R10.64] ;  /* 0x0000003c0a1f7981 */ /* 0x0000e6000c1e1100 */
[----:B------:R-:W-:Y:S01]  /*3240*/  LEA.HI.X.SX32 R15, R17, R123, 0x1, P0 ;  /* 0x0000007b110f7211 */ /* 0x000fe200000f0eff */
[----:B-----5:R1:W-:Y:S04]  /*3250*/  STL [R1+0x2bc], R30 ;  /* 0x0002bc1e01007387 */ /* 0x0203e80000100800 */
[----:B------:R-:W5:Y:S01]  /*3260*/  LDG.E.U8 R25, desc[UR60][R14.64] ;  /* 0x0000003c0e197981 */ /* 0x000f62000c1e1100 */
[----:B0-----:R-:W-:-:S03]  /*3270*/  IADD3 R10, P1, R21, R122, RZ ;  /* 0x0000007a150a7210 */ /* 0x001fc60007f3e0ff */
[----:B-1----:R0:W5:Y:S01]  /*3280*/  LDG.E.U8 R30, desc[UR60][R8.64] ;  /* 0x0000003c081e7981 */ /* 0x002162000c1e1100 */
[----:B------:R-:W-:-:S03]  /*3290*/  LEA.HI.X.SX32 R11, R21, R123, 0x1, P1 ;  /* 0x0000007b150b7211 */ /* 0x000fc600008f0eff */
[----:B----4-:R-:W-:Y:S01]  /*32a0*/  STL [R1+0x2b4], R32 ;  /* 0x0002b42001007387 */ /* 0x010fe20000100800 */
[----:B0-----:R-:W-:-:S04]  /*32b0*/  IADD3 R8, P0, R23, R122, RZ ;  /* 0x0000007a17087210 */ /* 0x001fc80007f1e0ff */
[----:B------:R-:W-:Y:S01]  /*32c0*/  LEA.HI.X.SX32 R9, R23, R123, 0x1, P0 ;  /* 0x0000007b17097211 */ /* 0x000fe200000f0eff */
        /* <DEDUP_REMOVED lines=20> */
[----:B------:R-:W-:Y:S01]  /*3410*/  IMAD R17, R130, 0x49, RZ ;  /* 0x0000004982117824 */ /* 0x000fe200078e02ff */
[----:B---3--:R0:W-:Y:S04]  /*3420*/  STL [R1+0x298], R18 ;  /* 0x0002981201007387 */ /* 0x0081e80000100800 */
[----:B------:R1:W-:Y:S04]  /*3430*/  STL [R1+0x290], R16 ;  /* 0x0002901001007387 */ /* 0x0003e80000100800 */
[----:B0-----:R0:W3:Y:S04]  /*3440*/  LDG.E.U8 R18, desc[UR60][R10.64] ;  /* 0x0000003c0a127981 */ /* 0x0010e8000c1e1100 */
[----:B-1----:R1:W3:Y:S01]  /*3450*/  LDG.E.U8 R16, desc[UR60][R8.64] ;  /* 0x0000003c08107981 */ /* 0x0022e2000c1e1100 */
[----:B0-----:R-:W-:-:S03]  /*3460*/  IADD3 R10, P1, R21, R122, RZ ;  /* 0x0000007a150a7210 */ /* 0x001fc60007f3e0ff */
[----:B------:R0:W-:Y:S01]  /*3470*/  STL [R1+0x28c], R31 ;  /* 0x00028c1f01007387 */ /* 0x0001e20000100800 */
[----:B------:R-:W-:Y:S01]  /*3480*/  LEA.HI.X.SX32 R11, R21, R123, 0x1, P1 ;  /* 0x0000007b150b7211 */ /* 0x000fe200008f0eff */
[----:B------:R-:W-:Y:S01]  /*3490*/  IMAD R21, R130, 0x4a, RZ ;  /* 0x0000004a82157824 */ /* 0x000fe200078e02ff */
[----:B-1----:R-:W-:-:S04]  /*34a0*/  IADD3 R8, P0, R23, R122, RZ ;  /* 0x0000007a17087210 */ /* 0x002fc80007f1e0ff */
[----:B------:R-:W-:Y:S01]  /*34b0*/  LEA.HI.X.SX32 R9, R23, R123, 0x1, P0 ;  /* 0x0000007b17097211 */ /* 0x000fe200000f0eff */
[----:B0-----:R0:W3:Y:S04]  /*34c0*/  LDG.E.U8 R31, desc[UR60][R14.64] ;  /* 0x0000003c0e1f7981 */ /* 0x0010e8000c1e1100 */
[----:B-----5:R1:W-:Y:S01]  /*34d0*/  STL [R1+0x284], R30 ;  /* 0x0002841e01007387 */ /* 0x0203e20000100800 */
[----:B0-----:R-:W-:-:S03]  /*34e0*/  IADD3 R14, P1, R17, R122, RZ ;  /* 0x0000007a110e7210 */ /* 0x001fc60007f3e0ff */
[----:B-1----:R0:W5:Y:S01]  /*34f0*/  LDG.E.U8 R30, desc[UR60][R10.64] ;  /* 0x0000003c0a1e7981 */ /* 0x002162000c1e1100 */
[----:B------:R-:W-:-:S03]  /*3500*/  LEA.HI.X.SX32 R15, R17, R123, 0x1, P1 ;  /* 0x0000007b110f7211 */ /* 0x000fc600008f0eff */
[----:B------:R1:W-:Y:S01]  /*3510*/  STL [R1+0x314], R25 ;  /* 0x0003141901007387 */ /* 0x0003e20000100800 */
[----:B0-----:R-:W-:-:S04]  /*3520*/  IADD3 R10, P0, R21, R122, RZ ;  /* 0x0000007a150a7210 */ /* 0x001fc80007f1e0ff */
[----:B------:R-:W-:Y:S01]  /*3530*/  LEA.HI.X.SX32 R11, R21, R123, 0x1, P0 ;  /* 0x0000007b150b7211 */ /* 0x000fe200000f0eff */
[----:B-1----:R0:W5:Y:S04]  /*3540*/  LDG.E.U8 R25, desc[UR60][R8.64] ;  /* 0x0000003c08197981 */ /* 0x002168000c1e1100 */
[----:B----4-:R1:W-:Y:S04]  /*3550*/  STL [R1+0x308], R24 ;  /* 0x0003081801007387 */ /* 0x0103e80000100800 */
[----:B------:R4:W-:Y:S04]  /*3560*/  STL [R1+0x300], R20 ;  /* 0x0003001401007387 */ /* 0x0009e80000100800 */
[----:B-1----:R1:W5:Y:S04]  /*3570*/  LDG.E.U8 R24, desc[UR60][R14.64] ;  /* 0x0000003c0e187981 */ /* 0x002368000c1e1100 */
[----:B----4-:R4:W5:Y:S01]  /*3580*/  LDG.E.U8 R20, desc[UR60][R10.64] ;  /* 0x0000003c0a147981 */ /* 0x010962000c1e1100 */
[----:B------:R-:W-:-:S02]  /*3590*/  IMAD R23, R130, 0x4b, RZ ;  /* 0x0000004b82177824 */ /* 0x000fc400078e02ff */
[C---:B------:R-:W-:Y:S02]  /*35a0*/  IMAD R17, R130.reuse, 0x4c, RZ ;  /* 0x0000004c82117824 */ /* 0x040fe400078e02ff */
[----:B------:R-:W-:Y:S01]  /*35b0*/  IMAD R21, R130, 0x4d, RZ ;  /* 0x0000004d82157824 */ /* 0x000fe200078e02ff */
[-C--:B0-----:R-:W-:Y:S02]  /*35c0*/  IADD3 R8, P1, R23, R122.reuse, RZ ;  /* 0x0000007a17087210 */ /* 0x081fe40007f3e0ff */
[-C--:B-1----:R-:W-:Y:S02]  /*35d0*/  IADD3 R14, P0, R17, R122.reuse, RZ ;  /* 0x0000007a110e7210 */ /* 0x082fe40007f1e0ff */
        /* <DEDUP_REMOVED lines=15> */
[----:B-1----:R1:W4:Y:S01]  /*36d0*/  LDG.E.U8 R16, desc[UR60][R10.64] ;  /* 0x0000003c0a107981 */ /* 0x002322000c1e1100 */
[----:B0-----:R-:W-:-:S03]  /*36e0*/  IADD3 R14, P1, R17, R122, RZ ;  /* 0x0000007a110e7210 */ /* 0x001fc60007f3e0ff */
[----:B------:R0:W-:Y:S01]  /*36f0*/  STL [R1+0x2dc], R31 ;  /* 0x0002dc1f01007387 */ /* 0x0001e20000100800 */
[----:B------:R-:W-:Y:S01]  /*3700*/  LEA.HI.X.SX32 R15, R17, R123, 0x1, P1 ;  /* 0x0000007b110f7211 */ /* 0x000fe200008f0eff */
[----:B------:R-:W-:Y:S01]  /*3710*/  IMAD R17, R130, 0xc2, RZ ;  /* 0x000000c282117824 */ /* 0x000fe200078e02ff */
[----:B-1----:R-:W-:-:S04]  /*3720*/  IADD3 R10, P0, R21, R122, RZ ;  /* 0x0000007a150a7210 */ /* 0x002fc80007f1e0ff */
[----:B------:R-:W-:Y:S01]  /*3730*/  LEA.HI.X.SX32 R11, R21, R123, 0x1, P0 ;  /* 0x0000007b150b7211 */ /* 0x000fe200000f0eff */
[----:B0-----:R0:W4:Y:S04]  /*3740*/  LDG.E.U8 R31, desc[UR60][R8.64] ;  /* 0x0000003c081f7981 */ /* 0x001128000c1e1100 */
[----:B-----5:R1:W-:Y:S01]  /*3750*/  STL [R1+0x2d4], R30 ;  /* 0x0002d41e01007387 */ /* 0x0203e20000100800 */
[----:B0-----:R-:W-:-:S03]  /*3760*/  IADD3 R8, P1, R23, R122, RZ ;  /* 0x0000007a17087210 */ /* 0x001fc60007f3e0ff */
[----:B-1----:R0:W5:Y:S01]  /*3770*/  LDG.E.U8 R30, desc[UR60][R14.64] ;  /* 0x0000003c0e1e7981 */ /* 0x002162000c1e1100 */
[-C--:B------:R-:W-:Y:S02]  /*3780*/  LEA.HI.X.SX32 R9, R23, R123.reuse, 0x1, P1 ;  /* 0x0000007b17097211 */ /* 0x080fe400008f0eff */
[C---:B0-----:R-:W-:Y:S01]  /*3790*/  IADD3 R14, P0, R17.reuse, R122, RZ ;  /* 0x0000007a110e7210 */ /* 0x041fe20007f1e0ff */
[----:B------:R0:W-:Y:S03]  /*37a0*/  STL [R1+0x2cc], R25 ;  /* 0x0002cc1901007387 */ /* 0x0001e60000100800 */
[----:B------:R-:W-:Y:S01]  /*37b0*/  LEA.HI.X.SX32 R15, R17, R123, 0x1, P0 ;  /* 0x0000007b110f7211 */ /* 0x000fe200000f0eff */
[----:B------:R1:W-:Y:S04]  /*37c0*/  STL [R1+0x2c0], R24 ;  /* 0x0002c01801007387 */ /* 0x0003e80000100800 */
[----:B0-----:R0:W5:Y:S04]  /*37d0*/  LDG.E.U8 R25, desc[UR60][R10.64] ;  /* 0x0000003c0a197981 */ /* 0x001168000c1e1100 */
[----:B------:R0:W-:Y:S04]  /*37e0*/  STL [R1+0x2b8], R20 ;  /* 0x0002b81401007387 */ /* 0x0001e80000100800 */
[----:B-1----:R1:W5:Y:S04]  /*37f0*/  LDG.E.U8 R24, desc[UR60][R8.64] ;  /* 0x0000003c08187981 */ /* 0x002368000c1e1100 */
[----:B0-----:R0:W5:Y:S01]  /*3800*/  LDG.E.U8 R20, desc[UR60][R14.64] ;  /* 0x0000003c0e147981 */ /* 0x001162000c1e1100 */
[----:B------:R-:W-:-:S02]  /*3810*/  IMAD R21, R130, 0xc3, RZ ;  /* 0x000000c382157824 */ /* 0x000fc400078e02ff */
[C---:B------:R-:W-:Y:S02]  /*3820*/  IMAD R23, R130.reuse, 0xc4, RZ ;  /* 0x000000c482177824 */ /* 0x040fe400078e02ff */
[----:B------:R-:W-:Y:S01]  /*3830*/  IMAD R17, R130, 0xc5, RZ ;  /* 0x000000c582117824 */ /* 0x000fe200078e02ff */
[-C--:B------:R-:W-:Y:S02]  /*3840*/  IADD3 R10, P1, R21, R122.reuse, RZ ;  /* 0x0000007a150a7210 */ /* 0x080fe40007f3e0ff */
[-C--:B-1----:R-:W-:Y:S02]  /*3850*/  IADD3 R8, P0, R23, R122.reuse, RZ ;  /* 0x0000007a17087210 */ /* 0x082fe40007f1e0ff */
[-C--:B------:R-:W-:Y:S02]  /*3860*/  LEA.HI.X.SX32 R11, R21, R123.reuse, 0x1, P1 ;  /* 0x0000007b150b7211 */ /* 0x080fe400008f0eff */
[----:B0-----:R-:W-:Y:S02]  /*3870*/  IADD3 R14, P1, R17, R122, RZ ;  /* 0x0000007a110e7210 */ /* 0x001fe40007f3e0ff */
        /* <DEDUP_REMOVED lines=10> */
[----:B------:R-:W2:Y:S04]  /*3920*/  LDG.E.U8 R33, desc[UR60][R10.64] ;  /* 0x0000003c0a217981 */ /* 0x000ea8000c1e1100 */
[----:B---3--:R0:W-:Y:S04]  /*3930*/  STL [R1+0x2a4], R18 ;  /* 0x0002a41201007387 */ /* 0x0081e80000100800 */
[----:B----4-:R1:W-:Y:S04]  /*3940*/  STL [R1+0x29c], R16 ;  /* 0x00029c1001007387 */ /* 0x0103e80000100800 */
[----:B0-----:R0:W3:Y:S04]  /*3950*/  LDG.E.U8 R18, desc[UR60][R8.64] ;  /* 0x0000003c08127981 */ /* 0x0010e8000c1e1100 */
[----:B-1----:R1:W4:Y:S01]  /*3960*/  LDG.E.U8 R16, desc[UR60][R14.64] ;  /* 0x0000003c0e107981 */ /* 0x002322000c1e1100 */
[----:B0-----:R-:W-:-:S04]  /*3970*/  IADD3 R8, P1, R23, R122, RZ ;  /* 0x0000007a17087210 */ /* 0x001fc80007f3e0ff */
[-C--:B------:R-:W-:Y:S01]  /*3980*/  LEA.HI.X.SX32 R9, R23, R123.reuse, 0x1, P1 ;  /* 0x0000007b17097211 */ /* 0x080fe200008f0eff */
[----:B------:R-:W-:Y:S01]  /*3990*/  IMAD R23, R130, 0xca, RZ ;  /* 0x000000ca82177824 */ /* 0x000fe200078e02ff */
[-C--:B-1----:R-:W-:Y:S02]  /*39a0*/  IADD3 R14, P0, R17, R122.reuse, RZ ;  /* 0x0000007a110e7210 */ /* 0x082fe40007f1e0ff */
[-C--:B------:R-:W-:Y:S01]  /*39b0*/  IADD3 R10, P1, R21, R122.reuse, RZ ;  /* 0x0000007a150a7210 */ /* 0x080fe20007f3e0ff */
[----:B------:R0:W4:Y:S01]  /*39c0*/  LDG.E.U8 R32, desc[UR60][R8.64] ;  /* 0x0000003c08207981 */ /* 0x000122000c1e1100 */
[-C--:B------:R-:W-:Y:S02]  /*39d0*/  LEA.HI.X.SX32 R15, R17, R123.reuse, 0x1, P0 ;  /* 0x0000007b110f7211 */ /* 0x080fe400000f0eff */
[----:B------:R-:W-:Y:S01]  /*39e0*/  LEA.HI.X.SX32 R11, R21, R123, 0x1, P1 ;  /* 0x0000007b150b7211 */ /* 0x000fe200008f0eff */
[----:B------:R-:W-:Y:S01]  /*39f0*/  STL [R1+0x294], R31 ;  /* 0x0002941f01007387 */ /* 0x000fe20000100800 */
[----:B0-----:R-:W-:-:S03]  /*3a00*/  IADD3 R8, P0, R23, R122, RZ ;  /* 0x0000007a17087210 */ /* 0x001fc60007f1e0ff */
[----:B-----5:R0:W-:Y:S01]  /*3a10*/  STL [R1+0x288], R30 ;  /* 0x0002881e01007387 */ /* 0x0201e20000100800 */
[----:B------:R-:W-:-:S03]  /*3a20*/  LEA.HI.X.SX32 R9, R23, R123, 0x1, P0 ;  /* 0x0000007b17097211 */ /* 0x000fc600000f0eff */
[----:B0-----:R0:W5:Y:S04]  /*3a30*/  LDG.E.U8 R30, desc[UR60][R14.64] ;  /* 0x0000003c0e1e7981 */ /* 0x001168000c1e1100 */
[----:B------:R-:W-:Y:S04]  /*3a40*/  STL [R1+0x280], R25 ;  /* 0x0002801901007387 */ /* 0x000fe80000100800 */
[----:B------:R1:W-:Y:S04]  /*3a50*/  STL [R1+0x27c], R24 ;  /* 0x00027c1801007387 */ /* 0x0003e80000100800 */
        /* <DEDUP_REMOVED lines=12> */
[----:B------:R-:W-:Y:S01]  /*3b20*/  IMAD R25, R130, 0xce, RZ ;  /* 0x000000ce82197824 */ /* 0x000fe200078e02ff */
[----:B--2---:R0:W-:Y:S04]  /*3b30*/  STL [R1+0x274], R22 ;  /* 0x0002741601007387 */ /* 0x0041e80000100800 */
[----:B0-----:R0:W2:Y:S02]  /*3b40*/  LDG.E.U8 R22, desc[UR60][R14.64] ;  /* 0x0000003c0e167981 */ /* 0x0010a4000c1e1100 */
[----:B0-----:R-:W-:-:S04]  /*3b50*/  IADD3 R14, P0, R25, R122, RZ ;  /* 0x0000007a190e7210 */ /* 0x001fc80007f1e0ff */
[----:B------:R-:W-:-:S05]  /*3b60*/  LEA.HI.X.SX32 R15, R25, R123, 0x1, P0 ;  /* 0x0000007b190f7211 */ /* 0x000fca00000f0eff */
[----:B------:R-:W2:Y:S01]  /*3b70*/  LDG.E.U8 R25, desc[UR60][R14.64] ;  /* 0x0000003c0e197981 */ /* 0x000ea2000c1e1100 */
[C---:B------:R-:W-:Y:S02]  /*3b80*/  IMAD R31, R130.reuse, 0xcf, RZ ;  /* 0x000000cf821f7824 */ /* 0x040fe400078e02ff */
[C---:B------:R-:W-:Y:S02]  /*3b90*/  IMAD R17, R130.reuse, 0x50, RZ ;  /* 0x0000005082117824 */ /* 0x040fe400078e02ff */
[C---:B------:R-:W-:Y:S02]  /*3ba0*/  IMAD R21, R130.reuse, 0x51, RZ ;  /* 0x0000005182157824 */ /* 0x040fe400078e02ff */
[----:B------:R-:W-:Y:S01]  /*3bb0*/  IMAD R23, R130, 0x52, RZ ;  /* 0x0000005282177824 */ /* 0x000fe200078e02ff */
[----:B---3--:R0:W-:Y:S04]  /*3bc0*/  STL [R1+0x270], R18 ;  /* 0x0002701201007387 */ /* 0x0081e80000100800 */
[----:B----4-:R1:W-:Y:S04]  /*3bd0*/  STL [R1+0x26c], R16 ;  /* 0x00026c1001007387 */ /* 0x0103e80000100800 */
[----:B0-----:R0:W3:Y:S04]  /*3be0*/  LDG.E.U8 R18, desc[UR60][R10.64] ;  /* 0x0000003c0a127981 */ /* 0x0010e8000c1e1100 */
[----:B-1----:R1:W4:Y:S01]  /*3bf0*/  LDG.E.U8 R16, desc[UR60][R8.64] ;  /* 0x0000003c08107981 */ /* 0x002322000c1e1100 */
[----:B0-----:R-:W-:-:S04]  /*3c00*/  IADD3 R10, P1, R31, R122, RZ ;  /* 0x0000007a1f0a7210 */ /* 0x001fc80007f3e0ff */
[-C--:B------:R-:W-:Y:S02]  /*3c10*/  LEA.HI.X.SX32 R11, R31, R123.reuse, 0x1, P1 ;  /* 0x0000007b1f0b7211 */ /* 0x080fe400008f0eff */
[-C--:B-1----:R-:W-:Y:S02]  /*3c20*/  IADD3 R8, P0, R17, R122.reuse, RZ ;  /* 0x0000007a11087210 */ /* 0x082fe40007f1e0ff */
[-C--:B------:R-:W-:Y:S01]  /*3c30*/  IADD3 R14, P1, R21, R122.reuse, RZ ;  /* 0x0000007a150e7210 */ /* 0x080fe20007f3e0ff */
[----:B------:R0:W4:Y:S01]  /*3c40*/  LDG.E.U8 R31, desc[UR60][R10.64] ;  /* 0x0000003c0a1f7981 */ /* 0x000122000c1e1100 */
[-C--:B------:R-:W-:Y:S02]  /*3c50*/  LEA.HI.X.SX32 R9, R17, R123.reuse, 0x1, P0 ;  /* 0x0000007b11097211 */ /* 0x080fe400000f0eff */
[----:B------:R-:W-:Y:S01]  /*3c60*/  LEA.HI.X.SX32 R15, R21, R123, 0x1, P1 ;  /* 0x0000007b150f7211 */ /* 0x000fe200008f0eff */
[----:B------:R-:W-:Y:S01]  /*3c70*/  STL [R1+0x264], R33 ;  /* 0x0002642101007387 */ /* 0x000fe20000100800 */
[----:B0-----:R-:W-:-:S03]  /*3c80*/  IADD3 R10, P0, R23, R122, RZ ;  /* 0x0000007a170a7210 */ /* 0x001fc60007f1e0ff */
[----:B------:R-:W-:Y:S01]  /*3c90*/  STL [R1+0x25c], R32 ;  /* 0x00025c2001007387 */ /* 0x000fe20000100800 */
[----:B------:R-:W-:-:S03]  /*3ca0*/  LEA.HI.X.SX32 R11, R23, R123, 0x1, P0 ;  /* 0x0000007b170b7211 */ /* 0x000fc600000f0eff */
[----:B-----5:R0:W-:Y:S04]  /*3cb0*/  STL [R1+0x254], R30 ;  /* 0x0002541e01007387 */ /* 0x0201e80000100800 */
[----:B0-----:R0:W5:Y:S04]  /*3cc0*/  LDG.E.U8 R30, desc[UR60][R8.64] ;  /* 0x0000003c081e7981 */ /* 0x001168000c1e1100 */
        /* <DEDUP_REMOVED lines=17> */
[----:B------:R-:W-:Y:S01]  /*3de0*/  LEA.HI.X.SX32 R9, R17, R123, 0x1, P0 ;  /* 0x0000007b11097211 */ /* 0x000fe200000f0eff */
[C---:B------:R-:W-:Y:S02]  /*3df0*/  IMAD R21, R130.reuse, 0x57, RZ ;  /* 0x0000005782157824 */ /* 0x040fe400078e02ff */
[C---:B------:R-:W-:Y:S02]  /*3e00*/  IMAD R23, R130.reuse, 0x58, RZ ;  /* 0x0000005882177824 */ /* 0x040fe400078e02ff */
[----:B------:R-:W-:Y:S01]  /*3e10*/  IMAD R17, R130, 0x59, RZ ;  /* 0x0000005982117824 */ /* 0x000fe200078e02ff */
[----:B---3--:R0:W-:Y:S04]  /*3e20*/  STL [R1+0x234], R18 ;  /* 0x0002341201007387 */ /* 0x0081e80000100800 */
[----:B----4-:R1:W-:Y:S04]  /*3e30*/  STL [R1+0x22c], R16 ;  /* 0x00022c1001007387 */ /* 0x0103e80000100800 */
[----:B0-----:R0:W3:Y:S04]  /*3e40*/  LDG.E.U8 R18, desc[UR60][R14.64] ;  /* 0x0000003c0e127981 */ /* 0x0010e8000c1e1100 */
[----:B-1----:R1:W4:Y:S04]  /*3e50*/  LDG.E.U8 R16, desc[UR60][R10.64] ;  /* 0x0000003c0a107981 */ /* 0x002328000c1e1100 */
[----:B------:R0:W-:Y:S04]  /*3e60*/  STL [R1+0x224], R25 ;  /* 0x0002241901007387 */ /* 0x0001e80000100800 */
[----:B0-----:R0:W4:Y:S01]  /*3e70*/  LDG.E.U8 R25, desc[UR60][R8.64] ;  /* 0x0000003c08197981 */ /* 0x001122000c1e1100 */
[----:B------:R-:W-:-:S02]  /*3e80*/  IADD3 R14, P1, R21, R122, RZ ;  /* 0x0000007a150e7210 */ /* 0x000fc40007f3e0ff */
[-C--:B-1----:R-:W-:Y:S02]  /*3e90*/  IADD3 R10, P0, R23, R122.reuse, RZ ;  /* 0x0000007a170a7210 */ /* 0x082fe40007f1e0ff */
[-C--:B------:R-:W-:Y:S01]  /*3ea0*/  LEA.HI.X.SX32 R15, R21, R123.reuse, 0x1, P1 ;  /* 0x0000007b150f7211 */ /* 0x080fe200008f0eff */
[----:B------:R-:W-:Y:S01]  /*3eb0*/  IMAD R21, R130, 0x5a, RZ ;  /* 0x0000005a82157824 */ /* 0x000fe200078e02ff */
[----:B------:R1:W-:Y:S01]  /*3ec0*/  STL [R1+0x21c], R31 ;  /* 0x00021c1f01007387 */ /* 0x0003e20000100800 */
[-C--:B------:R-:W-:Y:S02]  /*3ed0*/  LEA.HI.X.SX32 R11, R23, R123.reuse, 0x1, P0 ;  /* 0x0000007b170b7211 */ /* 0x080fe400000f0eff */
[CC--:B0-----:R-:W-:Y:S01]  /*3ee0*/  IADD3 R8, P1, R17.reuse, R122.reuse, RZ ;  /* 0x0000007a11087210 */ /* 0x0c1fe20007f3e0ff */
[----:B-1----:R0:W4:Y:S03]  /*3ef0*/  LDG.E.U8 R31, desc[UR60][R14.64] ;  /* 0x0000003c0e1f7981 */ /* 0x002126000c1e1100 */
[----:B------:R-:W-:Y:S01]  /*3f00*/  LEA.HI.X.SX32 R9, R17, R123, 0x1, P1 ;  /* 0x0000007b11097211 */ /* 0x000fe200008f0eff */
[----:B-----5:R1:W-:Y:S01]  /*3f10*/  STL [R1+0x268], R30 ;  /* 0x0002681e01007387 */ /* 0x0203e20000100800 */
[----:B0-----:R-:W-:-:S04]  /*3f20*/  IADD3 R14, P0, R21, R122, RZ ;  /* 0x0000007a150e7210 */ /* 0x001fc80007f1e0ff */
[----:B------:R-:W-:Y:S01]  /*3f30*/  LEA.HI.X.SX32 R15, R21, R123, 0x1, P0 ;  /* 0x0000007b150f7211 */ /* 0x000fe200000f0eff */
[----:B-1----:R0:W5:Y:S04]  /*3f40*/  LDG.E.U8 R30, desc[UR60][R10.64] ;  /* 0x0000003c0a1e7981 */ /* 0x002168000c1e1100 */
        /* <DEDUP_REMOVED lines=33> */
[C---:B0-----:R-:W-:Y:S01]  /*4160*/  IADD3 R10, P1, R23.reuse, R122, RZ ;  /* 0x0000007a170a7210 */ /* 0x041fe20007f3e0ff */
[----:B-1----:R0:W4:Y:S03]  /*4170*/  LDG.E.U8 R31, desc[UR60][R8.64] ;  /* 0x0000003c081f7981 */ /* 0x002126000c1e1100 */
[----:B------:R-:W-:-:S02]  /*4180*/  LEA.HI.X.SX32 R11, R23, R123, 0x1, P1 ;  /* 0x0000007b170b7211 */ /* 0x000fc400008f0eff */
[C---:B0-----:R-:W-:Y:S01]  /*4190*/  IADD3 R8, P0, R17.reuse, R122, RZ ;  /* 0x0000007a11087210 */ /* 0x041fe20007f1e0ff */
[----:B-----5:R0:W-:Y:S03]  /*41a0*/  STL [R1+0x228], R30 ;  /* 0x0002281e01007387 */ /* 0x0201e60000100800 */
[----:B------:R-:W-:Y:S01]  /*41b0*/  LEA.HI.X.SX32 R9, R17, R123, 0x1, P0 ;  /* 0x0000007b11097211 */ /* 0x000fe200000f0eff */
[----:B0-----:R0:W5:Y:S04]  /*41c0*/  LDG.E.U8 R30, desc[UR60][R14.64] ;  /* 0x0000003c0e1e7981 */ /* 0x001168000c1e1100 */
[----:B------:R1:W-:Y:S04]  /*41d0*/  STL [R1+0x220], R24 ;  /* 0x0002201801007387 */ /* 0x0003e80000100800 */
[----:B------:R0:W-:Y:S04]  /*41e0*/  STL [R1+0x218], R20 ;  /* 0x0002181401007387 */ /* 0x0001e80000100800 */
[----:B-1----:R1:W5:Y:S04]  /*41f0*/  LDG.E.U8 R24, desc[UR60][R10.64] ;  /* 0x0000003c0a187981 */ /* 0x002368000c1e1100 */
[----:B0-----:R0:W5:Y:S01]  /*4200*/  LDG.E.U8 R20, desc[UR60][R8.64] ;  /* 0x0000003c08147981 */ /* 0x001162000c1e1100 */
[----:B------:R-:W-:-:S02]  /*4210*/  IMAD R21, R130, 0xd3, RZ ;  /* 0x000000d382157824 */ /* 0x000fc400078e02ff */
[C---:B------:R-:W-:Y:S02]  /*4220*/  IMAD R23, R130.reuse, 0xd4, RZ ;  /* 0x000000d482177824 */ /* 0x040fe400078e02ff */
[C---:B------:R-:W-:Y:S01]  /*4230*/  IMAD R17, R130.reuse, 0xd5, RZ ;  /* 0x000000d582117824 */ /* 0x040fe200078e02ff */
[-C--:B------:R-:W-:Y:S02]  /*4240*/  IADD3 R14, P1, R21, R122.reuse, RZ ;  /* 0x0000007a150e7210 */ /* 0x080fe40007f3e0ff */
[-C--:B-1----:R-:W-:Y:S02]  /*4250*/  IADD3 R10, P0, R23, R122.reuse, RZ ;  /* 0x0000007a170a7210 */ /* 0x082fe40007f1e0ff */
[-C--:B------:R-:W-:Y:S02]  /*4260*/  LEA.HI.X.SX32 R15, R21, R123.reuse, 0x1, P1 ;  /* 0x0000007b150f7211 */ /* 0x080fe400008f0eff */
[----:B0-----:R-:W-:Y:S01]  /*4270*/  IADD3 R8, P1, R17, R122, RZ ;  /* 0x0000007a11087210 */ /* 0x001fe20007f3e0ff */
[----:B------:R-:W-:Y:S01]  /*4280*/  IMAD R21, R130, 0xd6, RZ ;  /* 0x000000d682157824 */ /* 0x000fe200078e02ff */
[----:B------:R-:W-:-:S02]  /*4290*/  LEA.HI.X.SX32 R11, R23, R123, 0x1, P0 ;  /* 0x0000007b170b7211 */ /* 0x000fc400000f0eff */
[----:B------:R-:W-:Y:S01]  /*42a0*/  LEA.HI.X.SX32 R9, R17, R123, 0x1, P1 ;  /* 0x0000007b11097211 */ /* 0x000fe200008f0eff */
[----:B--2---:R0:W-:Y:S01]  /*42b0*/  STL [R1+0x214], R22 ;  /* 0x0002141601007387 */ /* 0x0041e20000100800 */
[C---:B------:R-:W-:Y:S02]  /*42c0*/  IMAD R23, R130.reuse, 0xd7, RZ ;  /* 0x000000d782177824 */ /* 0x040fe400078e02ff */
[----:B------:R-:W-:Y:S01]  /*42d0*/  IMAD R17, R130, 0xd8, RZ ;  /* 0x000000d882117824 */ /* 0x000fe200078e02ff */
[----:B0-----:R0:W2:Y:S02]  /*42e0*/  LDG.E.U8 R22, desc[UR60][R14.64] ;  /* 0x0000003c0e167981 */ /* 0x0010a4000c1e1100 */
[----:B0-----:R-:W-:-:S04]  /*42f0*/  IADD3 R14, P0, R21, R122, RZ ;  /* 0x0000007a150e7210 */ /* 0x001fc80007f1e0ff */
[----:B------:R-:W-:Y:S01]  /*4300*/  LEA.HI.X.SX32 R15, R21, R123, 0x1, P0 ;  /* 0x0000007b150f7211 */ /* 0x000fe200000f0eff */
[----:B------:R-:W-:Y:S01]  /*4310*/  IMAD R21, R130, 0xd9, RZ ;  /* 0x000000d982157824 */ /* 0x000fe200078e02ff */
[----:B---3--:R0:W-:Y:S04]  /*4320*/  STL [R1+0x210], R18 ;  /* 0x0002101201007387 */ /* 0x0081e80000100800 */
[----:B----4-:R1:W-:Y:S04]  /*4330*/  STL [R1+0x20c], R16 ;  /* 0x00020c1001007387 */ /* 0x0103e80000100800 */
[----:B0-----:R0:W3:Y:S04]  /*4340*/  LDG.E.U8 R18, desc[UR60][R10.64] ;  /* 0x0000003c0a127981 */ /* 0x0010e8000c1e1100 */
[----:B-1----:R1:W4:Y:S01]  /*4350*/  LDG.E.U8 R16, desc[UR60][R8.64] ;  /* 0x0000003c08107981 */ /* 0x002322000c1e1100 */
[----:B0-----:R-:W-:-:S02]  /*4360*/  IADD3 R10, P1, R23, R122, RZ ;  /* 0x0000007a170a7210 */ /* 0x001fc40007f3e0ff */
[----:B-1----:R-:W-:Y:S02]  /*4370*/  IADD3 R8, P0, R17, R122, RZ ;  /* 0x0000007a11087210 */ /* 0x002fe40007f1e0ff */
[-C--:B------:R-:W-:Y:S01]  /*4380*/  LEA.HI.X.SX32 R11, R23, R123.reuse, 0x1, P1 ;  /* 0x0000007b170b7211 */ /* 0x080fe200008f0eff */
[----:B------:R0:W-:Y:S01]  /*4390*/  STL [R1+0x208], R25 ;  /* 0x0002081901007387 */ /* 0x0001e20000100800 */
[----:B------:R-:W-:-:S03]  /*43a0*/  LEA.HI.X.SX32 R9, R17, R123, 0x1, P0 ;  /* 0x0000007b11097211 */ /* 0x000fc600000f0eff */
[----:B------:R1:W4:Y:S04]  /*43b0*/  LDG.E.U8 R33, desc[UR60][R10.64] ;  /* 0x0000003c0a217981 */ /* 0x000328000c1e1100 */
[----:B------:R-:W4:Y:S04]  /*43c0*/  LDG.E.U8 R32, desc[UR60][R8.64] ;  /* 0x0000003c08207981 */ /* 0x000f28000c1e1100 */
[----:B0-----:R0:W4:Y:S01]  /*43d0*/  LDG.E.U8 R25, desc[UR60][R14.64] ;  /* 0x0000003c0e197981 */ /* 0x001122000c1e1100 */
[----:B------:R-:W-:-:S05]  /*43e0*/  IMAD R23, R130, 0xda, RZ ;  /* 0x000000da82177824 */ /* 0x000fca00078e02ff */
[-C--:B-1----:R-:W-:Y:S02]  /*43f0*/  IADD3 R10, P0, R23, R122.reuse, RZ ;  /* 0x0000007a170a7210 */ /* 0x082fe40007f1e0ff */
[----:B0-----:R-:W-:Y:S01]  /*4400*/  IADD3 R14, P1, R21, R122, RZ ;  /* 0x0000007a150e7210 */ /* 0x001fe20007f3e0ff */
[----:B------:R-:W-:Y:S01]  /*4410*/  STL [R1+0x204], R31 ;  /* 0x0002041f01007387 */ /* 0x000fe20000100800 */
[-C--:B------:R-:W-:Y:S02]  /*4420*/  LEA.HI.X.SX32 R11, R23, R123.reuse, 0x1, P0 ;  /* 0x0000007b170b7211 */ /* 0x080fe400000f0eff */
[----:B------:R-:W-:Y:S01]  /*4430*/  LEA.HI.X.SX32 R15, R21, R123, 0x1, P1 ;  /* 0x0000007b150f7211 */ /* 0x000fe200008f0eff */
[----:B-----5:R0:W-:Y:S04]  /*4440*/  STL [R1+0x200], R30 ;  /* 0x0002001e01007387 */ /* 0x0201e80000100800 */
[----:B0-----:R0:W5:Y:S04]  /*4450*/  LDG.E.U8 R30, desc[UR60][R14.64] ;  /* 0x0000003c0e1e7981 */ /* 0x001168000c1e1100 */
[----:B------:R-:W-:Y:S04]  /*4460*/  STL [R1+0x1fc], R24 ;  /* 0x0001fc1801007387 */ /* 0x000fe80000100800 */
[----:B------:R1:W-:Y:S04]  /*4470*/  STL [R1+0x1f8], R20 ;  /* 0x0001f81401007387 */ /* 0x0003e80000100800 */
[----:B-1----:R1:W5:Y:S01]  /*4480*/  LDG.E.U8 R20, desc[UR60][R10.64] ;  /* 0x0000003c0a147981 */ /* 0x002362000c1e1100 */
[----:B------:R-:W-:-:S02]  /*4490*/  IMAD R17, R130, 0xdb, RZ ;  /* 0x000000db82117824 */ /* 0x000fc400078e02ff */
[----:B------:R-:W-:-:S03]  /*44a0*/  IMAD R21, R130, 0xdc, RZ ;  /* 0x000000dc82157824 */ /* 0x000fc600078e02ff */
[-C--:B------:R-:W-:Y:S02]  /*44b0*/  IADD3 R8, P1, R17, R122.reuse, RZ ;  /* 0x0000007a11087210 */ /* 0x080fe40007f3e0ff */
[-C--:B0-----:R-:W-:Y:S02]  /*44c0*/  IADD3 R14, P0, R21, R122.reuse, RZ ;  /* 0x0000007a150e7210 */ /* 0x081fe40007f1e0ff */
[-C--:B------:R-:W-:Y:S01]  /*44d0*/  LEA.HI.X.SX32 R9, R17, R123.reuse, 0x1, P1 ;  /* 0x0000007b11097211 */ /* 0x080fe200008f0eff */
[C---:B------:R-:W-:Y:S01]  /*44e0*/  IMAD R17, R130.reuse, 0xde, RZ ;  /* 0x000000de82117824 */ /* 0x040fe200078e02ff */
[----:B------:R-:W-:Y:S01]  /*44f0*/  LEA.HI.X.SX32 R15, R21, R123, 0x1, P0 ;  /* 0x0000007b150f7211 */ /* 0x000fe200000f0eff */
[----:B------:R-:W-:Y:S02]  /*4500*/  IMAD R23, R130, 0xdd, RZ ;  /* 0x000000dd82177824 */ /* 0x000fe400078e02ff */
[----:B------:R0:W5:Y:S03]  /*4510*/  LDG.E.U8 R34, desc[UR60][R8.64] ;  /* 0x0000003c08227981 */ /* 0x000166000c1e1100 */
[----:B-1----:R-:W-:-:S02]  /*4520*/  IADD3 R10, P1, R23, R122, RZ ;  /* 0x0000007a170a7210 */ /* 0x002fc40007f3e0ff */
[C---:B0-----:R-:W-:Y:S01]  /*4530*/  IADD3 R8, P0, R17.reuse, R122, RZ ;  /* 0x0000007a11087210 */ /* 0x041fe20007f1e0ff */
[----:B--2---:R0:W-:Y:S03]  /*4540*/  STL [R1+0x1f4], R22 ;  /* 0x0001f41601007387 */ /* 0x0041e60000100800 */
[-C--:B------:R-:W-:Y:S01]  /*4550*/  LEA.HI.X.SX32 R9, R17, R123.reuse, 0x1, P0 ;  /* 0x0000007b11097211 */ /* 0x080fe200000f0eff */
[C---:B------:R-:W-:Y:S01]  /*4560*/  IMAD R17, R130.reuse, 0xdf, RZ ;  /* 0x000000df82117824 */ /* 0x040fe200078e02ff */
[----:B------:R-:W-:Y:S01]  /*4570*/  LEA.HI.X.SX32 R11, R23, R123, 0x1, P1 ;  /* 0x0000007b170b7211 */ /* 0x000fe200008f0eff */
[C---:B------:R-:W-:Y:S02]  /*4580*/  IMAD R21, R130.reuse, 0x60, RZ ;  /* 0x0000006082157824 */ /* 0x040fe400078e02ff */
[C---:B------:R-:W-:Y:S02]  /*4590*/  IMAD R23, R130.reuse, 0x61, RZ ;  /* 0x0000006182177824 */ /* 0x040fe400078e02ff */
[----:B------:R-:W2:Y:S04]  /*45a0*/  LDG.E.U8 R24, desc[UR60][R10.64] ;  /* 0x0000003c0a187981 */ /* 0x000ea8000c1e1100 */
[----:B0-----:R-:W2:Y:S01]  /*45b0*/  LDG.E.U8 R22, desc[UR60][R8.64] ;  /* 0x0000003c08167981 */ /* 0x001ea2000c1e1100 */
[----:B------:R-:W-:-:S03]  /*45c0*/  IMAD R31, R130, 0x63, RZ ;  /* 0x00000063821f7824 */ /* 0x000fc600078e02ff */
[----:B---3--:R0:W-:Y:S04]  /*45d0*/  STL [R1+0x1f0], R18 ;  /* 0x0001f01201007387 */ /* 0x0081e80000100800 */
[----:B----4-:R1:W-:Y:S04]  /*45e0*/  STL [R1+0x1ec], R16 ;  /* 0x0001ec1001007387 */ /* 0x0103e80000100800 */
[----:B0-----:R0:W3:Y:S01]  /*45f0*/  LDG.E.U8 R18, desc[UR60][R14.64] ;  /* 0x0000003c0e127981 */ /* 0x0010e2000c1e1100 */
[----:B-1----:R-:W-:-:S04]  /*4600*/  IADD3 R16, P1, R17, R122, RZ ;  /* 0x0000007a11107210 */ /* 0x002fc80007f3e0ff */
[-C--:B------:R-:W-:Y:S02]  /*4610*/  LEA.HI.X.SX32 R17, R17, R123.reuse, 0x1, P1 ;  /* 0x0000007b11117211 */ /* 0x080fe400008f0eff */
[-C--:B0-----:R-:W-:Y:S02]  /*4620*/  IADD3 R14, P0, R21, R122.reuse, RZ ;  /* 0x0000007a150e7210 */ /* 0x081fe40007f1e0ff */
[----:B------:R-:W-:Y:S02]  /*4630*/  IADD3 R10, P1, R23, R122, RZ ;  /* 0x0000007a170a7210 */ /* 0x000fe40007f3e0ff */
[-C--:B------:R-:W-:Y:S02]  /*4640*/  LEA.HI.X.SX32 R15, R21, R123.reuse, 0x1, P0 ;  /* 0x0000007b150f7211 */ /* 0x080fe400000f0eff */
[----:B------:R-:W-:Y:S01]  /*4650*/  LEA.HI.X.SX32 R11, R23, R123, 0x1, P1 ;  /* 0x0000007b170b7211 */ /* 0x000fe200008f0eff */
[----:B------:R-:W-:Y:S04]  /*4660*/  STL [R1+0x1e8], R25 ;  /* 0x0001e81901007387 */ /* 0x000fe80000100800 */
[----:B------:R0:W-:Y:S04]  /*4670*/  STL [R1+0x1e4], R33 ;  /* 0x0001e42101007387 */ /* 0x0001e80000100800 */
[----:B------:R1:W-:Y:S04]  /*4680*/  STL [R1+0x1e0], R32 ;  /* 0x0001e02001007387 */ /* 0x0003e80000100800 */
[----:B------:R-:W4:Y:S04]  /*4690*/  LDG.E.U8 R39, desc[UR60][R14.64] ;  /* 0x0000003c0e277981 */ /* 0x000f28000c1e1100 */
[----:B0-----:R0:W4:Y:S04]  /*46a0*/  LDG.E.U8 R33, desc[UR60][R16.64] ;  /* 0x0000003c10217981 */ /* 0x001128000c1e1100 */
[----:B-1----:R-:W4:Y:S01]  /*46b0*/  LDG.E.U8 R32, desc[UR60][R10.64] ;  /* 0x0000003c0a207981 */ /* 0x002f22000c1e1100 */
[----:B------:R-:W-:-:S05]  /*46c0*/  IMAD R25, R130, 0x62, RZ ;  /* 0x0000006282197824 */ /* 0x000fca00078e02ff */
[-C--:B------:R-:W-:Y:S02]  /*46d0*/  IADD3 R8, P2, R25, R122.reuse, RZ ;  /* 0x0000007a19087210 */ /* 0x080fe40007f5e0ff */
[----:B0-----:R-:W-:Y:S02]  /*46e0*/  IADD3 R16, P0, R31, R122, RZ ;  /* 0x0000007a1f107210 */ /* 0x001fe40007f1e0ff */
[-C--:B------:R-:W-:Y:S02]  /*46f0*/  LEA.HI.X.SX32 R9, R25, R123.reuse, 0x1, P2 ;  /* 0x0000007b19097211 */ /* 0x080fe400010f0eff */
[----:B------:R-:W-:Y:S01]  /*4700*/  LEA.HI.X.SX32 R17, R31, R123, 0x1, P0 ;  /* 0x0000007b1f117211 */ /* 0x000fe200000f0eff */
[----:B-----5:R0:W-:Y:S04]  /*4710*/  STL [R1+0x1dc], R30 ;  /* 0x0001dc1e01007387 */ /* 0x0201e80000100800 */
[----:B0-----:R0:W5:Y:S04]  /*4720*/  LDG.E.U8 R30, desc[UR60][R8.64] ;  /* 0x0000003c081e7981 */ /* 0x001168000c1e1100 */
[----:B------:R1:W-:Y:S04]  /*4730*/  STL [R1+0x1d8], R20 ;  /* 0x0001d81401007387 */ /* 0x0003e80000100800 */
[----:B-1----:R1:W5:Y:S01]  /*4740*/  LDG.E.U8 R20, desc[UR60][R16.64] ;  /* 0x0000003c10147981 */ /* 0x002362000c1e1100 */
[----:B------:R-:W-:-:S02]  /*4750*/  IMAD R21, R130, 0x64, RZ ;  /* 0x0000006482157824 */ /* 0x000fc400078e02ff */
[C---:B------:R-:W-:Y:S02]  /*4760*/  IMAD R23, R130.reuse, 0x65, RZ ;  /* 0x0000006582177824 */ /* 0x040fe400078e02ff */
[C---:B------:R-:W-:Y:S01]  /*4770*/  IMAD R25, R130.reuse, 0x66, RZ ;  /* 0x0000006682197824 */ /* 0x040fe200078e02ff */
[-C--:B0-----:R-:W-:Y:S01]  /*4780*/  IADD3 R8, P0, R21, R122.reuse, RZ ;  /* 0x0000007a15087210 */ /* 0x081fe20007f1e0ff */
[C---:B------:R-:W-:Y:S01]  /*4790*/  IMAD R31, R130.reuse, 0x67, RZ ;  /* 0x00000067821f7824 */ /* 0x040fe200078e02ff */
[-C--:B------:R-:W-:Y:S02]  /*47a0*/  IADD3 R10, P1, R23, R122.reuse, RZ ;  /* 0x0000007a170a7210 */ /* 0x080fe40007f3e0ff */
[-C--:B------:R-:W-:Y:S02]  /*47b0*/  IADD3 R14, P2, R25, R122.reuse, RZ ;  /* 0x0000007a190e7210 */ /* 0x080fe40007f5e0ff */
[-C--:B------:R-:W-:Y:S02]  /*47c0*/  LEA.HI.X.SX32 R9, R21, R123.reuse, 0x1, P0 ;  /* 0x0000007b15097211 */ /* 0x080fe400000f0eff */
[-C--:B------:R-:W-:Y:S01]  /*47d0*/  LEA.HI.X.SX32 R11, R23, R123.reuse, 0x1, P1 ;  /* 0x0000007b170b7211 */ /* 0x080fe200008f0eff */
[----:B------:R0:W-:Y:S01]  /*47e0*/  STL [R1+0x1d4], R34 ;  /* 0x0001d42201007387 */ /* 0x0001e20000100800 */
[----:B-1----:R-:W-:Y:S01]  /*47f0*/  IADD3 R16, P0, R31, R122, RZ ;  /* 0x0000007a1f107210 */ /* 0x002fe20007f1e0ff */
[----:B------:R-:W1:Y:S01]  /*4800*/  LDC R23, c[0x0][0x248] ;  /* 0x00009200ff177b82 */ /* 0x000e620000000800 */
[-C--:B------:R-:W-:Y:S01]  /*4810*/  LEA.HI.X.SX32 R15, R25, R123.reuse, 0x1, P2 ;  /* 0x0000007b190f7211 */ /* 0x080fe200010f0eff */
[----:B------:R0:W5:Y:S01]  /*4820*/  LDG.E.U8 R69, desc[UR60][R8.64] ;  /* 0x0000003c08457981 */ /* 0x000162000c1e1100 */
[----:B------:R-:W-:Y:S01]  /*4830*/  LEA.HI.X.SX32 R17, R31, R123, 0x1, P0 ;  /* 0x0000007b1f117211 */ /* 0x000fe200000f0eff */
[----:B------:R-:W-:-:S02]  /*4840*/  IMAD R25, R130, 0x68, RZ ;  /* 0x0000006882197824 */ /* 0x000fc400078e02ff */
[----:B------:R2:W5:Y:S01]  /*4850*/  LDG.E.U8 R68, desc[UR60][R10.64] ;  /* 0x0000003c0a447981 */ /* 0x000562000c1e1100 */
[----:B------:R-:W-:Y:S01]  /*4860*/  IMAD R31, R130, 0x69, RZ ;  /* 0x00000069821f7824 */ /* 0x000fe200078e02ff */
[----:B------:R-:W1:Y:S02]  /*4870*/  LDC R21, c[0x0][0x248] ;  /* 0x00009200ff157b82 */ /* 0x000e640000000800 */
[----:B------:R4:W5:Y:S01]  /*4880*/  LDG.E.U8 R61, desc[UR60][R14.64] ;  /* 0x0000003c0e3d7981 */ /* 0x000962000c1e1100 */
[----:B0-----:R-:W-:-:S03]  /*4890*/  IADD3 R8, P0, R25, R122, RZ ;  /* 0x0000007a19087210 */ /* 0x001fc60007f1e0ff */
[----:B------:R0:W5:Y:S01]  /*48a0*/  LDG.E.U8 R34, desc[UR60][R16.64] ;  /* 0x0000003c10227981 */ /* 0x000162000c1e1100 */
[----:B--2---:R-:W-:Y:S02]  /*48b0*/  IADD3 R10, P1, R31, R122, RZ ;  /* 0x0000007a1f0a7210 */ /* 0x004fe40007f3e0ff */
[-C--:B------:R-:W-:Y:S02]  /*48c0*/  LEA.HI.X.SX32 R9, R25, R123.reuse, 0x1, P0 ;  /* 0x0000007b19097211 */ /* 0x080fe400000f0eff */
[----:B------:R-:W-:-:S03]  /*48d0*/  LEA.HI.X.SX32 R11, R31, R123, 0x1, P1 ;  /* 0x0000007b1f0b7211 */ /* 0x000fc600008f0eff */
[----:B------:R2:W2:Y:S04]  /*48e0*/  LDG.E.U8 R60, desc[UR60][R8.64] ;  /* 0x0000003c083c7981 */ /* 0x0004a8000c1e1100 */
[----:B---3--:R3:W-:Y:S04]  /*48f0*/  STL [R1+0x1d0], R18 ;  /* 0x0001d01201007387 */ /* 0x0087e80000100800 */
[----:B------:R0:W-:Y:S04]  /*4900*/  STL [R1+0x1cc], R24 ;  /* 0x0001cc1801007387 */ /* 0x0001e80000100800 */
[----:B------:R1:W-:Y:S01]  /*4910*/  STL [R1+0x1c8], R22 ;  /* 0x0001c81601007387 */ /* 0x0003e20000100800 */
[----:B---3--:R-:W3:Y:S08]  /*4920*/  LDC R18, c[0x0][0x248] ;  /* 0x00009200ff127b82 */ /* 0x008ef00000000800 */
[----:B0-----:R-:W0:Y:S01]  /*4930*/  LDC R24, c[0x0][0x248] ;  /* 0x00009200ff187b82 */ /* 0x001e220000000800 */
[----:B------:R-:W-:-:S07]  /*4940*/  IMAD R35, R35, 0x10b, RZ ;  /* 0x0000010b23237824 */ /* 0x000fce00078e02ff */
[----:B-1----:R-:W1:Y:S01]  /*4950*/  LDC R22, c[0x0][0x248] ;  /* 0x00009200ff167b82 */ /* 0x002e620000000800 */
[----:B----4-:R-:W-:Y:S04]  /*4960*/  STL [R1+0x1c4], R33 ;  /* 0x0001c42101007387 */ /* 0x010fe80000100800 */
[----:B------:R-:W-:Y:S04]  /*4970*/  STL [R1+0x1c0], R39 ;  /* 0x0001c02701007387 */ /* 0x000fe80000100800 */
[----:B------:R4:W-:Y:S04]  /*4980*/  STL [R1+0x1bc], R32 ;  /* 0x0001bc2001007387 */ /* 0x0009e80000100800 */
[----:B----4-:R-:W4:Y:S01]  /*4990*/  LDG.E.U8 R32, desc[UR60][R10.64] ;  /* 0x0000003c0a207981 */ /* 0x010f22000c1e1100 */
[----:B------:R-:W-:-:S05]  /*49a0*/  IMAD R33, R130, 0x6a, RZ ;  /* 0x0000006a82217824 */ /* 0x000fca00078e02ff */
[----:B------:R-:W-:-:S04]  /*49b0*/  IADD3 R14, P0, R33, R122, RZ ;  /* 0x0000007a210e7210 */ /* 0x000fc80007f1e0ff */
[----:B------:R-:W-:Y:S01]  /*49c0*/  LEA.HI.X.SX32 R15, R33, R123, 0x1, P0 ;  /* 0x0000007b210f7211 */ /* 0x000fe200000f0eff */
[----:B-----5:R5:W-:Y:S01]  /*49d0*/  STL [R1+0x1b8], R30 ;  /* 0x0001b81e01007387 */ /* 0x020be20000100800 */
[----:B---3--:R-:W-:Y:S01]  /*49e0*/  IMAD R25, R18, 0x110, RZ ;  /* 0x0000011012197824 */ /* 0x008fe200078e02ff */
[-C--:B------:R-:W-:Y:S01]  /*49f0*/  IADD3 R16, P2, R35, R122.reuse, RZ ;  /* 0x0000007a23107210 */ /* 0x080fe20007f5e0ff */
[----:B------:R-:W3:Y:S08]  /*4a00*/  LDC R18, c[0x0][0x248] ;  /* 0x00009200ff127b82 */ /* 0x000ef00000000800 */
[----:B-----5:R-:W5:Y:S01]  /*4a10*/  LDC R30, c[0x0][0x248] ;  /* 0x00009200ff1e7b82 */ /* 0x020f620000000800 */
[----:B------:R0:W-:Y:S04]  /*4a20*/  STL [R1+0x1b4], R20 ;  /* 0x0001b41401007387 */ /* 0x0001e80000100800 */
[----:B0-----:R0:W4:Y:S01]  /*4a30*/  LDG.E.U8 R20, desc[UR60][R14.64] ;  /* 0x0000003c0e147981 */ /* 0x001122000c1e1100 */
[----:B--2---:R-:W-:-:S02]  /*4a40*/  IADD3 R8, P1, R25, R122, RZ ;  /* 0x0000007a19087210 */ /* 0x004fc40007f3e0ff */
[-C--:B------:R-:W-:Y:S02]  /*4a50*/  LEA.HI.X.SX32 R17, R35, R123.reuse, 0x1, P2 ;  /* 0x0000007b23117211 */ /* 0x080fe400010f0eff */
[----:B------:R-:W-:Y:S02]  /*4a60*/  LEA.HI.X.SX32 R9, R25, R123, 0x1, P1 ;  /* 0x0000007b19097211 */ /* 0x000fe400008f0eff */
[----:B------:R-:W2:Y:S01]  /*4a70*/  LDC R25, c[0x0][0x248] ;  /* 0x00009200ff197b82 */ /* 0x000ea20000000800 */
[----:B------:R1:W4:Y:S01]  /*4a80*/  LDG.E.U8 R39, desc[UR60][R16.64] ;  /* 0x0000003c10277981 */ /* 0x000322000c1e1100 */
[----:B------:R-:W-:Y:S02]  /*4a90*/  IMAD R31, R24, 0x111, RZ ;  /* 0x00000111181f7824 */ /* 0x000fe400078e02ff */
[----:B------:R-:W-:Y:S01]  /*4aa0*/  IMAD R23, R23, 0x113, RZ ;  /* 0x0000011317177824 */ /* 0x000fe200078e02ff */
[----:B------:R1:W4:Y:S03]  /*4ab0*/  LDG.E.U8 R114, desc[UR60][R8.64] ;  /* 0x0000003c08727981 */ /* 0x000326000c1e1100 */
[----:B------:R-:W3:Y:S01]  /*4ac0*/  LDC R24, c[0x0][0x248] ;  /* 0x00009200ff187b82 */ /* 0x000ee20000000800 */
[----:B0-----:R-:W-:Y:S01]  /*4ad0*/  IADD3 R14, P0, R31, R122, RZ ;  /* 0x0000007a1f0e7210 */ /* 0x001fe20007f1e0ff */
[----:B------:R-:W-:-:S06]  /*4ae0*/  IMAD R21, R21, 0x114, RZ ;  /* 0x0000011415157824 */ /* 0x000fcc00078e02ff */
[----:B-1----:R-:W0:Y:S01]  /*4af0*/  LDC R17, c[0x0][0x248] ;  /* 0x00009200ff117b82 */ /* 0x002e220000000800 */
[-C--:B------:R-:W-:Y:S01]  /*4b00*/  IADD3 R10, P2, R23, R122.reuse, RZ ;  /* 0x0000007a170a7210 */ /* 0x080fe20007f5e0ff */
[----:B------:R-:W-:Y:S01]  /*4b10*/  IMAD R33, R22, 0x112, RZ ;  /* 0x0000011216217824 */ /* 0x000fe200078e02ff */
[-C--:B------:R-:W-:Y:S02]  /*4b20*/  LEA.HI.X.SX32 R15, R31, R123.reuse, 0x1, P0 ;  /* 0x0000007b1f0f7211 */ /* 0x080fe400000f0eff */
[----:B------:R-:W-:Y:S02]  /*4b30*/  IADD3 R8, P0, R21, R122, RZ ;  /* 0x0000007a15087210 */ /* 0x000fe40007f1e0ff */
[-C--:B------:R-:W-:Y:S01]  /*4b40*/  LEA.HI.X.SX32 R11, R23, R123.reuse, 0x1, P2 ;  /* 0x0000007b170b7211 */ /* 0x080fe200010f0eff */
[----:B------:R-:W-:Y:S01]  /*4b50*/  STL [R1+0x1b0], R69 ;  /* 0x0001b04501007387 */ /* 0x000fe20000100800 */
[----:B------:R-:W1:Y:S01]  /*4b60*/  LDC R23, c[0x0][0x248] ;  /* 0x00009200ff177b82 */ /* 0x000e620000000800 */
[----:B------:R-:W-:-:S02]  /*4b70*/  LEA.HI.X.SX32 R9, R21, R123, 0x1, P0 ;  /* 0x0000007b15097211 */ /* 0x000fc400000f0eff */
[----:B------:R3:W-:Y:S01]  /*4b80*/  STL [R1+0x1ac], R68 ;  /* 0x0001ac4401007387 */ /* 0x0007e20000100800 */
[----:B-----5:R-:W-:-:S03]  /*4b90*/  IMAD R31, R30, 0x115, RZ ;  /* 0x000001151e1f7824 */ /* 0x020fc600078e02ff */
[----:B------:R5:W-:Y:S01]  /*4ba0*/  STL [R1+0x1a8], R61 ;  /* 0x0001a83d01007387 */ /* 0x000be20000100800 */
[----:B---3--:R-:W-:Y:S01]  /*4bb0*/  IMAD R24, R24, 0x119, RZ ;  /* 0x0000011918187824 */ /* 0x008fe200078e02ff */
[----:B------:R-:W3:Y:S02]  /*4bc0*/  LDC R22, c[0x0][0x248] ;  /* 0x00009200ff167b82 */ /* 0x000ee40000000800 */
[----:B------:R2:W4:Y:S01]  /*4bd0*/  LDG.E.U8 R35, desc[UR60][R14.64] ;  /* 0x0000003c0e237981 */ /* 0x000522000c1e1100 */
[----:B------:R-:W-:Y:S01]  /*4be0*/  IADD3 R68, P1, R33, R122, RZ ;  /* 0x0000007a21447210 */ /* 0x000fe20007f3e0ff */
[----:B-----5:R-:W-:-:S03]  /*4bf0*/  IMAD R61, R18, 0x116, RZ ;  /* 0x00000116123d7824 */ /* 0x020fc600078e02ff */
[----:B------:R-:W-:Y:S01]  /*4c00*/  LEA.HI.X.SX32 R69, R33, R123, 0x1, P1 ;  /* 0x0000007b21457211 */ /* 0x000fe200008f0eff */
[----:B------:R-:W5:Y:S01]  /*4c10*/  LDC R18, c[0x0][0x248] ;  /* 0x00009200ff127b82 */ /* 0x000f620000000800 */
[----:B------:R0:W4:Y:S01]  /*4c20*/  LDG.E.U8 R33, desc[UR60][R8.64] ;  /* 0x0000003c08217981 */ /* 0x000122000c1e1100 */
[----:B--2---:R-:W-:Y:S01]  /*4c30*/  IMAD R15, R25, 0x117, RZ ;  /* 0x00000117190f7824 */ /* 0x004fe200078e02ff */
[-C--:B------:R-:W-:Y:S02]  /*4c40*/  IADD3 R16, P1, R61, R122.reuse, RZ ;  /* 0x0000007a3d107210 */ /* 0x080fe40007f3e0ff */
[----:B------:R2:W-:Y:S03]  /*4c50*/  STL [R1+0x1a4], R34 ;  /* 0x0001a42201007387 */ /* 0x0005e60000100800 */
[----:B------:R-:W1:Y:S01]  /*4c60*/  LDC R21, c[0x0][0x248] ;  /* 0x00009200ff157b82 */ /* 0x000e620000000800 */
[----:B------:R-:W4:Y:S01]  /*4c70*/  LDG.E.U8 R68, desc[UR60][R68.64] ;  /* 0x0000003c44447981 */ /* 0x000f22000c1e1100 */
[----:B0-----:R-:W-:-:S03]  /*4c80*/  IADD3 R8, P0, R31, R122, RZ ;  /* 0x0000007a1f087210 */ /* 0x001fc60007f1e0ff */
[----:B--2---:R0:W2:Y:S01]  /*4c90*/  LDG.E.U8 R34, desc[UR60][R10.64] ;  /* 0x0000003c0a227981 */ /* 0x0040a2000c1e1100 */
[-C--:B------:R-:W-:Y:S02]  /*4ca0*/  LEA.HI.X.SX32 R9, R31, R123.reuse, 0x1, P0 ;  /* 0x0000007b1f097211 */ /* 0x080fe400000f0eff */
[-C--:B------:R-:W-:Y:S01]  /*4cb0*/  IADD3 R14, P0, R15, R122.reuse, RZ ;  /* 0x0000007a0f0e7210 */ /* 0x080fe20007f1e0ff */
[----:B------:R5:W-:Y:S01]  /*4cc0*/  STL [R1+0x1a0], R60 ;  /* 0x0001a03c01007387 */ /* 0x000be20000100800 */
[----:B0-----:R-:W-:Y:S01]  /*4cd0*/  IMAD R11, R17, 0x118, RZ ;  /* 0x00000118110b7824 */ /* 0x001fe200078e02ff */
[-C--:B------:R-:W-:Y:S02]  /*4ce0*/  LEA.HI.X.SX32 R17, R61, R123.reuse, 0x1, P1 ;  /* 0x0000007b3d117211 */ /* 0x080fe400008f0eff */
[----:B------:R0:W2:Y:S01]  /*4cf0*/  LDG.E.U8 R113, desc[UR60][R8.64] ;  /* 0x0000003c08717981 */ /* 0x0000a2000c1e1100 */
[----:B------:R-:W-:Y:S01]  /*4d00*/  LEA.HI.X.SX32 R15, R15, R123, 0x1, P0 ;  /* 0x0000007b0f0f7211 */ /* 0x000fe200000f0eff */
[----:B-----5:R-:W-:Y:S01]  /*4d10*/  IMAD R18, R18, 0x11c, RZ ;  /* 0x0000011c12127824 */ /* 0x020fe200078e02ff */
[----:B------:R-:W5:Y:S03]  /*4d20*/  LDC R60, c[0x0][0x248] ;  /* 0x00009200ff3c7b82 */ /* 0x000f660000000800 */
[----:B------:R1:W2:Y:S01]  /*4d30*/  LDG.E.U8 R69, desc[UR60][R14.64] ;  /* 0x0000003c0e457981 */ /* 0x0002a2000c1e1100 */
[----:B0-----:R-:W-:Y:S01]  /*4d40*/  IADD3 R8, P2, R24, R122, RZ ;  /* 0x0000007a18087210 */ /* 0x001fe20007f5e0ff */
[----:B---3--:R-:W-:-:S03]  /*4d50*/  IMAD R22, R22, 0x11b, RZ ;  /* 0x0000011b16167824 */ /* 0x008fc600078e02ff */
[----:B------:R-:W0:Y:S01]  /*4d60*/  LDC R61, c[0x0][0x248] ;  /* 0x00009200ff3d7b82 */ /* 0x000e220000000800 */
[----:B------:R-:W-:Y:S01]  /*4d70*/  LEA.HI.X.SX32 R9, R24, R123, 0x1, P2 ;  /* 0x0000007b18097211 */ /* 0x000fe200010f0eff */
[----:B-1----:R-:W-:-:S04]  /*4d80*/  IMAD R14, R23, 0x11a, RZ ;  /* 0x0000011a170e7824 */ /* 0x002fc800078e02ff */
[----:B------:R1:W3:Y:S02]  /*4d90*/  LDG.E.U8 R31, desc[UR60][R8.64] ;  /* 0x0000003c081f7981 */ /* 0x0002e4000c1e1100 */
[----:B------:R-:W5:Y:S01]  /*4da0*/  LDC R15, c[0x0][0x248] ;  /* 0x00009200ff0f7b82 */ /* 0x000f620000000800 */
[----:B------:R-:W-:Y:S01]  /*4db0*/  IADD3 R10, P1, R11, R122, RZ ;  /* 0x0000007a0b0a7210 */ /* 0x000fe20007f3e0ff */
[----:B------:R-:W-:-:S06]  /*4dc0*/  IMAD R21, R21, 0x11d, RZ ;  /* 0x0000011d15157824 */ /* 0x000fcc00078e02ff */
[----:B------:R-:W0:Y:S01]  /*4dd0*/  LDC R23, c[0x0][0x248] ;  /* 0x00009200ff177b82 */ /* 0x000e220000000800 */
[----:B-1----:R-:W-:-:S04]  /*4de0*/  IADD3 R8, P0, R14, R122, RZ ;  /* 0x0000007a0e087210 */ /* 0x002fc80007f1e0ff */
[-C--:B------:R-:W-:Y:S02]  /*4df0*/  LEA.HI.X.SX32 R9, R14, R123.reuse, 0x1, P0 ;  /* 0x0000007b0e097211 */ /* 0x080fe400000f0eff */
[----:B------:R-:W-:Y:S01]  /*4e00*/  LEA.HI.X.SX32 R11, R11, R123, 0x1, P1 ;  /* 0x0000007b0b0b7211 */ /* 0x000fe200008f0eff */
[----:B------:R-:W1:Y:S02]  /*4e10*/  LDC R24, c[0x0][0x248] ;  /* 0x00009200ff187b82 */ /* 0x000e640000000800 */
[----:B------:R5:W3:Y:S01]  /*4e20*/  LDG.E.U8 R30, desc[UR60][R8.64] ;  /* 0x0000003c081e7981 */ /* 0x000ae2000c1e1100 */
[----:B------:R-:W-:-:S03]  /*4e30*/  IADD3 R70, P0, R22, R122, RZ ;  /* 0x0000007a16467210 */ /* 0x000fc60007f1e0ff */
[----:B------:R5:W3:Y:S02]  /*4e40*/  LDG.E.U8 R112, desc[UR60][R10.64] ;  /* 0x0000003c0a707981 */ /* 0x000ae4000c1e1100 */
[----:B-----5:R-:W-:-:S04]  /*4e50*/  IADD3 R8, P1, R18, R122, RZ ;  /* 0x0000007a12087210 */ /* 0x020fc80007f3e0ff */
[-C--:B------:R-:W-:Y:S02]  /*4e60*/  LEA.HI.X.SX32 R9, R18, R123.reuse, 0x1, P1 ;  /* 0x0000007b12097211 */ /* 0x080fe400008f0eff */
[----:B------:R-:W-:Y:S01]  /*4e70*/  IADD3 R10, P2, R21, R122, RZ ;  /* 0x0000007a150a7210 */ /* 0x000fe20007f5e0ff */
[----:B------:R-:W-:Y:S01]  /*4e80*/  IMAD R15, R15, 0x11f, RZ ;  /* 0x0000011f0f0f7824 */ /* 0x000fe200078e02ff */
[-C--:B------:R-:W-:Y:S01]  /*4e90*/  LEA.HI.X.SX32 R71, R22, R123.reuse, 0x1, P0 ;  /* 0x0000007b16477211 */ /* 0x080fe200000f0eff */
[----:B------:R-:W5:Y:S01]  /*4ea0*/  LDG.E.U8 R111, desc[UR60][R8.64] ;  /* 0x0000003c086f7981 */ /* 0x000f62000c1e1100 */
[----:B------:R-:W-:Y:S01]  /*4eb0*/  LEA.HI.X.SX32 R11, R21, R123, 0x1, P2 ;  /* 0x0000007b150b7211 */ /* 0x000fe200010f0eff */
[----:B------:R-:W1:Y:S02]  /*4ec0*/  LDC R22, c[0x0][0x248] ;  /* 0x00009200ff167b82 */ /* 0x000e640000000800 */
[----:B------:R-:W3:Y:S04]  /*4ed0*/  LDG.E.U8 R70, desc[UR60][R70.64] ;  /* 0x0000003c46467981 */ /* 0x000ee8000c1e1100 */
[----:B------:R0:W5:Y:S02]  /*4ee0*/  LDG.E.U8 R25, desc[UR60][R10.64] ;  /* 0x0000003c0a197981 */ /* 0x000164000c1e1100 */
[----:B------:R-:W1:Y:S08]  /*4ef0*/  LDC R21, c[0x0][0x248] ;  /* 0x00009200ff157b82 */ /* 0x000e700000000800 */
[----:B------:R-:W1:Y:S01]  /*4f00*/  LDC R18, c[0x0][0x248] ;  /* 0x00009200ff127b82 */ /* 0x000e620000000800 */
[----:B0-----:R-:W-:Y:S01]  /*4f10*/  IMAD R11, R23, 0x190, RZ ;  /* 0x00000190170b7824 */ /* 0x001fe200078e02ff */
[----:B----4-:R0:W-:Y:S04]  /*4f20*/  STL [R1+0x19c], R32 ;  /* 0x00019c2001007387 */ /* 0x0101e80000100800 */
[----:B0-----:R0:W2:Y:S02]  /*4f30*/  LDG.E.U8 R32, desc[UR60][R16.64] ;  /* 0x0000003c10207981 */ /* 0x0010a4000c1e1100 */
[----:B0-----:R-:W0:Y:S08]  /*4f40*/  LDC R16, c[0x0][0x248] ;  /* 0x00009200ff107b82 */ /* 0x001e300000000800 */
[----:B------:R-:W4:Y:S01]  /*4f50*/  LDC R17, c[0x0][0x248] ;  /* 0x00009200ff117b82 */ /* 0x000f220000000800 */
[----:B0-----:R-:W-:-:S05]  /*4f60*/  IMAD R14, R16, 0x11e, RZ ;  /* 0x0000011e100e7824 */ /* 0x001fca00078e02ff */
[----:B------:R-:W-:-:S04]  /*4f70*/  IADD3 R8, P0, R14, R122, RZ ;  /* 0x0000007a0e087210 */ /* 0x000fc80007f1e0ff */
[----:B------:R-:W-:Y:S01]  /*4f80*/  LEA.HI.X.SX32 R9, R14, R123, 0x1, P0 ;  /* 0x0000007b0e097211 */ /* 0x000fe200000f0eff */
[----:B----4-:R-:W-:-:S04]  /*4f90*/  IMAD R17, R17, 0x191, RZ ;  /* 0x0000019111117824 */ /* 0x010fc800078e02ff */
[----:B------:R0:W4:Y:S01]  /*4fa0*/  LDG.E.U8 R71, desc[UR60][R8.64] ;  /* 0x0000003c08477981 */ /* 0x000122000c1e1100 */
[-C--:B------:R-:W-:Y:S01]  /*4fb0*/  IADD3 R14, P1, R11, R122.reuse, RZ ;  /* 0x0000007a0b0e7210 */ /* 0x080fe20007f3e0ff */
[----:B-1----:R-:W-:Y:S01]  /*4fc0*/  IMAD R16, R24, 0x192, RZ ;  /* 0x0000019218107824 */ /* 0x002fe200078e02ff */
[-C--:B------:R-:W-:Y:S02]  /*4fd0*/  IADD3 R10, P2, R17, R122.reuse, RZ ;  /* 0x0000007a110a7210 */ /* 0x080fe40007f5e0ff */
[----:B0-----:R-:W-:-:S04]  /*4fe0*/  IADD3 R8, P0, R15, R122, RZ ;  /* 0x0000007a0f087210 */ /* 0x001fc80007f1e0ff */
[-C--:B------:R-:W-:Y:S02]  /*4ff0*/  LEA.HI.X.SX32 R9, R15, R123.reuse, 0x1, P0 ;  /* 0x0000007b0f097211 */ /* 0x080fe400000f0eff */
[-C--:B------:R-:W-:Y:S02]  /*5000*/  LEA.HI.X.SX32 R15, R11, R123.reuse, 0x1, P1 ;  /* 0x0000007b0b0f7211 */ /* 0x080fe400008f0eff */
[----:B------:R-:W-:Y:S01]  /*5010*/  LEA.HI.X.SX32 R11, R17, R123, 0x1, P2 ;  /* 0x0000007b110b7211 */ /* 0x000fe200010f0eff */
[----:B------:R0:W4:Y:S01]  /*5020*/  LDG.E.U8 R24, desc[UR60][R8.64] ;  /* 0x0000003c08187981 */ /* 0x000122000c1e1100 */
[----:B------:R-:W1:Y:S03]  /*5030*/  LDC R17, c[0x0][0x248] ;  /* 0x00009200ff117b82 */ /* 0x000e660000000800 */
[----:B------:R0:W5:Y:S04]  /*5040*/  LDG.E.U8 R110, desc[UR60][R10.64] ;  /* 0x0000003c0a6e7981 */ /* 0x000168000c1e1100 */
[----:B------:R0:W5:Y:S02]  /*5050*/  LDG.E.U8 R23, desc[UR60][R14.64] ;  /* 0x0000003c0e177981 */ /* 0x000164000c1e1100 */
[----:B0-----:R-:W-:-:S04]  /*5060*/  IADD3 R8, P0, R16, R122, RZ ;  /* 0x0000007a10087210 */ /* 0x001fc80007f1e0ff */
[-C--:B------:R-:W-:Y:S01]  /*5070*/  LEA.HI.X.SX32 R9, R16, R123.reuse, 0x1, P0 ;  /* 0x0000007b10097211 */ /* 0x080fe200000f0eff */
[----:B------:R-:W-:Y:S02]  /*5080*/  IMAD R10, R21, 0x193, RZ ;  /* 0x00000193150a7824 */ /* 0x000fe400078e02ff */
[----:B------:R-:W-:Y:S02]  /*5090*/  IMAD R11, R22, 0x194, RZ ;  /* 0x00000194160b7824 */ /* 0x000fe400078e02ff */
[----:B------:R0:W5:Y:S01]  /*50a0*/  LDG.E.U8 R22, desc[UR60][R8.64] ;  /* 0x0000003c08167981 */ /* 0x000162000c1e1100 */
[-C--:B------:R-:W-:Y:S01]  /*50b0*/  IADD3 R72, P0, R10, R122.reuse, RZ ;  /* 0x0000007a0a487210 */ /* 0x080fe20007f1e0ff */
[----:B------:R-:W-:Y:S01]  /*50c0*/  IMAD R16, R74, 0x196, RZ ;  /* 0x000001964a107824 */ /* 0x000fe200078e02ff */
[C---:B------:R-:W-:Y:S02]  /*50d0*/  IADD3 R14, P1, R11.reuse, R122, RZ ;  /* 0x0000007a0b0e7210 */ /* 0x040fe40007f3e0ff */
[-C--:B------:R-:W-:Y:S01]  /*50e0*/  LEA.HI.X.SX32 R73, R10, R123.reuse, 0x1, P0 ;  /* 0x0000007b0a497211 */ /* 0x080fe200000f0eff */
[----:B0-----:R-:W-:Y:S01]  /*50f0*/  IMAD R9, R18, 0x195, RZ ;  /* 0x0000019512097824 */ /* 0x001fe200078e02ff */
[----:B------:R-:W-:-:S03]  /*5100*/  LEA.HI.X.SX32 R15, R11, R123, 0x1, P1 ;  /* 0x0000007b0b0f7211 */ /* 0x000fc600008f0eff */
[----:B------:R-:W5:Y:S01]  /*5110*/  LDG.E.U8 R72, desc[UR60][R72.64] ;  /* 0x0000003c48487981 */ /* 0x000f62000c1e1100 */
[----:B------:R-:W-:-:S03]  /*5120*/  IADD3 R10, P0, R9, R122, RZ ;  /* 0x0000007a090a7210 */ /* 0x000fc60007f1e0ff */
[----:B------:R1:W5:Y:S01]  /*5130*/  LDG.E.U8 R21, desc[UR60][R14.64] ;  /* 0x0000003c0e157981 */ /* 0x000362000c1e1100 */
[C---:B------:R-:W-:Y:S02]  /*5140*/  IADD3 R8, P1, R16.reuse, R122, RZ ;  /* 0x0000007a10087210 */ /* 0x040fe40007f3e0ff */
[-C--:B------:R-:W-:Y:S02]  /*5150*/  LEA.HI.X.SX32 R11, R9, R123.reuse, 0x1, P0 ;  /* 0x0000007b090b7211 */ /* 0x080fe400000f0eff */
[----:B------:R-:W-:-:S03]  /*5160*/  LEA.HI.X.SX32 R9, R16, R123, 0x1, P1 ;  /* 0x0000007b10097211 */ /* 0x000fc600008f0eff */
[----:B------:R0:W5:Y:S01]  /*5170*/  LDG.E.U8 R109, desc[UR60][R10.64] ;  /* 0x0000003c0a6d7981 */ /* 0x000162000c1e1100 */
[----:B-1----:R-:W-:-:S03]  /*5180*/  IMAD R14, R17, 0x198, RZ ;  /* 0x00000198110e7824 */ /* 0x002fc600078e02ff */
[----:B------:R1:W3:Y:S01]  /*5190*/  LDG.E.U8 R18, desc[UR60][R8.64] ;  /* 0x0000003c08127981 */ /* 0x0002e2000c1e1100 */
[----:B------:R-:W-:Y:S02]  /*51a0*/  IMAD R15, R61, 0x199, RZ ;  /* 0x000001993d0f7824 */ /* 0x000fe400078e02ff */
[----:B0-----:R-:W-:Y:S01]  /*51b0*/  IMAD R11, R60, 0x197, RZ ;  /* 0x000001973c0b7824 */ /* 0x001fe200078e02ff */
[----:B------:R-:W-:-:S04]  /*51c0*/  IADD3 R10, P1, R14, R122, RZ ;  /* 0x0000007a0e0a7210 */ /* 0x000fc80007f3e0ff */
[----:B-1----:R-:W-:Y:S01]  /*51d0*/  IADD3 R8, P0, R11, R122, RZ ;  /* 0x0000007a0b087210 */ /* 0x002fe20007f1e0ff */
[----:B------:R-:W-:-:S03]  /*51e0*/  IMAD R60, R80, 0x19a, RZ ;  /* 0x0000019a503c7824 */ /* 0x000fc600078e02ff */
[-C--:B------:R-:W-:Y:S02]  /*51f0*/  LEA.HI.X.SX32 R9, R11, R123.reuse, 0x1, P0 ;  /* 0x0000007b0b097211 */ /* 0x080fe400000f0eff */
[-C--:B------:R-:W-:Y:S01]  /*5200*/  IADD3 R74, P0, R15, R122.reuse, RZ ;  /* 0x0000007a0f4a7210 */ /* 0x080fe20007f1e0ff */
[----:B------:R-:W-:Y:S01]  /*5210*/  IMAD R16, R75, 0x19b, RZ ;  /* 0x0000019b4b107824 */ /* 0x000fe200078e02ff */
[-C--:B------:R-:W-:Y:S01]  /*5220*/  LEA.HI.X.SX32 R11, R14, R123.reuse, 0x1, P1 ;  /* 0x0000007b0e0b7211 */ /* 0x080fe200008f0eff */
[----:B------:R0:W3:Y:S01]  /*5230*/  LDG.E.U8 R73, desc[UR60][R8.64] ;  /* 0x0000003c08497981 */ /* 0x0000e2000c1e1100 */
[----:B------:R-:W-:Y:S02]  /*5240*/  LEA.HI.X.SX32 R75, R15, R123, 0x1, P0 ;  /* 0x0000007b0f4b7211 */ /* 0x000fe400000f0eff */
[-C--:B------:R-:W-:Y:S01]  /*5250*/  IADD3 R14, P0, R16, R122.reuse, RZ ;  /* 0x0000007a100e7210 */ /* 0x080fe20007f1e0ff */
[----:B------:R1:W2:Y:S04]  /*5260*/  LDG.E.U8 R17, desc[UR60][R10.64] ;  /* 0x0000003c0a117981 */ /* 0x0002a8000c1e1100 */
[----:B------:R1:W2:Y:S01]  /*5270*/  LDG.E.U8 R74, desc[UR60][R74.64] ;  /* 0x0000003c4a4a7981 */ /* 0x0002a2000c1e1100 */
[----:B0-----:R-:W-:Y:S01]  /*5280*/  IADD3 R8, P1, R60, R122, RZ ;  /* 0x0000007a3c087210 */ /* 0x001fe20007f3e0ff */
[----:B-1----:R-:W-:-:S03]  /*5290*/  IMAD R11, R107, 0x19c, RZ ;  /* 0x0000019c6b0b7824 */ /* 0x002fc600078e02ff */
[-C--:B------:R-:W-:Y:S01]  /*52a0*/  LEA.HI.X.SX32 R9, R60, R123.reuse, 0x1, P1 ;  /* 0x0000007b3c097211 */ /* 0x080fe200008f0eff */
[----:B------:R-:W-:Y:S01]  /*52b0*/  IMAD R75, R81, 0x19d, RZ ;  /* 0x0000019d514b7824 */ /* 0x000fe200078e02ff */
[-C--:B------:R-:W-:Y:S01]  /*52c0*/  LEA.HI.X.SX32 R15, R16, R123.reuse, 0x1, P0 ;  /* 0x0000007b100f7211 */ /* 0x080fe200000f0eff */
[----:B------:R-:W-:Y:S01]  /*52d0*/  IMAD R61, R108, 0x19e, RZ ;  /* 0x0000019e6c3d7824 */ /* 0x000fe200078e02ff */
[CC--:B------:R-:W-:Y:S01]  /*52e0*/  IADD3 R10, P1, R11.reuse, R122.reuse, RZ ;  /* 0x0000007a0b0a7210 */ /* 0x0c0fe20007f3e0ff */
[----:B------:R0:W4:Y:S03]  /*52f0*/  LDG.E.U8 R16, desc[UR60][R8.64] ;  /* 0x0000003c08107981 */ /* 0x000126000c1e1100 */
[----:B------:R-:W-:Y:S01]  /*5300*/  LEA.HI.X.SX32 R11, R11, R123, 0x1, P1 ;  /* 0x0000007b0b0b7211 */ /* 0x000fe200008f0eff */
[----:B------:R1:W4:Y:S01]  /*5310*/  LDG.E.U8 R108, desc[UR60][R14.64] ;  /* 0x0000003c0e6c7981 */ /* 0x000322000c1e1100 */
[----:B------:R-:W-:-:S02]  /*5320*/  IADD3 R60, P1, R61, R122, RZ ;  /* 0x0000007a3d3c7210 */ /* 0x000fc40007f3e0ff */
[----:B0-----:R-:W-:Y:S01]  /*5330*/  IADD3 R8, P0, R75, R122, RZ ;  /* 0x0000007a4b087210 */ /* 0x001fe20007f1e0ff */
[----:B-1----:R-:W-:-:S03]  /*5340*/  IMAD R14, R134, 0x19f, RZ ;  /* 0x0000019f860e7824 */ /* 0x002fc600078e02ff */
[-C--:B------:R-:W-:Y:S01]  /*5350*/  LEA.HI.X.SX32 R9, R75, R123.reuse, 0x1, P0 ;  /* 0x0000007b4b097211 */ /* 0x080fe200000f0eff */
[C---:B------:R-:W-:Y:S01]  /*5360*/  IMAD R75, R130.reuse, 0x6b, RZ ;  /* 0x0000006b824b7824 */ /* 0x040fe200078e02ff */
[----:B------:R0:W5:Y:S01]  /*5370*/  LDG.E.U8 R15, desc[UR60][R10.64] ;  /* 0x0000003c0a0f7981 */ /* 0x000162000c1e1100 */
[-C--:B------:R-:W-:Y:S01]  /*5380*/  LEA.HI.X.SX32 R61, R61, R123.reuse, 0x1, P1 ;  /* 0x0000007b3d3d7211 */ /* 0x080fe200008f0eff */
[----:B------:R-:W-:Y:S02]  /*5390*/  IMAD R81, R130, 0x6c, RZ ;  /* 0x0000006c82517824 */ /* 0x000fe400078e02ff */
[----:B------:R1:W5:Y:S01]  /*53a0*/  LDG.E.U8 R107, desc[UR60][R8.64] ;  /* 0x0000003c086b7981 */ /* 0x000362000c1e1100 */
[CC--:B0-----:R-:W-:Y:S02]  /*53b0*/  IADD3 R10, P2, R14.reuse, R122.reuse, RZ ;  /* 0x0000007a0e0a7210 */ /* 0x0c1fe40007f5e0ff */
[C---:B-1----:R-:W-:Y:S02]  /*53c0*/  IADD3 R8, P0, R75.reuse, R122, RZ ;  /* 0x0000007a4b087210 */ /* 0x042fe40007f1e0ff */
[-C--:B------:R-:W-:Y:S01]  /*53d0*/  LEA.HI.X.SX32 R11, R14, R123.reuse, 0x1, P2 ;  /* 0x0000007b0e0b7211 */ /* 0x080fe200010f0eff */
[C---:B------:R-:W-:Y:S01]  /*53e0*/  IMAD R80, R130.reuse, 0x6d, RZ ;  /* 0x0000006d82507824 */ /* 0x040fe200078e02ff */
[----:B------:R0:W3:Y:S01]  /*53f0*/  LDG.E.U8 R14, desc[UR60][R60.64] ;  /* 0x0000003c3c0e7981 */ /* 0x0000e2000c1e1100 */
[----:B------:R-:W-:Y:S01]  /*5400*/  LEA.HI.X.SX32 R9, R75, R123, 0x1, P0 ;  /* 0x0000007b4b097211 */ /* 0x000fe200000f0eff */
[----:B------:R-:W-:-:S02]  /*5410*/  IMAD R134, R130, 0x6e, RZ ;  /* 0x0000006e82867824 */ /* 0x000fc400078e02ff */
[----:B------:R1:W3:Y:S04]  /*5420*/  LDG.E.U8 R75, desc[UR60][R10.64] ;  /* 0x0000003c0a4b7981 */ /* 0x0002e8000c1e1100 */
[----:B------:R1:W2:Y:S01]  /*5430*/  LDG.E.U8 R138, desc[UR60][R8.64] ;  /* 0x0000003c088a7981 */ /* 0x0002a2000c1e1100 */
        /* <DEDUP_REMOVED lines=8> */
[----:B------:R1:W-:Y:S04]  /*54c0*/  STL [R1+0x198], R20 ;  /* 0x0001981401007387 */ /* 0x0003e80000100800 */
[----:B------:R1:W5:Y:S01]  /*54d0*/  LDG.E.U8 R136, desc[UR60][R10.64] ;  /* 0x0000003c0a887981 */ /* 0x000362000c1e1100 */
[----:B0-----:R-:W-:-:S03]  /*54e0*/  IADD3 R60, P0, R81, R122, RZ ;  /* 0x0000007a513c7210 */ /* 0x001fc60007f1e0ff */
[----:B------:R0:W3:Y:S01]  /*54f0*/  LDG.E.U8 R141, desc[UR60][R8.64] ;  /* 0x0000003c088d7981 */ /* 0x0000e2000c1e1100 */
[----:B------:R-:W-:-:S05]  /*5500*/  LEA.HI.X.SX32 R61, R81, R123, 0x1, P0 ;  /* 0x0000007b513d7211 */ /* 0x000fca00000f0eff */
[----:B-1----:R1:W3:Y:S01]  /*5510*/  LDG.E.U8 R20, desc[UR60][R60.64] ;  /* 0x0000003c3c147981 */ /* 0x0022e2000c1e1100 */
[C---:B------:R-:W-:Y:S02]  /*5520*/  IMAD R80, R130.reuse, 0xe0, RZ ;  /* 0x000000e082507824 */ /* 0x040fe400078e02ff */
[C---:B------:R-:W-:Y:S02]  /*5530*/  IMAD R134, R130.reuse, 0xe1, RZ ;  /* 0x000000e182867824 */ /* 0x040fe400078e02ff */
[----:B------:R-:W-:Y:S01]  /*5540*/  IMAD R81, R130, 0xe2, RZ ;  /* 0x000000e282517824 */ /* 0x000fe200078e02ff */
[-C--:B------:R-:W-:Y:S02]  /*5550*/  IADD3 R10, P1, R80, R122.reuse, RZ ;  /* 0x0000007a500a7210 */ /* 0x080fe40007f3e0ff */
[-C--:B0-----:R-:W-:Y:S02]  /*5560*/  IADD3 R8, P0, R134, R122.reuse, RZ ;  /* 0x0000007a86087210 */ /* 0x081fe40007f1e0ff */
[----:B------:R-:W-:Y:S01]  /*5570*/  LEA.HI.X.SX32 R11, R80, R123, 0x1, P1 ;  /* 0x0000007b500b7211 */ /* 0x000fe200008f0eff */
[----:B------:R-:W-:Y:S01]  /*5580*/  IMAD R80, R130, 0xe3, RZ ;  /* 0x000000e382507824 */ /* 0x000fe200078e02ff */
[----:B-1----:R-:W-:-:S02]  /*5590*/  IADD3 R60, P1, R81, R122, RZ ;  /* 0x0000007a513c7210 */ /* 0x002fc40007f3e0ff */
[-C--:B------:R-:W-:Y:S01]  /*55a0*/  LEA.HI.X.SX32 R9, R134, R123.reuse, 0x1, P0 ;  /* 0x0000007b86097211 */ /* 0x080fe200000f0eff */
[----:B------:R0:W3:Y:S01]  /*55b0*/  LDG.E.U8 R143, desc[UR60][R10.64] ;  /* 0x0000003c0a8f7981 */ /* 0x0000e2000c1e1100 */
[----:B------:R-:W-:Y:S01]  /*55c0*/  LEA.HI.X.SX32 R61, R81, R123, 0x1, P1 ;  /* 0x0000007b513d7211 */ /* 0x000fe200008f0eff */
[C---:B------:R-:W-:Y:S02]  /*55d0*/  IMAD R134, R130.reuse, 0xe4, RZ ;  /* 0x000000e482867824 */ /* 0x040fe400078e02ff */
[----:B------:R1:W3:Y:S01]  /*55e0*/  LDG.E.U8 R140, desc[UR60][R8.64] ;  /* 0x0000003c088c7981 */ /* 0x0002e2000c1e1100 */
[----:B------:R-:W-:-:S03]  /*55f0*/  IMAD R81, R130, 0xe5, RZ ;  /* 0x000000e582517824 */ /* 0x000fc600078e02ff */
[----:B------:R1:W3:Y:S01]  /*5600*/  LDG.E.U8 R139, desc[UR60][R60.64] ;  /* 0x0000003c3c8b7981 */ /* 0x0002e2000c1e1100 */
[----:B0-----:R-:W-:-:S04]  /*5610*/  IADD3 R10, P0, R80, R122, RZ ;  /* 0x0000007a500a7210 */ /* 0x001fc80007f1e0ff */
[-C--:B------:R-:W-:Y:S02]  /*5620*/  LEA.HI.X.SX32 R11, R80, R123.reuse, 0x1, P0 ;  /* 0x0000007b500b7211 */ /* 0x080fe400000f0eff */
[-C--:B-1----:R-:W-:Y:S01]  /*5630*/  IADD3 R8, P1, R134, R122.reuse, RZ ;  /* 0x0000007a86087210 */ /* 0x082fe20007f3e0ff */
[----:B------:R-:W-:Y:S01]  /*5640*/  IMAD R80, R130, 0xe6, RZ ;  /* 0x000000e682507824 */ /* 0x000fe200078e02ff */
[CC--:B------:R-:W-:Y:S02]  /*5650*/  IADD3 R60, P0, R81.reuse, R122.reuse, RZ ;  /* 0x0000007a513c7210 */ /* 0x0c0fe40007f1e0ff */
[-C--:B------:R-:W-:Y:S01]  /*5660*/  LEA.HI.X.SX32 R9, R134, R123.reuse, 0x1, P1 ;  /* 0x0000007b86097211 */ /* 0x080fe200008f0eff */
[----:B------:R-:W-:Y:S01]  /*5670*/  IMAD R134, R130, 0xe7, RZ ;  /* 0x000000e782867824 */ /* 0x000fe200078e02ff */
[----:B------:R-:W-:Y:S01]  /*5680*/  LEA.HI.X.SX32 R61, R81, R123, 0x1, P0 ;  /* 0x0000007b513d7211 */ /* 0x000fe200000f0eff */
[----:B--2---:R0:W-:Y:S04]  /*5690*/  STL [R1+0x15c], R138 ;  /* 0x00015c8a01007387 */ /* 0x0041e80000100800 */
[----:B0-----:R0:W2:Y:S04]  /*56a0*/  LDG.E.U8 R138, desc[UR60][R10.64] ;  /* 0x0000003c0a8a7981 */ /* 0x0010a8000c1e1100 */
[----:B----4-:R1:W-:Y:S01]  /*56b0*/  STL [R1+0x154], R142 ;  /* 0x0001548e01007387 */ /* 0x0103e20000100800 */
[----:B0-----:R-:W-:-:S03]  /*56c0*/  IADD3 R10, P1, R80, R122, RZ ;  /* 0x0000007a500a7210 */ /* 0x001fc60007f3e0ff */
[----:B-1----:R0:W4:Y:S01]  /*56d0*/  LDG.E.U8 R142, desc[UR60][R8.64] ;  /* 0x0000003c088e7981 */ /* 0x002122000c1e1100 */
[----:B------:R-:W-:-:S03]  /*56e0*/  LEA.HI.X.SX32 R11, R80, R123, 0x1, P1 ;  /* 0x0000007b500b7211 */ /* 0x000fc600008f0eff */
[----:B-----5:R1:W-:Y:S01]  /*56f0*/  STL [R1+0x14c], R136 ;  /* 0x00014c8801007387 */ /* 0x0203e20000100800 */
[----:B0-----:R-:W-:-:S03]  /*5700*/  IADD3 R8, P0, R134, R122, RZ ;  /* 0x0000007a86087210 */ /* 0x001fc60007f1e0ff */
[----:B---3--:R0:W-:Y:S01]  /*5710*/  STL [R1+0x144], R141 ;  /* 0x0001448d01007387 */ /* 0x0081e20000100800 */
[----:B------:R-:W-:-:S03]  /*5720*/  LEA.HI.X.SX32 R9, R134, R123, 0x1, P0 ;  /* 0x0000007b86097211 */ /* 0x000fc600000f0eff */
[----:B-1----:R1:W3:Y:S04]  /*5730*/  LDG.E.U8 R136, desc[UR60][R60.64] ;  /* 0x0000003c3c887981 */ /* 0x0022e8000c1e1100 */
[----:B------:R5:W-:Y:S04]  /*5740*/  STL [R1+0x13c], R20 ;  /* 0x00013c1401007387 */ /* 0x000be80000100800 */
[----:B0-----:R0:W3:Y:S04]  /*5750*/  LDG.E.U8 R141, desc[UR60][R10.64] ;  /* 0x0000003c0a8d7981 */ /* 0x0010e8000c1e1100 */
[----:B-----5:R5:W3:Y:S01]  /*5760*/  LDG.E.U8 R20, desc[UR60][R8.64] ;  /* 0x0000003c08147981 */ /* 0x020ae2000c1e1100 */
[----:B------:R-:W-:-:S02]  /*5770*/  IMAD R81, R130, 0xe8, RZ ;  /* 0x000000e882517824 */ /* 0x000fc400078e02ff */
[C---:B------:R-:W-:Y:S02]  /*5780*/  IMAD R80, R130.reuse, 0xe9, RZ ;  /* 0x000000e982507824 */ /* 0x040fe400078e02ff */
[----:B------:R-:W-:Y:S01]  /*5790*/  IMAD R134, R130, 0xea, RZ ;  /* 0x000000ea82867824 */ /* 0x000fe200078e02ff */
[CC--:B-1----:R-:W-:Y:S02]  /*57a0*/  IADD3 R60, P1, R81.reuse, R122.reuse, RZ ;  /* 0x0000007a513c7210 */ /* 0x0c2fe40007f3e0ff */
[-C--:B0-----:R-:W-:Y:S02]  /*57b0*/  IADD3 R10, P0, R80, R122.reuse, RZ ;  /* 0x0000007a500a7210 */ /* 0x081fe40007f1e0ff */
[-C--:B------:R-:W-:Y:S01]  /*57c0*/  LEA.HI.X.SX32 R61, R81, R123.reuse, 0x1, P1 ;  /* 0x0000007b513d7211 */ /* 0x080fe200008f0eff */
[----:B------:R-:W-:Y:S01]  /*57d0*/  IMAD R81, R130, 0xeb, RZ ;  /* 0x000000eb82517824 */ /* 0x000fe200078e02ff */
[----:B-----5:R-:W-:Y:S02]  /*57e0*/  IADD3 R8, P1, R134, R122, RZ ;  /* 0x0000007a86087210 */ /* 0x020fe40007f3e0ff */
[-C--:B------:R-:W-:Y:S01]  /*57f0*/  LEA.HI.X.SX32 R11, R80, R123.reuse, 0x1, P0 ;  /* 0x0000007b500b7211 */ /* 0x080fe200000f0eff */
[----:B------:R0:W5:Y:S01]  /*5800*/  LDG.E.U8 R144, desc[UR60][R60.64] ;  /* 0x0000003c3c907981 */ /* 0x000162000c1e1100 */
[----:B------:R-:W-:Y:S01]  /*5810*/  LEA.HI.X.SX32 R9, R134, R123, 0x1, P1 ;  /* 0x0000007b86097211 */ /* 0x000fe200008f0eff */
[----:B------:R-:W-:-:S02]  /*5820*/  IMAD R80, R130, 0xec, RZ ;  /* 0x000000ec82507824 */ /* 0x000fc400078e02ff */
[----:B------:R-:W-:Y:S04]  /*5830*/  STL [R1+0x174], R143 ;  /* 0x0001748f01007387 */ /* 0x000fe80000100800 */
[----:B------:R1:W-:Y:S01]  /*5840*/  STL [R1+0x170], R140 ;  /* 0x0001708c01007387 */ /* 0x0003e20000100800 */
[----:B0-----:R-:W-:-:S03]  /*5850*/  IADD3 R60, P0, R81, R122, RZ ;  /* 0x0000007a513c7210 */ /* 0x001fc60007f1e0ff */
[----:B------:R0:W-:Y:S01]  /*5860*/  STL [R1+0x168], R139 ;  /* 0x0001688b01007387 */ /* 0x0001e20000100800 */
[----:B------:R-:W-:-:S03]  /*5870*/  LEA.HI.X.SX32 R61, R81, R123, 0x1, P0 ;  /* 0x0000007b513d7211 */ /* 0x000fc600000f0eff */
[----:B-1----:R1:W5:Y:S04]  /*5880*/  LDG.E.U8 R140, desc[UR60][R10.64] ;  /* 0x0000003c0a8c7981 */ /* 0x002368000c1e1100 */
[----:B0-----:R0:W5:Y:S01]  /*5890*/  LDG.E.U8 R139, desc[UR60][R8.64] ;  /* 0x0000003c088b7981 */ /* 0x001162000c1e1100 */
[----:B------:R-:W-:Y:S01]  /*58a0*/  IMAD R134, R130, 0xed, RZ ;  /* 0x000000ed82867824 */ /* 0x000fe200078e02ff */
[----:B-1----:R-:W-:Y:S01]  /*58b0*/  IADD3 R10, P1, R80, R122, RZ ;  /* 0x0000007a500a7210 */ /* 0x002fe20007f3e0ff */
[----:B------:R-:W-:-:S03]  /*58c0*/  IMAD R81, R130, 0xee, RZ ;  /* 0x000000ee82517824 */ /* 0x000fc600078e02ff */
[----:B------:R-:W-:Y:S01]  /*58d0*/  LEA.HI.X.SX32 R11, R80, R123, 0x1, P1 ;  /* 0x0000007b500b7211 */ /* 0x000fe200008f0eff */
[----:B------:R-:W-:Y:S01]  /*58e0*/  IMAD R80, R130, 0xef, RZ ;  /* 0x000000ef82507824 */ /* 0x000fe200078e02ff */
[----:B0-----:R-:W-:-:S03]  /*58f0*/  IADD3 R8, P0, R134, R122, RZ ;  /* 0x0000007a86087210 */ /* 0x001fc60007f1e0ff */
[----:B------:R0:W5:Y:S01]  /*5900*/  LDG.E.U8 R143, desc[UR60][R10.64] ;  /* 0x0000003c0a8f7981 */ /* 0x000162000c1e1100 */
[----:B------:R-:W-:Y:S02]  /*5910*/  LEA.HI.X.SX32 R9, R134, R123, 0x1, P0 ;  /* 0x0000007b86097211 */ /* 0x000fe400000f0eff */
[----:B0-----:R-:W-:-:S04]  /*5920*/  IADD3 R10, P2, R80, R122, RZ ;  /* 0x0000007a500a7210 */ /* 0x001fc80007f5e0ff */
[----:B------:R-:W-:Y:S01]  /*5930*/  LEA.HI.X.SX32 R11, R80, R123, 0x1, P2 ;  /* 0x0000007b500b7211 */ /* 0x000fe200010f0eff */
[----:B--2---:R0:W-:Y:S04]  /*5940*/  STL [R1+0x164], R138 ;  /* 0x0001648a01007387 */ /* 0x0041e80000100800 */
[----:B0-----:R0:W2:Y:S04]  /*5950*/  LDG.E.U8 R138, desc[UR60][R60.64] ;  /* 0x0000003c3c8a7981 */ /* 0x0010a8000c1e1100 */
[----:B----4-:R1:W-:Y:S01]  /*5960*/  STL [R1+0x160], R142 ;  /* 0x0001608e01007387 */ /* 0x0103e20000100800 */
[----:B0-----:R-:W-:-:S04]  /*5970*/  IADD3 R60, P1, R81, R122, RZ ;  /* 0x0000007a513c7210 */ /* 0x001fc80007f3e0ff */
[----:B------:R-:W-:Y:S01]  /*5980*/  LEA.HI.X.SX32 R61, R81, R123, 0x1, P1 ;  /* 0x0000007b513d7211 */ /* 0x000fe200008f0eff */
[----:B-1----:R0:W4:Y:S04]  /*5990*/  LDG.E.U8 R142, desc[UR60][R8.64] ;  /* 0x0000003c088e7981 */ /* 0x002128000c1e1100 */
[----:B---3--:R-:W-:Y:S04]  /*59a0*/  STL [R1+0x158], R136 ;  /* 0x0001588801007387 */ /* 0x008fe80000100800 */
[----:B------:R1:W-:Y:S04]  /*59b0*/  STL [R1+0x150], R141 ;  /* 0x0001508d01007387 */ /* 0x0003e80000100800 */
[----:B------:R3:W-:Y:S04]  /*59c0*/  STL [R1+0x148], R20 ;  /* 0x0001481401007387 */ /* 0x0007e80000100800 */
[----:B-1----:R1:W4:Y:S04]  /*59d0*/  LDG.E.U8 R141, desc[UR60][R60.64] ;  /* 0x0000003c3c8d7981 */ /* 0x002328000c1e1100 */
[----:B---3--:R3:W4:Y:S01]  /*59e0*/  LDG.E.U8 R20, desc[UR60][R10.64] ;  /* 0x0000003c0a147981 */ /* 0x008722000c1e1100 */
[----:B------:R-:W-:-:S02]  /*59f0*/  IMAD R134, R130, 0x70, RZ ;  /* 0x0000007082867824 */ /* 0x000fc400078e02ff */
[C---:B------:R-:W-:Y:S02]  /*5a00*/  IMAD R136, R130.reuse, 0x71, RZ ;  /* 0x0000007182887824 */ /* 0x040fe400078e02ff */
[----:B------:R-:W-:Y:S01]  /*5a10*/  IMAD R81, R130, 0x72, RZ ;  /* 0x0000007282517824 */ /* 0x000fe200078e02ff */
[-C--:B0-----:R-:W-:Y:S01]  /*5a20*/  IADD3 R8, P0, R134, R122.reuse, RZ ;  /* 0x0000007a86087210 */ /* 0x081fe20007f1e0ff */
[----:B------:R-:W-:Y:S01]  /*5a30*/  IMAD R80, R130, 0x73, RZ ;  /* 0x0000007382507824 */ /* 0x000fe200078e02ff */
[-C--:B-1----:R-:W-:Y:S02]  /*5a40*/  IADD3 R60, P1, R136, R122.reuse, RZ ;  /* 0x0000007a883c7210 */ /* 0x082fe40007f3e0ff */
[-C--:B------:R-:W-:Y:S02]  /*5a50*/  LEA.HI.X.SX32 R9, R134, R123.reuse, 0x1, P0 ;  /* 0x0000007b86097211 */ /* 0x080fe400000f0eff */
[C---:B---3--:R-:W-:Y:S02]  /*5a60*/  IADD3 R10, P0, R81.reuse, R122, RZ ;  /* 0x0000007a510a7210 */ /* 0x048fe40007f1e0ff */
[-C--:B------:R-:W-:Y:S01]  /*5a70*/  LEA.HI.X.SX32 R61, R136, R123.reuse, 0x1, P1 ;  /* 0x0000007b883d7211 */ /* 0x080fe200008f0eff */
[----:B------:R-:W-:Y:S01]  /*5a80*/  IMAD R134, R130, 0x74, RZ ;  /* 0x0000007482867824 */ /* 0x000fe200078e02ff */
[----:B------:R0:W3:Y:S01]  /*5a90*/  LDG.E.U8 R136, desc[UR60][R8.64] ;  /* 0x0000003c08887981 */ /* 0x0000e2000c1e1100 */
[----:B------:R-:W-:-:S03]  /*5aa0*/  LEA.HI.X.SX32 R11, R81, R123, 0x1, P0 ;  /* 0x0000007b510b7211 */ /* 0x000fc600000f0eff */
[----:B-----5:R-:W-:Y:S01]  /*5ab0*/  STL [R1+0x140], R144 ;  /* 0x0001409001007387 */ /* 0x020fe20000100800 */
[----:B------:R-:W-:-:S03]  /*5ac0*/  IMAD R81, R130, 0x75, RZ ;  /* 0x0000007582517824 */ /* 0x000fc600078e02ff */
[----:B------:R1:W-:Y:S01]  /*5ad0*/  STL [R1+0x138], R140 ;  /* 0x0001388c01007387 */ /* 0x0003e20000100800 */
[----:B0-----:R-:W-:-:S03]  /*5ae0*/  IADD3 R8, P1, R80, R122, RZ ;  /* 0x0000007a50087210 */ /* 0x001fc60007f3e0ff */
[----:B------:R0:W-:Y:S01]  /*5af0*/  STL [R1+0x134], R139 ;  /* 0x0001348b01007387 */ /* 0x0001e20000100800 */
[----:B------:R-:W-:-:S03]  /*5b00*/  LEA.HI.X.SX32 R9, R80, R123, 0x1, P1 ;  /* 0x0000007b50097211 */ /* 0x000fc600008f0eff */
[----:B-1----:R1:W5:Y:S04]  /*5b10*/  LDG.E.U8 R140, desc[UR60][R60.64] ;  /* 0x0000003c3c8c7981 */ /* 0x002368000c1e1100 */
[----:B0-----:R0:W5:Y:S01]  /*5b20*/  LDG.E.U8 R139, desc[UR60][R10.64] ;  /* 0x0000003c0a8b7981 */ /* 0x001162000c1e1100 */
[----:B------:R-:W-:Y:S01]  /*5b30*/  IMAD R80, R130, 0x76, RZ ;  /* 0x0000007682507824 */ /* 0x000fe200078e02ff */
[----:B-1----:R-:W-:-:S04]  /*5b40*/  IADD3 R60, P0, R134, R122, RZ ;  /* 0x0000007a863c7210 */ /* 0x002fc80007f1e0ff */
[----:B------:R-:W-:Y:S01]  /*5b50*/  LEA.HI.X.SX32 R61, R134, R123, 0x1, P0 ;  /* 0x0000007b863d7211 */ /* 0x000fe200000f0eff */
[----:B------:R-:W-:Y:S01]  /*5b60*/  IMAD R134, R130, 0x77, RZ ;  /* 0x0000007782867824 */ /* 0x000fe200078e02ff */
[----:B0-----:R-:W-:-:S04]  /*5b70*/  IADD3 R10, P1, R81, R122, RZ ;  /* 0x0000007a510a7210 */ /* 0x001fc80007f3e0ff */
[----:B------:R-:W-:Y:S01]  /*5b80*/  LEA.HI.X.SX32 R11, R81, R123, 0x1, P1 ;  /* 0x0000007b510b7211 */ /* 0x000fe200008f0eff */
[----:B--2---:R0:W-:Y:S04]  /*5b90*/  STL [R1+0x130], R138 ;  /* 0x0001308a01007387 */ /* 0x0041e80000100800 */
[----:B------:R1:W-:Y:S04]  /*5ba0*/  STL [R1+0x12c], R143 ;  /* 0x00012c8f01007387 */ /* 0x0003e80000100800 */
[----:B0-----:R0:W2:Y:S04]  /*5bb0*/  LDG.E.U8 R138, desc[UR60][R8.64] ;  /* 0x0000003c088a7981 */ /* 0x0010a8000c1e1100 */
[----:B-1----:R1:W2:Y:S01]  /*5bc0*/  LDG.E.U8 R143, desc[UR60][R60.64] ;  /* 0x0000003c3c8f7981 */ /* 0x0022a2000c1e1100 */
[----:B0-----:R-:W-:-:S02]  /*5bd0*/  IADD3 R8, P0, R80, R122, RZ ;  /* 0x0000007a50087210 */ /* 0x001fc40007f1e0ff */
[----:B-1----:R-:W-:Y:S02]  /*5be0*/  IADD3 R60, P1, R134, R122, RZ ;  /* 0x0000007a863c7210 */ /* 0x002fe40007f3e0ff */
[-C--:B------:R-:W-:Y:S02]  /*5bf0*/  LEA.HI.X.SX32 R9, R80, R123.reuse, 0x1, P0 ;  /* 0x0000007b50097211 */ /* 0x080fe400000f0eff */
[----:B------:R-:W-:Y:S01]  /*5c00*/  LEA.HI.X.SX32 R61, R134, R123, 0x1, P1 ;  /* 0x0000007b863d7211 */ /* 0x000fe200008f0eff */
[----:B----4-:R0:W-:Y:S04]  /*5c10*/  STL [R1+0x124], R142 ;  /* 0x0001248e01007387 */ /* 0x0101e80000100800 */
[----:B------:R1:W-:Y:S04]  /*5c20*/  STL [R1+0x118], R141 ;  /* 0x0001188d01007387 */ /* 0x0003e80000100800 */
[----:B0-----:R0:W4:Y:S04]  /*5c30*/  LDG.E.U8 R142, desc[UR60][R10.64] ;  /* 0x0000003c0a8e7981 */ /* 0x001128000c1e1100 */
[----:B------:R0:W-:Y:S04]  /*5c40*/  STL [R1+0x114], R20 ;  /* 0x0001141401007387 */ /* 0x0001e80000100800 */
[----:B-1----:R1:W4:Y:S04]  /*5c50*/  LDG.E.U8 R141, desc[UR60][R8.64] ;  /* 0x0000003c088d7981 */ /* 0x002328000c1e1100 */
[----:B0-----:R0:W4:Y:S01]  /*5c60*/  LDG.E.U8 R20, desc[UR60][R60.64] ;  /* 0x0000003c3c147981 */ /* 0x001122000c1e1100 */
[----:B------:R-:W-:-:S02]  /*5c70*/  IMAD R81, R130, 0x78, RZ ;  /* 0x0000007882517824 */ /* 0x000fc400078e02ff */
[C---:B------:R-:W-:Y:S02]  /*5c80*/  IMAD R80, R130.reuse, 0x79, RZ ;  /* 0x0000007982507824 */ /* 0x040fe400078e02ff */
[----:B------:R-:W-:Y:S01]  /*5c90*/  IMAD R134, R130, 0x7a, RZ ;  /* 0x0000007a82867824 */ /* 0x000fe200078e02ff */
[CC--:B------:R-:W-:Y:S02]  /*5ca0*/  IADD3 R10, P0, R81.reuse, R122.reuse, RZ ;  /* 0x0000007a510a7210 */ /* 0x0c0fe40007f1e0ff */
[-C--:B-1----:R-:W-:Y:S02]  /*5cb0*/  IADD3 R8, P1, R80, R122.reuse, RZ ;  /* 0x0000007a50087210 */ /* 0x082fe40007f3e0ff */
[-C--:B------:R-:W-:Y:S01]  /*5cc0*/  LEA.HI.X.SX32 R11, R81, R123.reuse, 0x1, P0 ;  /* 0x0000007b510b7211 */ /* 0x080fe200000f0eff */
[----:B------:R-:W-:Y:S01]  /*5cd0*/  IMAD R81, R130, 0x7b, RZ ;  /* 0x0000007b82517824 */ /* 0x000fe200078e02ff */
[-C--:B0-----:R-:W-:Y:S01]  /*5ce0*/  IADD3 R60, P0, R134, R122.reuse, RZ ;  /* 0x0000007a863c7210 */ /* 0x081fe20007f1e0ff */
[----:B---3--:R0:W-:Y:S01]  /*5cf0*/  STL [R1+0x110], R136 ;  /* 0x0001108801007387 */ /* 0x0081e20000100800 */
[-C--:B------:R-:W-:Y:S01]  /*5d00*/  LEA.HI.X.SX32 R9, R80, R123.reuse, 0x1, P1 ;  /* 0x0000007b50097211 */ /* 0x080fe200008f0eff */
[----:B------:R-:W-:Y:S01]  /*5d10*/  IMAD R80, R130, 0x7c, RZ ;  /* 0x0000007c82507824 */ /* 0x000fe200078e02ff */
[----:B------:R-:W-:Y:S01]  /*5d20*/  LEA.HI.X.SX32 R61, R134, R123, 0x1, P0 ;  /* 0x0000007b863d7211 */ /* 0x000fe200000f0eff */
[----:B------:R-:W-:Y:S01]  /*5d30*/  IMAD R134, R130, 0x7d, RZ ;  /* 0x0000007d82867824 */ /* 0x000fe200078e02ff */
[----:B0-----:R0:W3:Y:S04]  /*5d40*/  LDG.E.U8 R136, desc[UR60][R10.64] ;  /* 0x0000003c0a887981 */ /* 0x0010e8000c1e1100 */
[----:B-----5:R1:W-:Y:S01]  /*5d50*/  STL [R1+0x108], R140 ;  /* 0x0001088c01007387 */ /* 0x0203e20000100800 */
[----:B0-----:R-:W-:-:S03]  /*5d60*/  IADD3 R10, P1, R81, R122, RZ ;  /* 0x0000007a510a7210 */ /* 0x001fc60007f3e0ff */
[----:B------:R0:W-:Y:S01]  /*5d70*/  STL [R1+0xf4], R139 ;  /* 0x0000f48b01007387 */ /* 0x0001e20000100800 */
[----:B------:R-:W-:-:S03]  /*5d80*/  LEA.HI.X.SX32 R11, R81, R123, 0x1, P1 ;  /* 0x0000007b510b7211 */ /* 0x000fc600008f0eff */
[----:B-1----:R1:W5:Y:S01]  /*5d90*/  LDG.E.U8 R140, desc[UR60][R8.64] ;  /* 0x0000003c088c7981 */ /* 0x002362000c1e1100 */
[----:B------:R-:W-:-:S03]  /*5da0*/  IMAD R81, R130, 0x7e, RZ ;  /* 0x0000007e82517824 */ /* 0x000fc600078e02ff */
[----:B0-----:R0:W5:Y:S01]  /*5db0*/  LDG.E.U8 R139, desc[UR60][R60.64] ;  /* 0x0000003c3c8b7981 */ /* 0x001162000c1e1100 */
        /* <DEDUP_REMOVED lines=10> */
[C---:B-1----:R-:W-:Y:S02]  /*5e60*/  IADD3 R8, P1, R80.reuse, R122, RZ ;  /* 0x0000007a50087210 */ /* 0x042fe40007f3e0ff */
        /* <DEDUP_REMOVED lines=12> */
[CC--:B-1----:R-:W-:Y:S02]  /*5f30*/  IADD3 R10, P1, R81.reuse, R122.reuse, RZ ;  /* 0x0000007a510a7210 */ /* 0x0c2fe40007f3e0ff */
        /* <DEDUP_REMOVED lines=16> */
[CC--:B-1----:R-:W-:Y:S02]  /*6040*/  IADD3 R10, P0, R81.reuse, R122.reuse, RZ ;  /* 0x0000007a510a7210 */ /* 0x0c2fe40007f1e0ff */
[-C--:B0-----:R-:W-:Y:S02]  /*6050*/  IADD3 R8, P1, R80, R122.reuse, RZ ;  /* 0x0000007a50087210 */ /* 0x081fe40007f3e0ff */
[-C--:B------:R-:W-:Y:S01]  /*6060*/  LEA.HI.X.SX32 R11, R81, R123.reuse, 0x1, P0 ;  /* 0x0000007b510b7211 */ /* 0x080fe200000f0eff */
[----:B------:R-:W-:Y:S01]  /*6070*/  IMAD R81, R130, 0xf7, RZ ;  /* 0x000000f782517824 */ /* 0x000fe200078e02ff */
[----:B------:R-:W-:Y:S01]  /*6080*/  LEA.HI.X.SX32 R9, R80, R123, 0x1, P1 ;  /* 0x0000007b50097211 */ /* 0x000fe200008f0eff */
[----:B------:R-:W-:Y:S02]  /*6090*/  IMAD R80, R130, 0xf8, RZ ;  /* 0x000000f882507824 */ /* 0x000fe400078e02ff */
[----:B------:R0:W5:Y:S02]  /*60a0*/  LDG.E.U8 R144, desc[UR60][R10.64] ;  /* 0x0000003c0a907981 */ /* 0x000164000c1e1100 */
[----:B0-----:R-:W-:-:S04]  /*60b0*/  IADD3 R10, P1, R81, R122, RZ ;  /* 0x0000007a510a7210 */ /* 0x001fc80007f3e0ff */
[----:B------:R-:W-:Y:S01]  /*60c0*/  LEA.HI.X.SX32 R11, R81, R123, 0x1, P1 ;  /* 0x0000007b510b7211 */ /* 0x000fe200008f0eff */
[----:B--2---:R0:W-:Y:S04]  /*60d0*/  STL [R1+0x9c], R138 ;  /* 0x00009c8a01007387 */ /* 0x0041e80000100800 */
[----:B------:R1:W-:Y:S04]  /*60e0*/  STL [R1+0x98], R143 ;  /* 0x0000988f01007387 */ /* 0x0003e80000100800 */
[----:B0-----:R0:W2:Y:S04]  /*60f0*/  LDG.E.U8 R138, desc[UR60][R60.64] ;  /* 0x0000003c3c8a7981 */ /* 0x0010a8000c1e1100 */
[----:B-1----:R1:W2:Y:S01]  /*6100*/  LDG.E.U8 R143, desc[UR60][R8.64] ;  /* 0x0000003c088f7981 */ /* 0x0022a2000c1e1100 */
[----:B0-----:R-:W-:-:S04]  /*6110*/  IADD3 R60, P0, R134, R122, RZ ;  /* 0x0000007a863c7210 */ /* 0x001fc80007f1e0ff */
[----:B------:R-:W-:Y:S02]  /*6120*/  LEA.HI.X.SX32 R61, R134, R123, 0x1, P0 ;  /* 0x0000007b863d7211 */ /* 0x000fe400000f0eff */
[----:B-1----:R-:W-:-:S04]  /*6130*/  IADD3 R8, P0, R80, R122, RZ ;  /* 0x0000007a50087210 */ /* 0x002fc80007f1e0ff */
        /* <DEDUP_REMOVED lines=9> */
[----:B-1----:R-:W-:Y:S01]  /*61d0*/  IMAD R11, R130, 0xfa, RZ ;  /* 0x000000fa820b7824 */ /* 0x002fe200078e02ff */
[----:B0-----:R-:W-:-:S04]  /*61e0*/  IADD3 R8, P0, R60, R122, RZ ;  /* 0x0000007a3c087210 */ /* 0x001fc80007f1e0ff */
[-C--:B------:R-:W-:Y:S02]  /*61f0*/  LEA.HI.X.SX32 R9, R60, R123.reuse, 0x1, P0 ;  /* 0x0000007b3c097211 */ /* 0x080fe400000f0eff */
[-C--:B------:R-:W-:Y:S01]  /*6200*/  IADD3 R60, P0, R61, R122.reuse, RZ ;  /* 0x0000007a3d3c7210 */ /* 0x080fe20007f1e0ff */
[----:B---3--:R0:W-:Y:S01]  /*6210*/  STL [R1+0x88], R136 ;  /* 0x0000888801007387 */ /* 0x0081e20000100800 */
[----:B------:R-:W-:Y:S02]  /*6220*/  IADD3 R80, P1, R11, R122, RZ ;  /* 0x0000007a0b507210 */ /* 0x000fe40007f3e0ff */
[-C--:B------:R-:W-:Y:S02]  /*6230*/  LEA.HI.X.SX32 R61, R61, R123.reuse, 0x1, P0 ;  /* 0x0000007b3d3d7211 */ /* 0x080fe400000f0eff */
[----:B------:R-:W-:Y:S01]  /*6240*/  LEA.HI.X.SX32 R81, R11, R123, 0x1, P1 ;  /* 0x0000007b0b517211 */ /* 0x000fe200008f0eff */
[----:B-----5:R1:W-:Y:S04]  /*6250*/  STL [R1+0x84], R140 ;  /* 0x0000848c01007387 */ /* 0x0203e80000100800 */
[----:B------:R3:W-:Y:S01]  /*6260*/  STL [R1+0x80], R139 ;  /* 0x0000808b01007387 */ /* 0x0007e20000100800 */
[----:B------:R-:W-:-:S02]  /*6270*/  IMAD R134, R130, 0xfd, RZ ;  /* 0x000000fd82867824 */ /* 0x000fc400078e02ff */
[C---:B0-----:R-:W-:Y:S01]  /*6280*/  IMAD R136, R130.reuse, 0xfc, RZ ;  /* 0x000000fc82887824 */ /* 0x041fe200078e02ff */
[----:B-1----:R-:W5:Y:S04]  /*6290*/  LDG.E.U8 R140, desc[UR60][R8.64] ;  /* 0x0000003c088c7981 */ /* 0x002f68000c1e1100 */
[----:B---3--:R-:W3:Y:S04]  /*62a0*/  LDG.E.U8 R139, desc[UR60][R80.64] ;  /* 0x0000003c508b7981 */ /* 0x008ee8000c1e1100 */
[----:B--2---:R0:W-:Y:S04]  /*62b0*/  STL [R1+0x7c], R138 ;  /* 0x00007c8a01007387 */ /* 0x0041e80000100800 */
[----:B0-----:R0:W2:Y:S02]  /*62c0*/  LDG.E.U8 R138, desc[UR60][R60.64] ;  /* 0x0000003c3c8a7981 */ /* 0x0010a4000c1e1100 */
[----:B0-----:R-:W-:-:S02]  /*62d0*/  IMAD R61, R130, 0xfe, RZ ;  /* 0x000000fe823d7824 */ /* 0x001fc400078e02ff */
[----:B------:R0:W-:Y:S03]  /*62e0*/  STL [R1+0x78], R144 ;  /* 0x0000789001007387 */ /* 0x0001e60000100800 */
[CC--:B------:R-:W-:Y:S01]  /*62f0*/  IADD3 R80, P0, R61.reuse, R122.reuse, RZ ;  /* 0x0000007a3d507210 */ /* 0x0c0fe20007f1e0ff */
[----:B------:R-:W-:Y:S03]  /*6300*/  STL [R1+0x74], R143 ;  /* 0x0000748f01007387 */ /* 0x000fe60000100800 */
[----:B------:R-:W-:Y:S01]  /*6310*/  LEA.HI.X.SX32 R81, R61, R123, 0x1, P0 ;  /* 0x0000007b3d517211 */ /* 0x000fe200000f0eff */
[----:B------:R-:W-:Y:S01]  /*6320*/  IMAD R130, R130, 0xff, RZ ;  /* 0x000000ff82827824 */ /* 0x000fe200078e02ff */
[-C--:B------:R-:W-:Y:S01]  /*6330*/  IADD3 R8, P1, R134, R122.reuse, RZ ;  /* 0x0000007a86087210 */ /* 0x080fe20007f3e0ff */
[----:B0-----:R-:W0:Y:S01]  /*6340*/  LDC R144, c[0x0][0x248] ;  /* 0x00009200ff907b82 */ /* 0x001e220000000800 */
[----:B----4-:R1:W-:Y:S01]  /*6350*/  STL [R1+0x70], R142 ;  /* 0x0000708e01007387 */ /* 0x0103e20000100800 */
[----:B------:R-:W-:-:S02]  /*6360*/  IADD3 R10, P2, R136, R122, RZ ;  /* 0x0000007a880a7210 */ /* 0x000fc40007f5e0ff */
[----:B------:R-:W-:Y:S02]  /*6370*/  PRMT R127, R127, 0x3340, R129 ;  /* 0x000033407f7f7816 */ /* 0x000fe40000000081 */
[----:B------:R-:W-:Y:S02]  /*6380*/  PRMT R91, R95, 0x3340, R91 ;  /* 0x000033405f5b7816 */ /* 0x000fe4000000005b */
[----:B------:R-:W4:Y:S01]  /*6390*/  LDC R129, c[0x0][0x248] ;  /* 0x00009200ff817b82 */ /* 0x000f220000000800 */
[----:B------:R-:W-:Y:S04]  /*63a0*/  STL [R1+0x6c], R141 ;  /* 0x00006c8d01007387 */ /* 0x000fe80000100800 */
[----:B------:R1:W-:Y:S01]  /*63b0*/  STL [R1+0x68], R20 ;  /* 0x0000681401007387 */ /* 0x0003e20000100800 */
[----:B------:R-:W-:-:S02]  /*63c0*/  LEA.HI.X.SX32 R9, R134, R123, 0x1, P1 ;  /* 0x0000007b86097211 */ /* 0x000fc400008f0eff */
[----:B-1----:R-:W1:Y:S01]  /*63d0*/  LDC R142, c[0x0][0x248] ;  /* 0x00009200ff8e7b82 */ /* 0x002e620000000800 */
[----:B------:R-:W5:Y:S01]  /*63e0*/  LDG.E.U8 R20, desc[UR60][R80.64] ;  /* 0x0000003c50147981 */ /* 0x000f62000c1e1100 */
[----:B------:R-:W-:-:S06]  /*63f0*/  IADD3 R60, P1, R130, R122, RZ ;  /* 0x0000007a823c7210 */ /* 0x000fcc0007f3e0ff */
[----:B------:R-:W0:Y:S01]  /*6400*/  LDC R143, c[0x0][0x248] ;  /* 0x00009200ff8f7b82 */ /* 0x000e220000000800 */
[-C--:B------:R-:W-:Y:S01]  /*6410*/  LEA.HI.X.SX32 R11, R136, R123.reuse, 0x1, P2 ;  /* 0x0000007b880b7211 */ /* 0x080fe200010f0eff */
[----:B------:R4:W2:Y:S01]  /*6420*/  LDG.E.U8 R134, desc[UR60][R8.64] ;  /* 0x0000003c08867981 */ /* 0x0008a2000c1e1100 */
[----:B------:R-:W-:-:S03]  /*6430*/  LEA.HI.X.SX32 R61, R130, R123, 0x1, P1 ;  /* 0x0000007b823d7211 */ /* 0x000fc600008f0eff */
[----:B------:R4:W2:Y:S01]  /*6440*/  LDG.E.U8 R136, desc[UR60][R10.64] ;  /* 0x0000003c0a887981 */ /* 0x0008a2000c1e1100 */
[----:B------:R-:W-:Y:S01]  /*6450*/  PRMT R89, R90, 0x3340, R89 ;  /* 0x000033405a597816 */ /* 0x000fe20000000059 */
[----:B------:R-:W1:Y:S01]  /*6460*/  LDC R130, c[0x0][0x248] ;  /* 0x00009200ff827b82 */ /* 0x000e620000000800 */
[----:B----4-:R-:W-:Y:S02]  /*6470*/  PRMT R8, R126, 0x3340, R92 ;  /* 0x000033407e087816 */ /* 0x010fe4000000005c */
[----:B------:R-:W-:Y:S02]  /*6480*/  PRMT R9, R93, 0x3340, R125 ;  /* 0x000033405d097816 */ /* 0x000fe4000000007d */
[----:B------:R-:W-:Y:S02]  /*6490*/  PRMT R10, R124, 0x3340, R131 ;  /* 0x000033407c0a7816 */ /* 0x000fe40000000083 */
[----:B------:R-:W-:Y:S01]  /*64a0*/  PRMT R11, R128, 0x3340, R94 ;  /* 0x00003340800b7816 */ /* 0x000fe2000000005e */
[----:B------:R-:W4:Y:S01]  /*64b0*/  LDC R131, c[0x0][0x248] ;  /* 0x00009200ff837b82 */ /* 0x000f220000000800 */
[----:B------:R-:W-:-:S02]  /*64c0*/  PRMT R8, R88, 0x5410, R8 ;  /* 0x0000541058087816 */ /* 0x000fc40000000008 */
[----:B------:R-:W-:Y:S02]  /*64d0*/  PRMT R9, R9, 0x5410, R127 ;  /* 0x0000541009097816 */ /* 0x000fe4000000007f */
[----:B------:R-:W-:Y:S02]  /*64e0*/  PRMT R10, R10, 0x5410, R91 ;  /* 0x000054100a0a7816 */ /* 0x000fe4000000005b */
[----:B------:R-:W-:Y:S01]  /*64f0*/  PRMT R11, R11, 0x5410, R89 ;  /* 0x000054100b0b7816 */ /* 0x000fe20000000059 */
[----:B------:R-:W0:Y:S04]  /*6500*/  LDC R128, c[0x0][0x248] ;  /* 0x00009200ff807b82 */ /* 0x000e280000000800 */
[----:B------:R3:W-:Y:S01]  /*6510*/  STS.128 [R137], R8 ;  /* 0x0000000889007388 */ /* 0x0007e20000000c00 */
[----:B------:R-:W-:-:S03]  /*6520*/  PRMT R75, R14, 0x3340, R75 ;  /* 0x000033400e4b7816 */ /* 0x000fc6000000004b */
[----:B------:R-:W1:Y:S08]  /*6530*/  LDC R14, c[0x0][0x248] ;  /* 0x00009200ff0e7b82 */ /* 0x000e700000000800 */
[----:B---3--:R-:W3:Y:S08]  /*6540*/  LDC R9, c[0x0][0x248] ;  /* 0x00009200ff097b82 */ /* 0x008ef00000000800 */
[----:B------:R-:W4:Y:S01]  /*6550*/  LDC R10, c[0x0][0x248] ;  /* 0x00009200ff0a7b82 */ /* 0x000f220000000800 */
[----:B------:R-:W-:-:S07]  /*6560*/  PRMT R74, R17, 0x3340, R74 ;  /* 0x00003340114a7816 */ /* 0x000fce000000004a */
[----:B------:R-:W0:Y:S01]  /*6570*/  LDC R11, c[0x0][0x248] ;  /* 0x00009200ff0b7b82 */ /* 0x000e220000000800 */
[----:B------:R-:W-:Y:S02]  /*6580*/  PRMT R108, R16, 0x3340, R108 ;  /* 0x00003340106c7816 */ /* 0x000fe4000000006c */
[----:B------:R-:W-:-:S05]  /*6590*/  PRMT R107, R15, 0x3340, R107 ;  /* 0x000033400f6b7816 */ /* 0x000fca000000006b */
[----:B------:R-:W0:Y:S01]  /*65a0*/  LDC R17, c[0x0][0x248] ;  /* 0x00009200ff117b82 */ /* 0x000e220000000800 */
[----:B---3--:R-:W-:-:S07]  /*65b0*/  IMAD R9, R9, 0x120, RZ ;  /* 0x0000012009097824 */ /* 0x008fce00078e02ff */
[----:B------:R-:W3:Y:S08]  /*65c0*/  LDC R15, c[0x0][0x248] ;  /* 0x00009200ff0f7b82 */ /* 0x000ef00000000800 */
[----:B------:R-:W3:Y:S01]  /*65d0*/  LDC R16, c[0x0][0x248] ;  /* 0x00009200ff107b82 */ /* 0x000ee20000000800 */
[----:B------:R-:W-:Y:S01]  /*65e0*/  PRMT R103, R3, 0x3340, R103 ;  /* 0x0000334003677816 */ /* 0x000fe20000000067 */
[----:B----4-:R-:W-:Y:S01]  /*65f0*/  IMAD R10, R10, 0x121, RZ ;  /* 0x000001210a0a7824 */ /* 0x010fe200078e02ff */
[----:B------:R-:W-:Y:S01]  /*6600*/  PRMT R106, R106, 0x3340, R13 ;  /* 0x000033406a6a7816 */ /* 0x000fe2000000000d */
[----:B-1----:R-:W-:Y:S01]  /*6610*/  IMAD R3, R14, 0x122, RZ ;  /* 0x000001220e037824 */ /* 0x002fe200078e02ff */
[----:B------:R-:W-:-:S03]  /*6620*/  IADD3 R8, P0, R9, R122, RZ ;  /* 0x0000007a09087210 */ /* 0x000fc60007f1e0ff */
[----:B------:R-:W1:Y:S01]  /*6630*/  LDC R13, c[0x0][0x248] ;  /* 0x00009200ff0d7b82 */ /* 0x000e620000000800 */
[----:B------:R-:W-:Y:S02]  /*6640*/  PRMT R115, R115, 0x3340, R38 ;  /* 0x0000334073737816 */ /* 0x000fe40000000026 */
[----:B------:R-:W-:Y:S01]  /*6650*/  PRMT R104, R104, 0x3340, R5 ;  /* 0x0000334068687816 */ /* 0x000fe20000000005 */
[----:B0-----:R-:W-:Y:S01]  /*6660*/  IMAD R5, R11, 0x123, RZ ;  /* 0x000001230b057824 */ /* 0x001fe200078e02ff */
[----:B------:R-:W-:Y:S02]  /*6670*/  LEA.HI.X.SX32 R9, R9, R123, 0x1, P0 ;  /* 0x0000007b09097211 */ /* 0x000fe400000f0eff */
[----:B------:R-:W-:Y:S01]  /*6680*/  PRMT R79, R2, 0x3340, R79 ;  /* 0x00003340024f7816 */ /* 0x000fe2000000004f */
[----:B------:R-:W0:Y:S01]  /*6690*/  LDC R14, c[0x0][0x248] ;  /* 0x00009200ff0e7b82 */ /* 0x000e220000000800 */
[----:B------:R-:W-:Y:S01]  /*66a0*/  PRMT R73, R18, 0x3340, R73 ;  /* 0x0000334012497816 */ /* 0x000fe20000000049 */
[----:B------:R4:W2:Y:S01]  /*66b0*/  LDG.E.U8 R95, desc[UR60][R8.64] ;  /* 0x0000003c085f7981 */ /* 0x0008a2000c1e1100 */
[----:B------:R-:W-:-:S02]  /*66c0*/  PRMT R76, R12, 0x3340, R76 ;  /* 0x000033400c4c7816 */ /* 0x000fc4000000004c */
[-C--:B------:R-:W-:Y:S02]  /*66d0*/  IADD3 R38, P1, R10, R122.reuse, RZ ;  /* 0x0000007a0a267210 */ /* 0x080fe40007f3e0ff */
[----:B------:R-:W-:Y:S01]  /*66e0*/  IADD3 R2, P0, R3, R122, RZ ;  /* 0x0000007a03027210 */ /* 0x000fe20007f1e0ff */
[----:B------:R-:W0:Y:S01]  /*66f0*/  LDC R12, c[0x0][0x248] ;  /* 0x00009200ff0c7b82 */ /* 0x000e220000000800 */
[----:B------:R-:W-:Y:S02]  /*6700*/  PRMT R66, R66, 0x3340, R39 ;  /* 0x0000334042427816 */ /* 0x000fe40000000027 */
[-C--:B------:R-:W-:Y:S01]  /*6710*/  LEA.HI.X.SX32 R39, R10, R123.reuse, 0x1, P1 ;  /* 0x0000007b0a277211 */ /* 0x080fe200008f0eff */
[----:B------:R-:W-:Y:S01]  /*6720*/  IMAD R10, R17, 0x126, RZ ;  /* 0x00000126110a7824 */ /* 0x000fe200078e02ff */
[----:B------:R-:W-:-:S03]  /*6730*/  LEA.HI.X.SX32 R3, R3, R123, 0x1, P0 ;  /* 0x0000007b03037211 */ /* 0x000fc600000f0eff */
[----:B------:R-:W0:Y:S01]  /*6740*/  LDC R18, c[0x0][0x248] ;  /* 0x00009200ff127b82 */ /* 0x000e220000000800 */
[-C--:B----4-:R-:W-:Y:S01]  /*6750*/  IADD3 R8, P1, R5, R122.reuse, RZ ;  /* 0x0000007a05087210 */ /* 0x090fe20007f3e0ff */
[----:B------:R4:W2:Y:S01]  /*6760*/  LDG.E.U8 R94, desc[UR60][R2.64] ;  /* 0x0000003c025e7981 */ /* 0x0008a2000c1e1100 */
[----:B------:R-:W-:Y:S01]  /*6770*/  PRMT R105, R105, 0x3340, R7 ;  /* 0x0000334069697816 */ /* 0x000fe20000000007 */
[----:B---3--:R-:W-:Y:S01]  /*6780*/  IMAD R7, R15, 0x124, RZ ;  /* 0x000001240f077824 */ /* 0x008fe200078e02ff */
[----:B------:R-:W-:Y:S01]  /*6790*/  LEA.HI.X.SX32 R9, R5, R123, 0x1, P1 ;  /* 0x0000007b05097211 */ /* 0x000fe200008f0eff */
[----:B------:R-:W-:Y:S01]  /*67a0*/  IMAD R11, R16, 0x125, RZ ;  /* 0x00000125100b7824 */ /* 0x000fe200078e02ff */
[----:B------:R-:W-:Y:S01]  /*67b0*/  PRMT R119, R50, 0x3340, R119 ;  /* 0x0000334032777816 */ /* 0x000fe20000000077 */
[----:B------:R-:W3:Y:S01]  /*67c0*/  LDG.E.U8 R38, desc[UR60][R38.64] ;  /* 0x0000003c26267981 */ /* 0x000ee2000c1e1100 */
[----:B------:R-:W-:Y:S01]  /*67d0*/  PRMT R77, R6, 0x3340, R77 ;  /* 0x00003340064d7816 */ /* 0x000fe2000000004d */
[----:B------:R-:W0:Y:S01]  /*67e0*/  LDC R15, c[0x0][0x248] ;  /* 0x00009200ff0f7b82 */ /* 0x000e220000000800 */
[----:B----4-:R-:W-:Y:S01]  /*67f0*/  IADD3 R2, P1, R10, R122, RZ ;  /* 0x0000007a0a027210 */ /* 0x010fe20007f3e0ff */
[----:B------:R4:W3:Y:S01]  /*6800*/  LDG.E.U8 R50, desc[UR60][R8.64] ;  /* 0x0000003c08327981 */ /* 0x0008e2000c1e1100 */
[----:B------:R-:W-:-:S02]  /*6810*/  PRMT R78, R4, 0x3340, R78 ;  /* 0x00003340044e7816 */ /* 0x000fc4000000004e */
[-C--:B------:R-:W-:Y:S01]  /*6820*/  LEA.HI.X.SX32 R3, R10, R123.reuse, 0x1, P1 ;  /* 0x0000007b0a037211 */ /* 0x080fe200008f0eff */
[----:B-----5:R5:W-:Y:S01]  /*6830*/  STL [R1+0x12a8], R20 ;  /* 0x0012a81401007387 */ /* 0x020be20000100800 */
[-C--:B------:R-:W-:Y:S01]  /*6840*/  IADD3 R6, P0, R7, R122.reuse, RZ ;  /* 0x0000007a07067210 */ /* 0x080fe20007f1e0ff */
[----:B----4-:R-:W4:Y:S01]  /*6850*/  LDC R9, c[0x0][0x248] ;  /* 0x00009200ff097b82 */ /* 0x010f220000000800 */
[----:B------:R-:W-:Y:S01]  /*6860*/  IADD3 R4, P2, R11, R122, RZ ;  /* 0x0000007a0b047210 */ /* 0x000fe20007f5e0ff */
[----:B------:R1:W3:Y:S04]  /*6870*/  LDG.E.U8 R92, desc[UR60][R2.64] ;  /* 0x0000003c025c7981 */ /* 0x0002e8000c1e1100 */
[----:B-----5:R-:W5:Y:S01]  /*6880*/  LDG.E.U8 R20, desc[UR60][R60.64] ;  /* 0x0000003c3c147981 */ /* 0x020f62000c1e1100 */
[-C--:B------:R-:W-:Y:S01]  /*6890*/  LEA.HI.X.SX32 R7, R7, R123.reuse, 0x1, P0 ;  /* 0x0000007b07077211 */ /* 0x080fe200000f0eff */
[----:B------:R-:W4:Y:S01]  /*68a0*/  LDC R10, c[0x0][0x248] ;  /* 0x00009200ff0a7b82 */ /* 0x000f220000000800 */
[----:B------:R-:W-:Y:S01]  /*68b0*/  LEA.HI.X.SX32 R5, R11, R123, 0x1, P2 ;  /* 0x0000007b0b057211 */ /* 0x000fe200010f0eff */
[----:B-1----:R-:W-:-:S02]  /*68c0*/  IMAD R2, R13, 0x127, RZ ;  /* 0x000001270d027824 */ /* 0x002fc400078e02ff */
[----:B------:R1:W3:Y:S01]  /*68d0*/  LDG.E.U8 R93, desc[UR60][R6.64] ;  /* 0x0000003c065d7981 */ /* 0x0002e2000c1e1100 */
[----:B0-----:R-:W-:Y:S02]  /*68e0*/  IMAD R3, R14, 0x129, RZ ;  /* 0x000001290e037824 */ /* 0x001fe400078e02ff */
[----:B------:R-:W-:Y:S01]  /*68f0*/  IMAD R8, R18, 0x12a, RZ ;  /* 0x0000012a12087824 */ /* 0x000fe200078e02ff */
[----:B------:R0:W3:Y:S01]  /*6900*/  LDG.E.U8 R39, desc[UR60][R4.64] ;  /* 0x0000003c04277981 */ /* 0x0000e2000c1e1100 */
[----:B------:R-:W-:Y:S01]  /*6910*/  PRMT R69, R32, 0x3340, R69 ;  /* 0x0000334020457816 */ /* 0x000fe20000000045 */
[----:B------:R-:W4:Y:S01]  /*6920*/  LDC R11, c[0x0][0x248] ;  /* 0x00009200ff0b7b82 */ /* 0x000f220000000800 */
[----:B-1----:R-:W-:Y:S01]  /*6930*/  IADD3 R6, P0, R2, R122, RZ ;  /* 0x0000007a02067210 */ /* 0x002fe20007f1e0ff */
[----:B0-----:R-:W-:-:S06]  /*6940*/  IMAD R5, R12, 0x128, RZ ;  /* 0x000001280c057824 */ /* 0x001fcc00078e02ff */
[----:B------:R-:W0:Y:S01]  /*6950*/  LDC R13, c[0x0][0x248] ;  /* 0x00009200ff0d7b82 */ /* 0x000e220000000800 */
[----:B------:R-:W-:Y:S02]  /*6960*/  IADD3 R32, P2, R3, R122, RZ ;  /* 0x0000007a03207210 */ /* 0x000fe40007f5e0ff */
[----:B------:R-:W-:-:S05]  /*6970*/  LEA.HI.X.SX32 R7, R2, R123, 0x1, P0 ;  /* 0x0000007b02077211 */ /* 0x000fca00000f0eff */
[----:B------:R-:W1:Y:S01]  /*6980*/  LDC R12, c[0x0][0x248] ;  /* 0x00009200ff0c7b82 */ /* 0x000e620000000800 */
[CC--:B------:R-:W-:Y:S02]  /*6990*/  IADD3 R2, P0, R8.reuse, R122.reuse, RZ ;  /* 0x0000007a08027210 */ /* 0x0c0fe40007f1e0ff */
[----:B------:R-:W-:Y:S02]  /*69a0*/  PRMT R113, R33, 0x3340, R113 ;  /* 0x0000334021717816 */ /* 0x000fe40000000071 */
[-C--:B------:R-:W-:Y:S02]  /*69b0*/  LEA.HI.X.SX32 R33, R3, R123.reuse, 0x1, P2 ;  /* 0x0000007b03217211 */ /* 0x080fe400010f0eff */
[----:B------:R-:W-:Y:S01]  /*69c0*/  LEA.HI.X.SX32 R3, R8, R123, 0x1, P0 ;  /* 0x0000007b08037211 */ /* 0x000fe200000f0eff */
[----:B------:R-:W0:Y:S01]  /*69d0*/  LDC R14, c[0x0][0x248] ;  /* 0x00009200ff0e7b82 */ /* 0x000e220000000800 */
[----:B------:R-:W-:-:S07]  /*69e0*/  IADD3 R4, P1, R5, R122, RZ ;  /* 0x0000007a05047210 */ /* 0x000fce0007f3e0ff */
[----:B------:R-:W0:Y:S01]  /*69f0*/  LDC R16, c[0x0][0x248] ;  /* 0x00009200ff107b82 */ /* 0x000e220000000800 */
[----:B------:R-:W-:Y:S01]  /*6a00*/  LEA.HI.X.SX32 R5, R5, R123, 0x1, P1 ;  /* 0x0000007b05057211 */ /* 0x000fe200008f0eff */
[----:B------:R4:W3:Y:S04]  /*6a10*/  LDG.E.U8 R90, desc[UR60][R2.64] ;  /* 0x0000003c025a7981 */ /* 0x0008e8000c1e1100 */
[----:B------:R4:W3:Y:S02]  /*6a20*/  LDG.E.U8 R91, desc[UR60][R4.64] ;  /* 0x0000003c045b7981 */ /* 0x0008e4000c1e1100 */
[----:B------:R-:W0:Y:S01]  /*6a30*/  LDC R17, c[0x0][0x248] ;  /* 0x00009200ff117b82 */ /* 0x000e220000000800 */
[----:B------:R-:W-:Y:S01]  /*6a40*/  PRMT R62, R62, 0x3340, R49 ;  /* 0x000033403e3e7816 */ /* 0x000fe20000000031 */
[----:B----4-:R-:W-:Y:S01]  /*6a50*/  IMAD R11, R11, 0x12e, RZ ;  /* 0x0000012e0b0b7824 */ /* 0x010fe200078e02ff */
[----:B------:R-:W-:Y:S01]  /*6a60*/  PRMT R118, R48, 0x3340, R118 ;  /* 0x0000334030767816 */ /* 0x000fe20000000076 */
[----:B------:R-:W-:Y:S01]  /*6a70*/  IMAD R3, R9, 0x12b, RZ ;  /* 0x0000012b09037824 */ /* 0x000fe200078e02ff */
[----:B------:R0:W4:Y:S01]  /*6a80*/  LDG.E.U8 R49, desc[UR60][R6.64] ;  /* 0x0000003c06317981 */ /* 0x000122000c1e1100 */
[----:B------:R-:W-:-:S03]  /*6a90*/  IMAD R5, R10, 0x12c, RZ ;  /* 0x0000012c0a057824 */ /* 0x000fc600078e02ff */
[-C--:B------:R-:W-:Y:S01]  /*6aa0*/  IADD3 R2, P0, R3, R122.reuse, RZ ;  /* 0x0000007a03027210 */ /* 0x080fe20007f1e0ff */
[----:B-1----:R-:W-:Y:S01]  /*6ab0*/  IMAD R10, R12, 0x12f, RZ ;  /* 0x0000012f0c0a7824 */ /* 0x002fe200078e02ff */
[-C--:B------:R-:W-:Y:S01]  /*6ac0*/  IADD3 R4, P2, R11, R122.reuse, RZ ;  /* 0x0000007a0b047210 */ /* 0x080fe20007f5e0ff */
[----:B------:R-:W4:Y:S01]  /*6ad0*/  LDG.E.U8 R32, desc[UR60][R32.64] ;  /* 0x0000003c20207981 */ /* 0x000f22000c1e1100 */
[-C--:B------:R-:W-:Y:S01]  /*6ae0*/  LEA.HI.X.SX32 R3, R3, R123.reuse, 0x1, P0 ;  /* 0x0000007b03037211 */ /* 0x080fe200000f0eff */
[----:B------:R-:W1:Y:S01]  /*6af0*/  LDC R12, c[0x0][0x248] ;  /* 0x00009200ff0c7b82 */ /* 0x000e620000000800 */
[----:B------:R-:W-:Y:S01]  /*6b00*/  IADD3 R8, P1, R5, R122, RZ ;  /* 0x0000007a05087210 */ /* 0x000fe20007f3e0ff */
[----:B0-----:R-:W-:Y:S02]  /*6b10*/  IMAD R7, R13, 0x12d, RZ ;  /* 0x0000012d0d077824 */ /* 0x001fe400078e02ff */
[----:B------:R0:W4:Y:S01]  /*6b20*/  LDG.E.U8 R48, desc[UR60][R2.64] ;  /* 0x0000003c02307981 */ /* 0x000122000c1e1100 */
[----:B------:R-:W-:-:S02]  /*6b30*/  LEA.HI.X.SX32 R9, R5, R123, 0x1, P1 ;  /* 0x0000007b05097211 */ /* 0x000fc400008f0eff */
[-C--:B------:R-:W-:Y:S01]  /*6b40*/  IADD3 R6, P0, R7, R122.reuse, RZ ;  /* 0x0000007a07067210 */ /* 0x080fe20007f1e0ff */
[----:B------:R-:W1:Y:S02]  /*6b50*/  LDC R13, c[0x0][0x248] ;  /* 0x00009200ff0d7b82 */ /* 0x000e640000000800 */
[----:B------:R0:W4:Y:S02]  /*6b60*/  LDG.E.U8 R89, desc[UR60][R8.64] ;  /* 0x0000003c08597981 */ /* 0x000124000c1e1100 */
[----:B0-----:R-:W-:Y:S02]  /*6b70*/  IADD3 R2, P1, R10, R122, RZ ;  /* 0x0000007a0a027210 */ /* 0x001fe40007f3e0ff */
[----:B------:R-:W-:Y:S02]  /*6b80*/  PRMT R63, R63, 0x3340, R47 ;  /* 0x000033403f3f7816 */ /* 0x000fe4000000002f */
[----:B------:R-:W-:Y:S02]  /*6b90*/  PRMT R68, R68, 0x3340, R34 ;  /* 0x0000334044447816 */ /* 0x000fe40000000022 */
[----:B------:R-:W-:Y:S01]  /*6ba0*/  PRMT R114, R114, 0x3340, R35 ;  /* 0x0000334072727816 */ /* 0x000fe20000000023 */
[----:B------:R-:W0:Y:S01]  /*6bb0*/  LDC R9, c[0x0][0x248] ;  /* 0x00009200ff097b82 */ /* 0x000e220000000800 */
[----:B------:R-:W-:-:S02]  /*6bc0*/  LEA.HI.X.SX32 R3, R10, R123, 0x1, P1 ;  /* 0x0000007b0a037211 */ /* 0x000fc400008f0eff */
[-C--:B------:R-:W-:Y:S02]  /*6bd0*/  LEA.HI.X.SX32 R5, R11, R123.reuse, 0x1, P2 ;  /* 0x0000007b0b057211 */ /* 0x080fe400010f0eff */
[----:B------:R-:W-:Y:S01]  /*6be0*/  LEA.HI.X.SX32 R7, R7, R123, 0x1, P0 ;  /* 0x0000007b07077211 */ /* 0x000fe200000f0eff */
[----:B------:R2:W4:Y:S02]  /*6bf0*/  LDG.E.U8 R47, desc[UR60][R2.64] ;  /* 0x0000003c022f7981 */ /* 0x000524000c1e1100 */
[----:B------:R-:W1:Y:S02]  /*6c00*/  LDC R10, c[0x0][0x248] ;  /* 0x00009200ff0a7b82 */ /* 0x000e640000000800 */
[----:B------:R2:W4:Y:S01]  /*6c10*/  LDG.E.U8 R88, desc[UR60][R4.64] ;  /* 0x0000003c04587981 */ /* 0x000522000c1e1100 */
[----:B------:R-:W-:-:S03]  /*6c20*/  IMAD R8, R17, 0x1a3, RZ ;  /* 0x000001a311087824 */ /* 0x000fc600078e02ff */
[----:B------:R2:W4:Y:S02]  /*6c30*/  LDG.E.U8 R33, desc[UR60][R6.64] ;  /* 0x0000003c06217981 */ /* 0x000524000c1e1100 */
[----:B--2---:R-:W-:Y:S01]  /*6c40*/  IMAD R2, R14, 0x1a0, RZ ;  /* 0x000001a00e027824 */ /* 0x004fe200078e02ff */
[----:B------:R-:W2:Y:S01]  /*6c50*/  LDC R11, c[0x0][0x248] ;  /* 0x00009200ff0b7b82 */ /* 0x000ea20000000800 */
[----:B------:R-:W-:Y:S02]  /*6c60*/  IMAD R3, R16, 0x1a2, RZ ;  /* 0x000001a210037824 */ /* 0x000fe400078e02ff */
[----:B------:R-:W-:Y:S01]  /*6c70*/  IMAD R5, R15, 0x1a1, RZ ;  /* 0x000001a10f057824 */ /* 0x000fe200078e02ff */
[----:B------:R-:W-:-:S04]  /*6c80*/  IADD3 R6, P0, R2, R122, RZ ;  /* 0x0000007a02067210 */ /* 0x000fc80007f1e0ff */
[----:B------:R-:W2:Y:S01]  /*6c90*/  LDC R14, c[0x0][0x248] ;  /* 0x00009200ff0e7b82 */ /* 0x000ea20000000800 */
[-C--:B------:R-:W-:Y:S02]  /*6ca0*/  IADD3 R34, P1, R5, R122.reuse, RZ ;  /* 0x0000007a05227210 */ /* 0x080fe40007f3e0ff */
[-C--:B------:R-:W-:Y:S02]  /*6cb0*/  IADD3 R4, P2, R3, R122.reuse, RZ ;  /* 0x0000007a03047210 */ /* 0x080fe40007f5e0ff */
[-C--:B------:R-:W-:Y:S02]  /*6cc0*/  LEA.HI.X.SX32 R7, R2, R123.reuse, 0x1, P0 ;  /* 0x0000007b02077211 */ /* 0x080fe400000f0eff */
[----:B------:R-:W-:Y:S01]  /*6cd0*/  IADD3 R2, P0, R8, R122, RZ ;  /* 0x0000007a08027210 */ /* 0x000fe20007f1e0ff */
[----:B------:R-:W2:Y:S01]  /*6ce0*/  LDC R15, c[0x0][0x248] ;  /* 0x00009200ff0f7b82 */ /* 0x000ea20000000800 */
[-C--:B------:R-:W-:Y:S02]  /*6cf0*/  LEA.HI.X.SX32 R35, R5, R123.reuse, 0x1, P1 ;  /* 0x0000007b05237211 */ /* 0x080fe400008f0eff */
[----:B------:R-:W-:-:S02]  /*6d00*/  LEA.HI.X.SX32 R5, R3, R123, 0x1, P2 ;  /* 0x0000007b03057211 */ /* 0x000fc400010f0eff */
[----:B------:R-:W-:Y:S01]  /*6d10*/  LEA.HI.X.SX32 R3, R8, R123, 0x1, P0 ;  /* 0x0000007b08037211 */ /* 0x000fe200000f0eff */
[----:B------:R-:W4:Y:S01]  /*6d20*/  LDG.E.U8 R34, desc[UR60][R34.64] ;  /* 0x0000003c22227981 */ /* 0x000f22000c1e1100 */
[----:B------:R-:W-:Y:S01]  /*6d30*/  PRMT R117, R117, 0x3340, R46 ;  /* 0x0000334075757816 */ /* 0x000fe2000000002e */
[----:B------:R-:W2:Y:S02]  /*6d40*/  LDC R16, c[0x0][0x248] ;  /* 0x00009200ff107b82 */ /* 0x000ea40000000800 */
[----:B------:R0:W4:Y:S01]  /*6d50*/  LDG.E.U8 R46, desc[UR60][R2.64] ;  /* 0x0000003c022e7981 */ /* 0x000122000c1e1100 */
[----:B------:R-:W-:-:S03]  /*6d60*/  PRMT R60, R87, 0x3340, R86 ;  /* 0x00003340573c7816 */ /* 0x000fc60000000056 */
[----:B------:R1:W4:Y:S02]  /*6d70*/  LDG.E.U8 R86, desc[UR60][R4.64] ;  /* 0x0000003c04567981 */ /* 0x000324000c1e1100 */
[----:B------:R-:W2:Y:S02]  /*6d80*/  LDC R17, c[0x0][0x248] ;  /* 0x00009200ff117b82 */ /* 0x000ea40000000800 */
[----:B------:R2:W4:Y:S01]  /*6d90*/  LDG.E.U8 R87, desc[UR60][R6.64] ;  /* 0x0000003c06577981 */ /* 0x000522000c1e1100 */
[----:B0-----:R-:W-:Y:S02]  /*6da0*/  IMAD R3, R9, 0x1a4, RZ ;  /* 0x000001a409037824 */ /* 0x001fe400078e02ff */
[----:B-1----:R-:W-:-:S03]  /*6db0*/  IMAD R5, R10, 0x1a5, RZ ;  /* 0x000001a50a057824 */ /* 0x002fc600078e02ff */
[----:B------:R-:W-:Y:S01]  /*6dc0*/  IADD3 R2, P0, R3, R122, RZ ;  /* 0x0000007a03027210 */ /* 0x000fe20007f1e0ff */
[----:B------:R-:W-:Y:S01]  /*6dd0*/  IMAD R10, R13, 0x1a8, RZ ;  /* 0x000001a80d0a7824 */ /* 0x000fe200078e02ff */
[----:B------:R-:W-:Y:S01]  /*6de0*/  PRMT R121, R121, 0x3340, R85 ;  /* 0x0000334079797816 */ /* 0x000fe20000000055 */
[----:B--2---:R-:W-:Y:S01]  /*6df0*/  IMAD R7, R11, 0x1a6, RZ ;  /* 0x000001a60b077824 */ /* 0x004fe200078e02ff */
[----:B------:R-:W-:Y:S02]  /*6e00*/  LEA.HI.X.SX32 R3, R3, R123, 0x1, P0 ;  /* 0x0000007b03037211 */ /* 0x000fe400000f0eff */
[----:B------:R-:W-:Y:S02]  /*6e10*/  PRMT R64, R64, 0x3340, R45 ;  /* 0x0000334040407816 */ /* 0x000fe4000000002d */
[----:B------:R-:W-:Y:S02]  /*6e20*/  PRMT R70, R30, 0x3340, R70 ;  /* 0x000033401e467816 */ /* 0x000fe40000000046 */
[----:B------:R-:W-:-:S02]  /*6e30*/  PRMT R120, R120, 0x3340, R84 ;  /* 0x0000334078787816 */ /* 0x000fc40000000054 */
[----:B------:R-:W-:Y:S02]  /*6e40*/  PRMT R112, R112, 0x3340, R31 ;  /* 0x0000334070707816 */ /* 0x000fe4000000001f */
[----:B------:R-:W-:Y:S01]  /*6e50*/  PRMT R116, R116, 0x3340, R44 ;  /* 0x0000334074747816 */ /* 0x000fe2000000002c */
[----:B------:R-:W-:Y:S01]  /*6e60*/  STL [R1+0x64], R140 ;  /* 0x0000648c01007387 */ /* 0x000fe20000100800 */
[CC--:B------:R-:W-:Y:S01]  /*6e70*/  IADD3 R8, P1, R5.reuse, R122.reuse, RZ ;  /* 0x0000007a05087210 */ /* 0x0c0fe20007f3e0ff */
[----:B------:R-:W-:Y:S01]  /*6e80*/  IMAD R11, R12, 0x1a7, RZ ;  /* 0x000001a70c0b7824 */ /* 0x000fe200078e02ff */
[----:B------:R-:W-:Y:S01]  /*6e90*/  PRMT R61, R82, 0x3340, R83 ;  /* 0x00003340523d7816 */ /* 0x000fe20000000053 */
[----:B------:R0:W2:Y:S01]  /*6ea0*/  LDG.E.U8 R85, desc[UR60][R2.64] ;  /* 0x0000003c02557981 */ /* 0x0000a2000c1e1100 */
[----:B------:R-:W-:Y:S01]  /*6eb0*/  LEA.HI.X.SX32 R9, R5, R123, 0x1, P1 ;  /* 0x0000007b05097211 */ /* 0x000fe200008f0eff */
[----:B------:R-:W1:Y:S01]  /*6ec0*/  LDC R12, c[0x0][0x248] ;  /* 0x00009200ff0c7b82 */ /* 0x000e620000000800 */
[----:B------:R-:W-:-:S03]  /*6ed0*/  IADD3 R4, P2, R11, R122, RZ ;  /* 0x0000007a0b047210 */ /* 0x000fc60007f5e0ff */
[----:B------:R0:W2:Y:S02]  /*6ee0*/  LDG.E.U8 R35, desc[UR60][R8.64] ;  /* 0x0000003c08237981 */ /* 0x0000a4000c1e1100 */
[C---:B0-----:R-:W-:Y:S02]  /*6ef0*/  IADD3 R2, P1, R10.reuse, R122, RZ ;  /* 0x0000007a0a027210 */ /* 0x041fe40007f3e0ff */
[----:B------:R-:W0:Y:S02]  /*6f00*/  LDC R13, c[0x0][0x248] ;  /* 0x00009200ff0d7b82 */ /* 0x000e240000000800 */
[-C--:B------:R-:W-:Y:S02]  /*6f10*/  LEA.HI.X.SX32 R3, R10, R123.reuse, 0x1, P1 ;  /* 0x0000007b0a037211 */ /* 0x080fe400008f0eff */
[----:B------:R-:W-:-:S04]  /*6f20*/  LEA.HI.X.SX32 R5, R11, R123, 0x1, P2 ;  /* 0x0000007b0b057211 */ /* 0x000fc800010f0eff */
[----:B------:R-:W1:Y:S01]  /*6f30*/  LDC R9, c[0x0][0x248] ;  /* 0x00009200ff097b82 */ /* 0x000e620000000800 */
[C---:B------:R-:W-:Y:S01]  /*6f40*/  IADD3 R6, P0, R7.reuse, R122, RZ ;  /* 0x0000007a07067210 */ /* 0x040fe20007f1e0ff */
[----:B------:R0:W2:Y:S03]  /*6f50*/  LDG.E.U8 R83, desc[UR60][R2.64] ;  /* 0x0000003c02537981 */ /* 0x0000a6000c1e1100 */
[----:B------:R-:W-:Y:S01]  /*6f60*/  LEA.HI.X.SX32 R7, R7, R123, 0x1, P0 ;  /* 0x0000007b07077211 */ /* 0x000fe200000f0eff */
[----:B------:R0:W2:Y:S02]  /*6f70*/  LDG.E.U8 R45, desc[UR60][R4.64] ;  /* 0x0000003c042d7981 */ /* 0x0000a4000c1e1100 */
[----:B------:R-:W1:Y:S01]  /*6f80*/  LDC R10, c[0x0][0x248] ;  /* 0x00009200ff0a7b82 */ /* 0x000e620000000800 */
[----:B------:R-:W-:Y:S01]  /*6f90*/  IMAD R8, R17, 0x1ac, RZ ;  /* 0x000001ac11087824 */ /* 0x000fe200078e02ff */
[----:B------:R0:W2:Y:S02]  /*6fa0*/  LDG.E.U8 R84, desc[UR60][R6.64] ;  /* 0x0000003c06547981 */ /* 0x0000a4000c1e1100 */
[----:B0-----:R-:W-:-:S02]  /*6fb0*/  IMAD R2, R14, 0x1a9, RZ ;  /* 0x000001a90e027824 */ /* 0x001fc400078e02ff */
[----:B------:R-:W-:Y:S02]  /*6fc0*/  IMAD R3, R16, 0x1ab, RZ ;  /* 0x000001ab10037824 */ /* 0x000fe400078e02ff */
[----:B------:R-:W-:Y:S01]  /*6fd0*/  IMAD R5, R15, 0x1aa, RZ ;  /* 0x000001aa0f057824 */ /* 0x000fe200078e02ff */
[----:B------:R-:W0:Y:S01]  /*6fe0*/  LDC R11, c[0x0][0x248] ;  /* 0x00009200ff0b7b82 */ /* 0x000e220000000800 */
[CC--:B------:R-:W-:Y:S02]  /*6ff0*/  IADD3 R30, P0, R2.reuse, R122.reuse, RZ ;  /* 0x0000007a021e7210 */ /* 0x0c0fe40007f1e0ff */
[-C--:B------:R-:W-:Y:S02]  /*7000*/  IADD3 R4, P2, R3, R122.reuse, RZ ;  /* 0x0000007a03047210 */ /* 0x080fe40007f5e0ff */
[-C--:B------:R-:W-:Y:S02]  /*7010*/  IADD3 R6, P1, R5, R122.reuse, RZ ;  /* 0x0000007a05067210 */ /* 0x080fe40007f3e0ff */
[----:B------:R-:W-:Y:S01]  /*7020*/  LEA.HI.X.SX32 R31, R2, R123, 0x1, P0 ;  /* 0x0000007b021f7211 */ /* 0x000fe200000f0eff */
[----:B------:R-:W5:Y:S01]  /*7030*/  LDC R14, c[0x0][0x248] ;  /* 0x00009200ff0e7b82 */ /* 0x000f620000000800 */
[----:B------:R-:W-:-:S02]  /*7040*/  IADD3 R2, P0, R8, R122, RZ ;  /* 0x0000007a08027210 */ /* 0x000fc40007f1e0ff */
[-C--:B------:R-:W-:Y:S01]  /*7050*/  LEA.HI.X.SX32 R7, R5, R123.reuse, 0x1, P1 ;  /* 0x0000007b05077211 */ /* 0x080fe200008f0eff */
[----:B------:R-:W2:Y:S01]  /*7060*/  LDG.E.U8 R30, desc[UR60][R30.64] ;  /* 0x0000003c1e1e7981 */ /* 0x000ea2000c1e1100 */
[-C--:B------:R-:W-:Y:S02]  /*7070*/  LEA.HI.X.SX32 R5, R3, R123.reuse, 0x1, P2 ;  /* 0x0000007b03057211 */ /* 0x080fe400010f0eff */
[----:B------:R-:W-:Y:S01]  /*7080*/  LEA.HI.X.SX32 R3, R8, R123, 0x1, P0 ;  /* 0x0000007b08037211 */ /* 0x000fe200000f0eff */
[----:B------:R-:W5:Y:S01]  /*7090*/  LDC R15, c[0x0][0x248] ;  /* 0x00009200ff0f7b82 */ /* 0x000f620000000800 */
[----:B------:R-:W2:Y:S04]  /*70a0*/  LDG.E.U8 R82, desc[UR60][R6.64] ;  /* 0x0000003c06527981 */ /* 0x000ea8000c1e1100 */
[----:B------:R1:W2:Y:S03]  /*70b0*/  LDG.E.U8 R81, desc[UR60][R2.64] ;  /* 0x0000003c02517981 */ /* 0x0002a6000c1e1100 */
[----:B------:R-:W5:Y:S01]  /*70c0*/  LDC R16, c[0x0][0x248] ;  /* 0x00009200ff107b82 */ /* 0x000f620000000800 */
[----:B------:R1:W2:Y:S02]  /*70d0*/  LDG.E.U8 R44, desc[UR60][R4.64] ;  /* 0x0000003c042c7981 */ /* 0x0002a4000c1e1100 */
[----:B-1----:R-:W-:-:S05]  /*70e0*/  IMAD R3, R9, 0x1ad, RZ ;  /* 0x000001ad09037824 */ /* 0x002fca00078e02ff */
[----:B------:R-:W1:Y:S01]  /*70f0*/  LDC R17, c[0x0][0x248] ;  /* 0x00009200ff117b82 */ /* 0x000e620000000800 */
[----:B------:R-:W-:Y:S01]  /*7100*/  IMAD R5, R10, 0x1ae, RZ ;  /* 0x000001ae0a057824 */ /* 0x000fe200078e02ff */
[-C--:B------:R-:W-:Y:S01]  /*7110*/  IADD3 R2, P0, R3, R122.reuse, RZ ;  /* 0x0000007a03027210 */ /* 0x080fe20007f1e0ff */
[----:B0-----:R-:W-:Y:S02]  /*7120*/  IMAD R7, R11, 0x1af, RZ ;  /* 0x000001af0b077824 */ /* 0x001fe400078e02ff */
[----:B------:R-:W-:Y:S01]  /*7130*/  IMAD R11, R12, 0x130, RZ ;  /* 0x000001300c0b7824 */ /* 0x000fe200078e02ff */
[-C--:B------:R-:W-:Y:S01]  /*7140*/  LEA.HI.X.SX32 R3, R3, R123.reuse, 0x1, P0 ;  /* 0x0000007b03037211 */ /* 0x080fe200000f0eff */
[----:B------:R-:W-:Y:S01]  /*7150*/  IMAD R10, R13, 0x131, RZ ;  /* 0x000001310d0a7824 */ /* 0x000fe200078e02ff */
[-C--:B------:R-:W-:Y:S01]  /*7160*/  IADD3 R8, P1, R5, R122.reuse, RZ ;  /* 0x0000007a05087210 */ /* 0x080fe20007f3e0ff */
[----:B------:R-:W-:Y:S01]  /*7170*/  STL [R1+0x60], R139 ;  /* 0x0000608b01007387 */ /* 0x000fe20000100800 */
[----:B------:R-:W-:Y:S01]  /*7180*/  IADD3 R4, P0, R11, R122, RZ ;  /* 0x0000007a0b047210 */ /* 0x000fe20007f1e0ff */
[----:B------:R-:W0:Y:S01]  /*7190*/  LDC R12, c[0x0][0x248] ;  /* 0x00009200ff0c7b82 */ /* 0x000e220000000800 */
[-C--:B------:R-:W-:Y:S01]  /*71a0*/  LEA.HI.X.SX32 R9, R5, R123.reuse, 0x1, P1 ;  /* 0x0000007b05097211 */ /* 0x080fe200008f0eff */
[----:B------:R5:W2:Y:S01]  /*71b0*/  LDG.E.U8 R31, desc[UR60][R2.64] ;  /* 0x0000003c021f7981 */ /* 0x000aa2000c1e1100 */
[----:B------:R-:W-:-:S03]  /*71c0*/  LEA.HI.X.SX32 R5, R11, R123, 0x1, P0 ;  /* 0x0000007b0b057211 */ /* 0x000fc600000f0eff */
[----:B------:R-:W-:Y:S01]  /*71d0*/  STL [R1+0x5c], R138 ;  /* 0x00005c8a01007387 */ /* 0x000fe20000100800 */
[----:B------:R-:W-:Y:S01]  /*71e0*/  PRMT R71, R71, 0x3340, R24 ;  /* 0x0000334047477816 */ /* 0x000fe20000000018 */
[----:B------:R-:W0:Y:S01]  /*71f0*/  LDC R11, c[0x0][0x248] ;  /* 0x00009200ff0b7b82 */ /* 0x000e220000000800 */
[-C--:B------:R-:W-:Y:S01]  /*7200*/  IADD3 R6, P2, R7, R122.reuse, RZ ;  /* 0x0000007a07067210 */ /* 0x080fe20007f5e0ff */
[----:B------:R-:W2:Y:S01]  /*7210*/  LDG.E.U8 R80, desc[UR60][R8.64] ;  /* 0x0000003c08507981 */ /* 0x000ea2000c1e1100 */
[----:B-----5:R-:W-:-:S03]  /*7220*/  IADD3 R2, P1, R10, R122, RZ ;  /* 0x0000007a0a027210 */ /* 0x020fc60007f3e0ff */
[----:B------:R-:W-:Y:S01]  /*7230*/  STL [R1+0x58], R136 ;  /* 0x0000588801007387 */ /* 0x000fe20000100800 */
[-C--:B------:R-:W-:Y:S01]  /*7240*/  LEA.HI.X.SX32 R3, R10, R123.reuse, 0x1, P1 ;  /* 0x0000007b0a037211 */ /* 0x080fe200008f0eff */
[----:B------:R-:W5:Y:S02]  /*7250*/  LDC R13, c[0x0][0x248] ;  /* 0x00009200ff0d7b82 */ /* 0x000f640000000800 */
[----:B------:R0:W-:Y:S04]  /*7260*/  STL [R1+0x54], R134 ;  /* 0x0000548601007387 */ /* 0x0001e80000100800 */
[----:B------:R1:W3:Y:S01]  /*7270*/  LDG.E.U8 R24, desc[UR60][R4.64] ;  /* 0x0000003c04187981 */ /* 0x0002e2000c1e1100 */
[----:B------:R-:W-:Y:S01]  /*7280*/  LEA.HI.X.SX32 R7, R7, R123, 0x1, P2 ;  /* 0x0000007b07077211 */ /* 0x000fe200010f0eff */
[----:B-1----:R-:W-:Y:S01]  /*7290*/  IMAD R10, R17, 0x135, RZ ;  /* 0x00000135110a7824 */ /* 0x002fe200078e02ff */
[----:B------:R-:W-:Y:S01]  /*72a0*/  PRMT R65, R65, 0x3340, R43 ;  /* 0x0000334041417816 */ /* 0x000fe2000000002b */
[----:B------:R-:W1:Y:S02]  /*72b0*/  LDC R17, c[0x0][0x248] ;  /* 0x00009200ff117b82 */ /* 0x000e640000000800 */
[----:B------:R0:W2:Y:S01]  /*72c0*/  LDG.E.U8 R43, desc[UR60][R6.64] ;  /* 0x0000003c062b7981 */ /* 0x0000a2000c1e1100 */
[----:B------:R-:W-:Y:S01]  /*72d0*/  IMAD R5, R15, 0x133, RZ ;  /* 0x000001330f057824 */ /* 0x000fe200078e02ff */
[----:B------:R-:W-:-:S04]  /*72e0*/  PRMT R110, R23, 0x3340, R110 ;  /* 0x00003340176e7816 */ /* 0x000fc8000000006e */
[----:B------:R-:W5:Y:S01]  /*72f0*/  LDC R15, c[0x0][0x248] ;  /* 0x00009200ff0f7b82 */ /* 0x000f620000000800 */
[----:B0-----:R-:W-:Y:S02]  /*7300*/  IADD3 R6, P1, R5, R122, RZ ;  /* 0x0000007a05067210 */ /* 0x001fe40007f3e0ff */
[----:B------:R-:W-:Y:S02]  /*7310*/  PRMT R72, R22, 0x3340, R72 ;  /* 0x0000334016487816 */ /* 0x000fe40000000048 */
[----:B------:R-:W-:-:S03]  /*7320*/  PRMT R109, R21, 0x3340, R109 ;  /* 0x00003340156d7816 */ /* 0x000fc6000000006d */
[----:B------:R-:W0:Y:S01]  /*7330*/  LDC R18, c[0x0][0x248] ;  /* 0x00009200ff127b82 */ /* 0x000e220000000800 */
[----:B------:R-:W-:-:S07]  /*7340*/  PRMT R111, R111, 0x3340, R25 ;  /* 0x000033406f6f7816 */ /* 0x000fce0000000019 */
[----:B------:R-:W4:Y:S01]  /*7350*/  LDC R134, c[0x0][0x248] ;  /* 0x00009200ff867b82 */ /* 0x000f220000000800 */
[----:B------:R1:W-:Y:S01]  /*7360*/  STL [R1+0x4c], R20 ;  /* 0x00004c1401007387 */ /* 0x0003e20000100800 */
[----:B------:R-:W-:-:S06]  /*7370*/  LEA.HI.X.SX32 R7, R5, R123, 0x1, P1 ;  /* 0x0000007b05077211 */ /* 0x000fcc00008f0eff */
[----:B------:R-:W0:Y:S01]  /*7380*/  LDC R21, c[0x0][0x248] ;  /* 0x00009200ff157b82 */ /* 0x000e220000000800 */
[----:B------:R-:W4:Y:S04]  /*7390*/  LDG.E.U8 R124, desc[UR60][R6.64] ;  /* 0x0000003c067c7981 */ /* 0x000f28000c1e1100 */
[----:B-1----:R1:W2:Y:S03]  /*73a0*/  LDG.E.U8 R20, desc[UR60][R2.64] ;  /* 0x0000003c02147981 */ /* 0x0022a6000c1e1100 */
[----:B------:R-:W4:Y:S01]  /*73b0*/  LDC R136, c[0x0][0x248] ;  /* 0x00009200ff887b82 */ /* 0x000f220000000800 */
[----:B-1----:R-:W-:-:S07]  /*73c0*/  IMAD R2, R14, 0x132, RZ ;  /* 0x000001320e027824 */ /* 0x002fce00078e02ff */
[----:B------:R-:W1:Y:S01]  /*73d0*/  LDC R138, c[0x0][0x248] ;  /* 0x00009200ff8a7b82 */ /* 0x000e620000000800 */
[----:B------:R-:W-:Y:S01]  /*73e0*/  IMAD R3, R16, 0x134, RZ ;  /* 0x0000013410037824 */ /* 0x000fe200078e02ff */
[----:B------:R-:W-:-:S04]  /*73f0*/  IADD3 R8, P0, R2, R122, RZ ;  /* 0x0000007a02087210 */ /* 0x000fc80007f1e0ff */
[CC--:B------:R-:W-:Y:S02]  /*7400*/  IADD3 R4, P2, R3.reuse, R122.reuse, RZ ;  /* 0x0000007a03047210 */ /* 0x0c0fe40007f5e0ff */
[-C--:B------:R-:W-:Y:S01]  /*7410*/  LEA.HI.X.SX32 R9, R2, R123.reuse, 0x1, P0 ;  /* 0x0000007b02097211 */ /* 0x080fe200000f0eff */
[----:B------:R-:W0:Y:S01]  /*7420*/  LDC R14, c[0x0][0x248] ;  /* 0x00009200ff0e7b82 */ /* 0x000e220000000800 */
[C---:B------:R-:W-:Y:S02]  /*7430*/  IADD3 R2, P0, R10.reuse, R122, RZ ;  /* 0x0000007a0a027210 */ /* 0x040fe40007f1e0ff */
[-C--:B------:R-:W-:Y:S01]  /*7440*/  LEA.HI.X.SX32 R5, R3, R123.reuse, 0x1, P2 ;  /* 0x0000007b03057211 */ /* 0x080fe200010f0eff */
[----:B------:R-:W4:Y:S01]  /*7450*/  LDG.E.U8 R125, desc[UR60][R8.64] ;  /* 0x0000003c087d7981 */ /* 0x000f22000c1e1100 */
[----:B------:R-:W-:-:S03]  /*7460*/  LEA.HI.X.SX32 R3, R10, R123, 0x1, P0 ;  /* 0x0000007b0a037211 */ /* 0x000fc600000f0eff */
[----:B------:R-:W4:Y:S01]  /*7470*/  LDG.E.U8 R23, desc[UR60][R4.64] ;  /* 0x0000003c04177981 */ /* 0x000f22000c1e1100 */
[----:B------:R-:W1:Y:S03]  /*7480*/  LDC R16, c[0x0][0x248] ;  /* 0x00009200ff107b82 */ /* 0x000e660000000800 */
[----:B------:R5:W4:Y:S05]  /*7490*/  LDG.E.U8 R22, desc[UR60][R2.64] ;  /* 0x0000003c02167981 */ /* 0x000b2a000c1e1100 */
[----:B------:R-:W4:Y:S01]  /*74a0*/  LDC R137, c[0x0][0x248] ;  /* 0x00009200ff897b82 */ /* 0x000f220000000800 */
[----:B-----5:R-:W-:-:S02]  /*74b0*/  IMAD R3, R11, 0x136, RZ ;  /* 0x000001360b037824 */ /* 0x020fc400078e02ff */
[----:B------:R-:W-:-:S05]  /*74c0*/  IMAD R5, R12, 0x137, RZ ;  /* 0x000001370c057824 */ /* 0x000fca00078e02ff */
[----:B------:R-:W5:Y:S01]  /*74d0*/  LDC R139, c[0x0][0x248] ;  /* 0x00009200ff8b7b82 */ /* 0x000f620000000800 */
[-C--:B------:R-:W-:Y:S01]  /*74e0*/  IADD3 R2, P0, R3, R122.reuse, RZ ;  /* 0x0000007a03027210 */ /* 0x080fe20007f1e0ff */
[----:B------:R-:W-:Y:S01]  /*74f0*/  IMAD R10, R15, 0x13a, RZ ;  /* 0x0000013a0f0a7824 */ /* 0x000fe200078e02ff */
[-C--:B------:R-:W-:Y:S02]  /*7500*/  IADD3 R8, P1, R5, R122.reuse, RZ ;  /* 0x0000007a05087210 */ /* 0x080fe40007f3e0ff */
[-C--:B------:R-:W-:Y:S01]  /*7510*/  LEA.HI.X.SX32 R3, R3, R123.reuse, 0x1, P0 ;  /* 0x0000007b03037211 */ /* 0x080fe200000f0eff */
[----:B------:R-:W-:Y:S02]  /*7520*/  IMAD R7, R13, 0x138, RZ ;  /* 0x000001380d077824 */ /* 0x000fe400078e02ff */
[----:B0-----:R-:W-:Y:S01]  /*7530*/  IMAD R11, R14, 0x139, RZ ;  /* 0x000001390e0b7824 */ /* 0x001fe200078e02ff */
[-C--:B------:R-:W-:Y:S01]  /*7540*/  LEA.HI.X.SX32 R9, R5, R123.reuse, 0x1, P1 ;  /* 0x0000007b05097211 */ /* 0x080fe200008f0eff */
[----:B------:R0:W5:Y:S01]  /*7550*/  LDG.E.U8 R127, desc[UR60][R2.64] ;  /* 0x0000003c027f7981 */ /* 0x000162000c1e1100 */
[-C--:B------:R-:W-:Y:S01]  /*7560*/  IADD3 R6, P0, R7, R122.reuse, RZ ;  /* 0x0000007a07067210 */ /* 0x080fe20007f1e0ff */
[----:B------:R-:W4:Y:S01]  /*7570*/  LDC R12, c[0x0][0x248] ;  /* 0x00009200ff0c7b82 */ /* 0x000f220000000800 */
[----:B------:R-:W-:Y:S01]  /*7580*/  IADD3 R4, P2, R11, R122, RZ ;  /* 0x0000007a0b047210 */ /* 0x000fe20007f5e0ff */
[----:B------:R-:W5:Y:S01]  /*7590*/  LDG.E.U8 R126, desc[UR60][R8.64] ;  /* 0x0000003c087e7981 */ /* 0x000f62000c1e1100 */
[----:B------:R-:W-:-:S02]  /*75a0*/  LEA.HI.X.SX32 R7, R7, R123, 0x1, P0 ;  /* 0x0000007b07077211 */ /* 0x000fc400000f0eff */
[----:B0-----:R-:W-:-:S03]  /*75b0*/  IADD3 R2, P1, R10, R122, RZ ;  /* 0x0000007a0a027210 */ /* 0x001fc60007f3e0ff */
[----:B------:R-:W5:Y:S01]  /*75c0*/  LDG.E.U8 R25, desc[UR60][R6.64] ;  /* 0x0000003c06197981 */ /* 0x000f62000c1e1100 */
[-C--:B------:R-:W-:Y:S01]  /*75d0*/  LEA.HI.X.SX32 R5, R11, R123.reuse, 0x1, P2 ;  /* 0x0000007b0b057211 */ /* 0x080fe200010f0eff */
[----:B------:R-:W0:Y:S01]  /*75e0*/  LDC R15, c[0x0][0x248] ;  /* 0x00009200ff0f7b82 */ /* 0x000e220000000800 */
[----:B------:R-:W-:Y:S01]  /*75f0*/  LEA.HI.X.SX32 R3, R10, R123, 0x1, P1 ;  /* 0x0000007b0a037211 */ /* 0x000fe200008f0eff */
[----:B------:R-:W-:-:S06]  /*7600*/  IMAD R10, R21, 0x13e, RZ ;  /* 0x0000013e150a7824 */ /* 0x000fcc00078e02ff */
[----:B------:R-:W0:Y:S08]  /*7610*/  LDC R11, c[0x0][0x248] ;  /* 0x00009200ff0b7b82 */ /* 0x000e300000000800 */
[----:B------:R-:W0:Y:S08]  /*7620*/  LDC R14, c[0x0][0x248] ;  /* 0x00009200ff0e7b82 */ /* 0x000e300000000800 */
[----:B------:R-:W0:Y:S08]  /*7630*/  LDC R13, c[0x0][0x248] ;  /* 0x00009200ff0d7b82 */ /* 0x000e300000000800 */
[----:B------:R-:W5:Y:S01]  /*7640*/  LDC R21, c[0x0][0x248] ;  /* 0x00009200ff157b82 */ /* 0x000f620000000800 */
[----:B---3--:R3:W-:Y:S04]  /*7650*/  STL [R1+0x48], R24 ;  /* 0x0000481801007387 */ /* 0x0087e80000100800 */
[----:B---3--:R3:W5:Y:S02]  /*7660*/  LDG.E.U8 R24, desc[UR60][R4.64] ;  /* 0x0000003c04187981 */ /* 0x008764000c1e1100 */
[----:B---3--:R-:W-:-:S02]  /*7670*/  IMAD R5, R17, 0x13c, RZ ;  /* 0x0000013c11057824 */ /* 0x008fc400078e02ff */
[----:B------:R-:W3:Y:S03]  /*7680*/  LDC R17, c[0x0][0x248] ;  /* 0x00009200ff117b82 */ /* 0x000ee60000000800 */
[----:B------:R-:W-:Y:S01]  /*7690*/  IADD3 R6, P1, R5, R122, RZ ;  /* 0x0000007a05067210 */ /* 0x000fe20007f3e0ff */
[----:B--2---:R2:W-:Y:S04]  /*76a0*/  STL [R1+0x44], R20 ;  /* 0x0000441401007387 */ /* 0x0045e80000100800 */
[----:B--2---:R1:W2:Y:S02]  /*76b0*/  LDG.E.U8 R20, desc[UR60][R2.64] ;  /* 0x0000003c02147981 */ /* 0x0042a4000c1e1100 */
[----:B-1----:R-:W-:-:S02]  /*76c0*/  IMAD R2, R16, 0x13b, RZ ;  /* 0x0000013b10027824 */ /* 0x002fc400078e02ff */
[----:B------:R-:W-:Y:S01]  /*76d0*/  IMAD R3, R18, 0x13d, RZ ;  /* 0x0000013d12037824 */ /* 0x000fe200078e02ff */
[-C--:B------:R-:W-:Y:S01]  /*76e0*/  LEA.HI.X.SX32 R7, R5, R123.reuse, 0x1, P1 ;  /* 0x0000007b05077211 */ /* 0x080fe200008f0eff */
[----:B----4-:R1:W-:Y:S01]  /*76f0*/  STL [R1+0x40], R125 ;  /* 0x0000407d01007387 */ /* 0x0103e20000100800 */
[CC--:B------:R-:W-:Y:S01]  /*7700*/  IADD3 R8, P0, R2.reuse, R122.reuse, RZ ;  /* 0x0000007a02087210 */ /* 0x0c0fe20007f1e0ff */
[----:B------:R-:W4:Y:S01]  /*7710*/  LDC R16, c[0x0][0x248] ;  /* 0x00009200ff107b82 */ /* 0x000f220000000800 */
[CC--:B------:R-:W-:Y:S02]  /*7720*/  IADD3 R4, P2, R3.reuse, R122.reuse, RZ ;  /* 0x0000007a03047210 */ /* 0x0c0fe40007f5e0ff */
[-C--:B------:R-:W-:Y:S02]  /*7730*/  LEA.HI.X.SX32 R9, R2, R123.reuse, 0x1, P0 ;  /* 0x0000007b02097211 */ /* 0x080fe400000f0eff */
[C---:B------:R-:W-:Y:S02]  /*7740*/  IADD3 R2, P0, R10.reuse, R122, RZ ;  /* 0x0000007a0a027210 */ /* 0x040fe40007f1e0ff */
[-C--:B------:R-:W-:Y:S01]  /*7750*/  LEA.HI.X.SX32 R5, R3, R123.reuse, 0x1, P2 ;  /* 0x0000007b03057211 */ /* 0x080fe200010f0eff */
[----:B------:R0:W-:Y:S01]  /*7760*/  STL [R1+0x3c], R124 ;  /* 0x00003c7c01007387 */ /* 0x0001e20000100800 */
[----:B------:R-:W-:Y:S01]  /*7770*/  LEA.HI.X.SX32 R3, R10, R123, 0x1, P0 ;  /* 0x0000007b0a037211 */ /* 0x000fe200000f0eff */
[----:B------:R-:W2:Y:S02]  /*7780*/  LDC R18, c[0x0][0x248] ;  /* 0x00009200ff127b82 */ /* 0x000ea40000000800 */
[----:B-1----:R-:W2:Y:S04]  /*7790*/  LDG.E.U8 R125, desc[UR60][R8.64] ;  /* 0x0000003c087d7981 */ /* 0x002ea8000c1e1100 */
[----:B------:R1:W-:Y:S04]  /*77a0*/  STL [R1+0x38], R23 ;  /* 0x0000381701007387 */ /* 0x0003e80000100800 */
[----:B0-----:R-:W2:Y:S04]  /*77b0*/  LDG.E.U8 R124, desc[UR60][R6.64] ;  /* 0x0000003c067c7981 */ /* 0x001ea8000c1e1100 */
[----:B------:R0:W-:Y:S04]  /*77c0*/  STL [R1+0x34], R22 ;  /* 0x0000341601007387 */ /* 0x0001e80000100800 */
[----:B-1----:R-:W2:Y:S04]  /*77d0*/  LDG.E.U8 R23, desc[UR60][R4.64] ;  /* 0x0000003c04177981 */ /* 0x002ea8000c1e1100 */
[----:B0-----:R0:W2:Y:S01]  /*77e0*/  LDG.E.U8 R22, desc[UR60][R2.64] ;  /* 0x0000003c02167981 */ /* 0x0010a2000c1e1100 */
[----:B------:R-:W-:-:S02]  /*77f0*/  IMAD R10, R15, 0x1b3, RZ ;  /* 0x000001b30f0a7824 */ /* 0x000fc400078e02ff */
[----:B0-----:R-:W-:Y:S02]  /*7800*/  IMAD R3, R12, 0x1b0, RZ ;  /* 0x000001b00c037824 */ /* 0x001fe400078e02ff */
[----:B------:R-:W-:Y:S01]  /*7810*/  IMAD R2, R11, 0x13f, RZ ;  /* 0x0000013f0b027824 */ /* 0x000fe200078e02ff */
[----:B------:R-:W0:Y:S02]  /*7820*/  LDC R12, c[0x0][0x248] ;  /* 0x00009200ff0c7b82 */ /* 0x000e240000000800 */
[CC--:B------:R-:W-:Y:S01]  /*7830*/  IADD3 R6, P1, R3.reuse, R122.reuse, RZ ;  /* 0x0000007a03067210 */ /* 0x0c0fe20007f3e0ff */
[----:B------:R-:W-:Y:S01]  /*7840*/  IMAD R11, R14, 0x1b2, RZ ;  /* 0x000001b20e0b7824 */ /* 0x000fe200078e02ff */
[-C--:B------:R-:W-:Y:S02]  /*7850*/  IADD3 R8, P0, R2, R122.reuse, RZ ;  /* 0x0000007a02087210 */ /* 0x080fe40007f1e0ff */
[-C--:B------:R-:W-:Y:S02]  /*7860*/  LEA.HI.X.SX32 R7, R3, R123.reuse, 0x1, P1 ;  /* 0x0000007b03077211 */ /* 0x080fe400008f0eff */
[----:B------:R-:W-:Y:S01]  /*7870*/  IADD3 R14, P1, R10, R122, RZ ;  /* 0x0000007a0a0e7210 */ /* 0x000fe20007f3e0ff */
[----:B------:R-:W-:Y:S01]  /*7880*/  IMAD R5, R13, 0x1b1, RZ ;  /* 0x000001b10d057824 */ /* 0x000fe200078e02ff */
[----:B------:R-:W-:-:S02]  /*7890*/  LEA.HI.X.SX32 R9, R2, R123, 0x1, P0 ;  /* 0x0000007b02097211 */ /* 0x000fc400000f0eff */
[-C--:B------:R-:W-:Y:S02]  /*78a0*/  LEA.HI.X.SX32 R15, R10, R123.reuse, 0x1, P1 ;  /* 0x0000007b0a0f7211 */ /* 0x080fe400008f0eff */
[-C--:B------:R-:W-:Y:S02]  /*78b0*/  IADD3 R2, P2, R11, R122.reuse, RZ ;  /* 0x0000007a0b027210 */ /* 0x080fe40007f5e0ff */
[----:B------:R-:W-:Y:S01]  /*78c0*/  IADD3 R4, P0, R5, R122, RZ ;  /* 0x0000007a05047210 */ /* 0x000fe20007f1e0ff */
[----:B------:R1:W2:Y:S01]  /*78d0*/  LDG.E.U8 R14, desc[UR60][R14.64] ;  /* 0x0000003c0e0e7981 */ /* 0x0002a2000c1e1100 */
[-C--:B------:R-:W-:Y:S02]  /*78e0*/  LEA.HI.X.SX32 R3, R11, R123.reuse, 0x1, P2 ;  /* 0x0000007b0b037211 */ /* 0x080fe400010f0eff */
[----:B------:R-:W-:Y:S01]  /*78f0*/  LEA.HI.X.SX32 R5, R5, R123, 0x1, P0 ;  /* 0x0000007b05057211 */ /* 0x000fe200000f0eff */
[----:B-----5:R-:W-:Y:S04]  /*7900*/  STL [R1+0x30], R127 ;  /* 0x0000307f01007387 */ /* 0x020fe80000100800 */
[----:B------:R5:W-:Y:S01]  /*7910*/  STL [R1+0x2c], R126 ;  /* 0x00002c7e01007387 */ /* 0x000be20000100800 */
[----:B-1----:R-:W1:Y:S03]  /*7920*/  LDC R15, c[0x0][0x248] ;  /* 0x00009200ff0f7b82 */ /* 0x002e660000000800 */
[----:B------:R3:W-:Y:S05]  /*7930*/  STL [R1+0x28], R25 ;  /* 0x0000281901007387 */ /* 0x0007ea0000100800 */
[----:B-----5:R-:W5:Y:S01]  /*7940*/  LDC R126, c[0x0][0x248] ;  /* 0x00009200ff7e7b82 */ /* 0x020f620000000800 */
[----:B---3--:R3:W5:Y:S02]  /*7950*/  LDG.E.U8 R25, desc[UR60][R6.64] ;  /* 0x0000003c06197981 */ /* 0x008764000c1e1100 */
[----:B---3--:R-:W-:-:S05]  /*7960*/  IMAD R7, R17, 0x1b5, RZ ;  /* 0x000001b511077824 */ /* 0x008fca00078e02ff */
[----:B------:R-:W3:Y:S01]  /*7970*/  LDC R17, c[0x0][0x248] ;  /* 0x00009200ff117b82 */ /* 0x000ee20000000800 */
[----:B------:R4:W-:Y:S04]  /*7980*/  STL [R1+0x24], R24 ;  /* 0x0000241801007387 */ /* 0x0009e80000100800 */
[----:B----4-:R4:W5:Y:S02]  /*7990*/  LDG.E.U8 R24, desc[UR60][R2.64] ;  /* 0x0000003c02187981 */ /* 0x010964000c1e1100 */
[----:B----4-:R-:W-:Y:S02]  /*79a0*/  IMAD R3, R16, 0x1b4, RZ ;  /* 0x000001b410037824 */ /* 0x010fe400078e02ff */
[----:B------:R-:W4:Y:S01]  /*79b0*/  LDC R16, c[0x0][0x248] ;  /* 0x00009200ff107b82 */ /* 0x000f220000000800 */
[----:B------:R-:W-:-:S02]  /*79c0*/  IADD3 R2, P1, R7, R122, RZ ;  /* 0x0000007a07027210 */ /* 0x000fc40007f3e0ff */
[----:B------:R-:W-:-:S04]  /*79d0*/  IADD3 R10, P0, R3, R122, RZ ;  /* 0x0000007a030a7210 */ /* 0x000fc80007f1e0ff */
[-C--:B------:R-:W-:Y:S02]  /*79e0*/  LEA.HI.X.SX32 R11, R3, R123.reuse, 0x1, P0 ;  /* 0x0000007b030b7211 */ /* 0x080fe400000f0eff */
[----:B------:R-:W-:-:S06]  /*79f0*/  LEA.HI.X.SX32 R3, R7, R123, 0x1, P1 ;  /* 0x0000007b07037211 */ /* 0x000fcc00008f0eff */
[----:B------:R-:W5:Y:S04]  /*7a00*/  LDG.E.U8 R3, desc[UR60][R2.64] ;  /* 0x0000003c02037981 */ /* 0x000f68000c1e1100 */
[----:B--2---:R2:W-:Y:S04]  /*7a10*/  STL [R1+0x20], R20 ;  /* 0x0000201401007387 */ /* 0x0045e80000100800 */
[----:B--2---:R2:W5:Y:S04]  /*7a20*/  LDG.E.U8 R20, desc[UR60][R8.64] ;  /* 0x0000003c08147981 */ /* 0x004568000c1e1100 */
[----:B------:R0:W5:Y:S01]  /*7a30*/  LDG.E.U8 R9, desc[UR60][R4.64] ;  /* 0x0000003c04097981 */ /* 0x000162000c1e1100 */
[----:B--2---:R-:W-:-:S02]  /*7a40*/  IMAD R8, R21, 0x1b7, RZ ;  /* 0x000001b715087824 */ /* 0x004fc400078e02ff */
[----:B0-----:R-:W-:Y:S02]  /*7a50*/  IMAD R5, R18, 0x1b6, RZ ;  /* 0x000001b612057824 */ /* 0x001fe400078e02ff */
[----:B------:R-:W0:Y:S03]  /*7a60*/  LDC R18, c[0x0][0x248] ;  /* 0x00009200ff127b82 */ /* 0x000e260000000800 */
[CC--:B------:R-:W-:Y:S01]  /*7a70*/  IADD3 R6, P2, R5.reuse, R122.reuse, RZ ;  /* 0x0000007a05067210 */ /* 0x0c0fe20007f5e0ff */
[----:B------:R2:W-:Y:S01]  /*7a80*/  STL [R1+0x1c], R125 ;  /* 0x00001c7d01007387 */ /* 0x0005e20000100800 */
[C---:B------:R-:W-:Y:S02]  /*7a90*/  IADD3 R4, P0, R8.reuse, R122, RZ ;  /* 0x0000007a08047210 */ /* 0x040fe40007f1e0ff */
[-C--:B------:R-:W-:Y:S01]  /*7aa0*/  LEA.HI.X.SX32 R7, R5, R123.reuse, 0x1, P2 ;  /* 0x0000007b05077211 */ /* 0x080fe200010f0eff */
[----:B------:R1:W-:Y:S01]  /*7ab0*/  STL [R1+0x18], R124 ;  /* 0x0000187c01007387 */ /* 0x0003e20000100800 */
[----:B------:R-:W-:Y:S01]  /*7ac0*/  LEA.HI.X.SX32 R5, R8, R123, 0x1, P0 ;  /* 0x0000007b08057211 */ /* 0x000fe200000f0eff */
[----:B------:R-:W-:-:S02]  /*7ad0*/  IMAD R2, R12, 0x1b8, RZ ;  /* 0x000001b80c027824 */ /* 0x000fc400078e02ff */
[----:B------:R3:W-:Y:S01]  /*7ae0*/  STL [R1+0x14], R23 ;  /* 0x0000141701007387 */ /* 0x0007e20000100800 */
[----:B--2---:R-:W2:Y:S03]  /*7af0*/  LDC R125, c[0x0][0x248] ;  /* 0x00009200ff7d7b82 */ /* 0x004ea60000000800 */
[----:B------:R4:W5:Y:S04]  /*7b00*/  LDG.E.U8 R13, desc[UR60][R4.64] ;  /* 0x0000003c040d7981 */ /* 0x000968000c1e1100 */
[----:B------:R4:W-:Y:S01]  /*7b10*/  STL [R1+0x10], R22 ;  /* 0x0000101601007387 */ /* 0x0009e20000100800 */
[----:B-1----:R-:W1:Y:S03]  /*7b20*/  LDC R124, c[0x0][0x248] ;  /* 0x00009200ff7c7b82 */ /* 0x002e660000000800 */
[----:B---3--:R-:W3:Y:S04]  /*7b30*/  LDG.E.U8 R23, desc[UR60][R10.64] ;  /* 0x0000003c0a177981 */ /* 0x008ee8000c1e1100 */
[----:B----4-:R4:W3:Y:S01]  /*7b40*/  LDG.E.U8 R22, desc[UR60][R6.64] ;  /* 0x0000003c06167981 */ /* 0x0108e2000c1e1100 */
[----:B------:R-:W-:Y:S01]  /*7b50*/  IADD3 R4, P0, R2, R122, RZ ;  /* 0x0000007a02047210 */ /* 0x000fe20007f1e0ff */
[----:B----4-:R-:W-:-:S02]  /*7b60*/  IMAD R7, R15, 0x1b9, RZ ;  /* 0x000001b90f077824 */ /* 0x010fc400078e02ff */
[----:B------:R-:W4:Y:S01]  /*7b70*/  LDC R15, c[0x0][0x248] ;  /* 0x00009200ff0f7b82 */ /* 0x000f220000000800 */
[----:B------:R-:W-:Y:S01]  /*7b80*/  IMAD R11, R16, 0x1ba, RZ ;  /* 0x000001ba100b7824 */ /* 0x000fe200078e02ff */
[-C--:B------:R-:W-:Y:S01]  /*7b90*/  LEA.HI.X.SX32 R5, R2, R123.reuse, 0x1, P0 ;  /* 0x0000007b02057211 */ /* 0x080fe200000f0eff */
[----:B0-----:R-:W-:Y:S01]  /*7ba0*/  IMAD R2, R18, 0x1bc, RZ ;  /* 0x000001bc12027824 */ /* 0x001fe200078e02ff */
[-C--:B------:R-:W-:Y:S01]  /*7bb0*/  IADD3 R6, P1, R7, R122.reuse, RZ ;  /* 0x0000007a07067210 */ /* 0x080fe20007f3e0ff */
[----:B------:R-:W-:Y:S01]  /*7bc0*/  IMAD R8, R17, 0x1bb, RZ ;  /* 0x000001bb11087824 */ /* 0x000fe200078e02ff */
[----:B------:R-:W-:Y:S01]  /*7bd0*/  IADD3 R16, P0, R11, R122, RZ ;  /* 0x0000007a0b107210 */ /* 0x000fe20007f1e0ff */
[----:B------:R0:W3:Y:S01]  /*7be0*/  LDG.E.U8 R21, desc[UR60][R4.64] ;  /* 0x0000003c04157981 */ /* 0x0000e2000c1e1100 */
[-C--:B------:R-:W-:Y:S02]  /*7bf0*/  LEA.HI.X.SX32 R7, R7, R123.reuse, 0x1, P1 ;  /* 0x0000007b07077211 */ /* 0x080fe400008f0eff */
[----:B------:R-:W-:-:S02]  /*7c00*/  LEA.HI.X.SX32 R17, R11, R123, 0x1, P0 ;  /* 0x0000007b0b117211 */ /* 0x000fc400000f0eff */
[-C--:B------:R-:W-:Y:S02]  /*7c10*/  IADD3 R10, P2, R8, R122.reuse, RZ ;  /* 0x0000007a080a7210 */ /* 0x080fe40007f5e0ff */
[----:B------:R-:W3:Y:S01]  /*7c20*/  LDG.E.U8 R7, desc[UR60][R6.64] ;  /* 0x0000003c06077981 */ /* 0x000ee2000c1e1100 */
[----:B0-----:R-:W-:-:S03]  /*7c30*/  IADD3 R4, P1, R2, R122, RZ ;  /* 0x0000007a02047210 */ /* 0x001fc60007f3e0ff */
[----:B------:R-:W3:Y:S01]  /*7c40*/  LDG.E.U8 R18, desc[UR60][R16.64] ;  /* 0x0000003c10127981 */ /* 0x000ee2000c1e1100 */
[-C--:B------:R-:W-:Y:S01]  /*7c50*/  LEA.HI.X.SX32 R5, R2, R123.reuse, 0x1, P1 ;  /* 0x0000007b02057211 */ /* 0x080fe200008f0eff */
[----:B--2---:R-:W-:Y:S01]  /*7c60*/  IMAD R2, R125, 0x1bd, RZ ;  /* 0x000001bd7d027824 */ /* 0x004fe200078e02ff */
[----:B------:R-:W-:Y:S01]  /*7c70*/  LEA.HI.X.SX32 R11, R8, R123, 0x1, P2 ;  /* 0x0000007b080b7211 */ /* 0x000fe200010f0eff */
[----:B----4-:R-:W-:Y:S02]  /*7c80*/  IMAD R15, R15, 0x140, RZ ;  /* 0x000001400f0f7824 */ /* 0x010fe400078e02ff */
[----:B------:R5:W2:Y:S04]  /*7c90*/  LDG.E.U8 R17, desc[UR60][R4.64] ;  /* 0x0000003c04117981 */ /* 0x000aa8000c1e1100 */
[----:B------:R0:W4:Y:S01]  /*7ca0*/  LDG.E.U8 R12, desc[UR60][R10.64] ;  /* 0x0000003c0a0c7981 */ /* 0x000122000c1e1100 */
[----:B-----5:R-:W-:Y:S01]  /*7cb0*/  IMAD R5, R126, 0x1bf, RZ ;  /* 0x000001bf7e057824 */ /* 0x020fe200078e02ff */
[----:B------:R-:W-:-:S04]  /*7cc0*/  IADD3 R126, P0, R2, R122, RZ ;  /* 0x0000007a027e7210 */ /* 0x000fc80007f1e0ff */
[-C--:B0-----:R-:W-:Y:S02]  /*7cd0*/  IADD3 R10, P2, R5, R122.reuse, RZ ;  /* 0x0000007a050a7210 */ /* 0x081fe40007f5e0ff */
[-C--:B------:R-:W-:Y:S02]  /*7ce0*/  LEA.HI.X.SX32 R127, R2, R123.reuse, 0x1, P0 ;  /* 0x0000007b027f7211 */ /* 0x080fe400000f0eff */
[-C--:B------:R-:W-:Y:S02]  /*7cf0*/  IADD3 R4, P0, R15, R122.reuse, RZ ;  /* 0x0000007a0f047210 */ /* 0x080fe40007f1e0ff */
[-C--:B------:R-:W-:Y:S01]  /*7d00*/  LEA.HI.X.SX32 R11, R5, R123.reuse, 0x1, P2 ;  /* 0x0000007b050b7211 */ /* 0x080fe200010f0eff */
[----:B------:R-:W-:Y:S01]  /*7d10*/  IMAD R2, R128, 0x141, RZ ;  /* 0x0000014180027824 */ /* 0x000fe200078e02ff */
[----:B------:R-:W-:Y:S01]  /*7d20*/  LEA.HI.X.SX32 R5, R15, R123, 0x1, P0 ;  /* 0x0000007b0f057211 */ /* 0x000fe200000f0eff */
[----:B-1----:R-:W-:Y:S01]  /*7d30*/  IMAD R6, R124, 0x1be, RZ ;  /* 0x000001be7c067824 */ /* 0x002fe200078e02ff */
[----:B------:R-:W2:Y:S01]  /*7d40*/  LDG.E.U8 R8, desc[UR60][R126.64] ;  /* 0x0000003c7e087981 */ /* 0x000ea2000c1e1100 */
[----:B------:R-:W0:Y:S03]  /*7d50*/  LDC R128, c[0x0][0x248] ;  /* 0x00009200ff807b82 */ /* 0x000e260000000800 */
[----:B------:R1:W5:Y:S04]  /*7d60*/  LDG.E.U8 R141, desc[UR60][R4.64] ;  /* 0x0000003c048d7981 */ /* 0x000368000c1e1100 */
[----:B------:R1:W4:Y:S02]  /*7d70*/  LDG.E.U8 R11, desc[UR60][R10.64] ;  /* 0x0000003c0a0b7981 */ /* 0x000324000c1e1100 */
[----:B-1----:R-:W-:-:S04]  /*7d80*/  IADD3 R4, P0, R2, R122, RZ ;  /* 0x0000007a02047210 */ /* 0x002fc80007f1e0ff */
[----:B------:R-:W-:-:S05]  /*7d90*/  LEA.HI.X.SX32 R5, R2, R123, 0x1, P0 ;  /* 0x0000007b02057211 */ /* 0x000fca00000f0eff */
[----:B------:R-:W3:Y:S01]  /*7da0*/  LDG.E.U8 R140, desc[UR60][R4.64] ;  /* 0x0000003c048c7981 */ /* 0x000ee2000c1e1100 */
[-C--:B------:R-:W-:Y:S01]  /*7db0*/  IADD3 R124, P1, R6, R122.reuse, RZ ;  /* 0x0000007a067c7210 */ /* 0x080fe20007f3e0ff */
[----:B------:R-:W-:Y:S02]  /*7dc0*/  IMAD R15, R131, 0x143, RZ ;  /* 0x00000143830f7824 */ /* 0x000fe400078e02ff */
[----:B------:R-:W-:Y:S01]  /*7dd0*/  IMAD R2, R134, 0x145, RZ ;  /* 0x0000014586027824 */ /* 0x000fe200078e02ff */
[----:B------:R-:W-:Y:S01]  /*7de0*/  LEA.HI.X.SX32 R125, R6, R123, 0x1, P1 ;  /* 0x0000007b067d7211 */ /* 0x000fe200008f0eff */
[----:B------:R-:W-:Y:S01]  /*7df0*/  IMAD R6, R129, 0x142, RZ ;  /* 0x0000014281067824 */ /* 0x000fe200078e02ff */
[----:B------:R-:W1:Y:S03]  /*7e00*/  LDC R131, c[0x0][0x248] ;  /* 0x00009200ff837b82 */ /* 0x000e660000000800 */
[----:B------:R0:W4:Y:S01]  /*7e10*/  LDG.E.U8 R16, desc[UR60][R124.64] ;  /* 0x0000003c7c107981 */ /* 0x000122000c1e1100 */
[----:B------:R-:W-:Y:S01]  /*7e20*/  IADD3 R126, P1, R6, R122, RZ ;  /* 0x0000007a067e7210 */ /* 0x000fe20007f3e0ff */
[----:B------:R-:W-:-:S03]  /*7e30*/  IMAD R10, R130, 0x144, RZ ;  /* 0x00000144820a7824 */ /* 0x000fc600078e02ff */
[----:B------:R-:W1:Y:S01]  /*7e40*/  LDC R129, c[0x0][0x248] ;  /* 0x00009200ff817b82 */ /* 0x000e620000000800 */
[----:B0-----:R-:W-:Y:S02]  /*7e50*/  IADD3 R124, P0, R15, R122, RZ ;  /* 0x0000007a0f7c7210 */ /* 0x001fe40007f1e0ff */
[----:B------:R-:W-:-:S05]  /*7e60*/  LEA.HI.X.SX32 R127, R6, R123, 0x1, P1 ;  /* 0x0000007b067f7211 */ /* 0x000fca00008f0eff */
[----:B------:R-:W0:Y:S01]  /*7e70*/  LDC R130, c[0x0][0x248] ;  /* 0x00009200ff827b82 */ /* 0x000e220000000800 */
[-C--:B------:R-:W-:Y:S02]  /*7e80*/  LEA.HI.X.SX32 R125, R15, R123.reuse, 0x1, P0 ;  /* 0x0000007b0f7d7211 */ /* 0x080fe400000f0eff */
[-C--:B------:R-:W-:Y:S02]  /*7e90*/  IADD3 R4, P1, R2, R122.reuse, RZ ;  /* 0x0000007a02047210 */ /* 0x080fe40007f3e0ff */
[-C--:B------:R-:W-:Y:S01]  /*7ea0*/  IADD3 R248, P2, R10, R122.reuse, RZ ;  /* 0x0000007a0af87210 */ /* 0x080fe20007f5e0ff */
[----:B------:R-:W-:Y:S02]  /*7eb0*/  IMAD R6, R137, 0x147, RZ ;  /* 0x0000014789067824 */ /* 0x000fe400078e02ff */
[----:B------:R-:W1:Y:S01]  /*7ec0*/  LDC R15, c[0x0][0x248] ;  /* 0x00009200ff0f7b82 */ /* 0x000e620000000800 */
[-C--:B------:R-:W-:Y:S01]  /*7ed0*/  LEA.HI.X.SX32 R5, R2, R123.reuse, 0x1, P1 ;  /* 0x0000007b02057211 */ /* 0x080fe200008f0eff */
[----:B------:R-:W-:Y:S01]  /*7ee0*/  IMAD R2, R136, 0x146, RZ ;  /* 0x0000014688027824 */ /* 0x000fe200078e02ff */
[----:B------:R0:W2:Y:S04]  /*7ef0*/  LDG.E.U8 R252, desc[UR60][R124.64] ;  /* 0x0000003c7cfc7981 */ /* 0x0000a8000c1e1100 */
[----:B------:R0:W4:Y:S01]  /*7f00*/  LDG.E.U8 R247, desc[UR60][R4.64] ;  /* 0x0000003c04f77981 */ /* 0x000122000c1e1100 */
[----:B------:R-:W-:Y:S01]  /*7f10*/  LEA.HI.X.SX32 R249, R10, R123, 0x1, P2 ;  /* 0x0000007b0af97211 */ /* 0x000fe200010f0eff */
[----:B------:R-:W-:Y:S01]  /*7f20*/  IMAD R10, R139, 0x149, RZ ;  /* 0x000001498b0a7824 */ /* 0x000fe200078e02ff */
[----:B------:R-:W1:Y:S01]  /*7f30*/  LDC R136, c[0x0][0x248] ;  /* 0x00009200ff887b82 */ /* 0x000e620000000800 */
[----:B0-----:R-:W-:-:S02]  /*7f40*/  IADD3 R124, P1, R6, R122, RZ ;  /* 0x0000007a067c7210 */ /* 0x001fc40007f3e0ff */
[----:B------:R-:W4:Y:S01]  /*7f50*/  LDG.E.U8 R248, desc[UR60][R248.64] ;  /* 0x0000003cf8f87981 */ /* 0x000f22000c1e1100 */
[----:B------:R-:W-:-:S04]  /*7f60*/  IMAD R5, R138, 0x148, RZ ;  /* 0x000001488a057824 */ /* 0x000fc800078e02ff */
[----:B------:R-:W0:Y:S01]  /*7f70*/  LDC R137, c[0x0][0x248] ;  /* 0x00009200ff897b82 */ /* 0x000e220000000800 */
[----:B------:R-:W-:-:S04]  /*7f80*/  IADD3 R4, P2, R5, R122, RZ ;  /* 0x0000007a05047210 */ /* 0x000fc80007f5e0ff */
[----:B------:R-:W-:-:S03]  /*7f90*/  LEA.HI.X.SX32 R5, R5, R123, 0x1, P2 ;  /* 0x0000007b05057211 */ /* 0x000fc600010f0eff */
[----:B------:R-:W0:Y:S01]  /*7fa0*/  LDC R134, c[0x0][0x248] ;  /* 0x00009200ff867b82 */ /* 0x000e220000000800 */
[----:B------:R-:W-:Y:S01]  /*7fb0*/  LEA.HI.X.SX32 R125, R6, R123, 0x1, P1 ;  /* 0x0000007b067d7211 */ /* 0x000fe200008f0eff */
[----:B------:R-:W-:Y:S01]  /*7fc0*/  IMAD R6, R128, 0x14b, RZ ;  /* 0x0000014b80067824 */ /* 0x000fe200078e02ff */
[----:B------:R-:W4:Y:S05]  /*7fd0*/  LDG.E.U8 R243, desc[UR60][R4.64] ;  /* 0x0000003c04f37981 */ /* 0x000f2a000c1e1100 */
[----:B------:R-:W0:Y:S01]  /*7fe0*/  LDC R138, c[0x0][0x248] ;  /* 0x00009200ff8a7b82 */ /* 0x000e220000000800 */
[----:B------:R-:W4:Y:S07]  /*7ff0*/  LDG.E.U8 R245, desc[UR60][R124.64] ;  /* 0x0000003c7cf57981 */ /* 0x000f2e000c1e1100 */
[----:B------:R-:W3:Y:S01]  /*8000*/  LDC R139, c[0x0][0x248] ;  /* 0x00009200ff8b7b82 */ /* 0x000ee20000000800 */
[----:B------:R1:W-:Y:S04]  /*8010*/  STL [R1+0xc], R20 ;  /* 0x00000c1401007387 */ /* 0x0003e80000100800 */
[----:B-1----:R1:W2:Y:S02]  /*8020*/  LDG.E.U8 R20, desc[UR60][R126.64] ;  /* 0x0000003c7e147981 */ /* 0x0022a4000c1e1100 */
[----:B-1----:R-:W-:-:S04]  /*8030*/  IADD3 R126, P0, R2, R122, RZ ;  /* 0x0000007a027e7210 */ /* 0x002fc80007f1e0ff */
[----:B------:R-:W-:Y:S01]  /*8040*/  LEA.HI.X.SX32 R127, R2, R123, 0x1, P0 ;  /* 0x0000007b027f7211 */ /* 0x000fe200000f0eff */
[----:B------:R-:W-:Y:S01]  /*8050*/  IMAD R2, R15, 0x14a, RZ ;  /* 0x0000014a0f027824 */ /* 0x000fe200078e02ff */
[----:B------:R-:W-:-:S03]  /*8060*/  IADD3 R238, P0, R10, R122, RZ ;  /* 0x0000007a0aee7210 */ /* 0x000fc60007f1e0ff */
[----:B------:R1:W4:Y:S01]  /*8070*/  LDG.E.U8 R246, desc[UR60][R126.64] ;  /* 0x0000003c7ef67981 */ /* 0x000322000c1e1100 */
[-C--:B------:R-:W-:Y:S02]  /*8080*/  LEA.HI.X.SX32 R239, R10, R123.reuse, 0x1, P0 ;  /* 0x0000007b0aef7211 */ /* 0x080fe400000f0eff */
[-C--:B------:R-:W-:Y:S01]  /*8090*/  IADD3 R4, P0, R2, R122.reuse, RZ ;  /* 0x0000007a02047210 */ /* 0x080fe20007f1e0ff */
[----:B------:R-:W-:Y:S01]  /*80a0*/  IMAD R15, R129, 0x14c, RZ ;  /* 0x0000014c810f7824 */ /* 0x000fe200078e02ff */
[-C--:B-1----:R-:W-:Y:S01]  /*80b0*/  IADD3 R126, P1, R6, R122.reuse, RZ ;  /* 0x0000007a067e7210 */ /* 0x082fe20007f3e0ff */
[----:B------:R-:W-:Y:S01]  /*80c0*/  IMAD R10, R130, 0x14d, RZ ;  /* 0x0000014d820a7824 */ /* 0x000fe200078e02ff */
[-C--:B------:R-:W-:Y:S01]  /*80d0*/  LEA.HI.X.SX32 R5, R2, R123.reuse, 0x1, P0 ;  /* 0x0000007b02057211 */ /* 0x080fe200000f0eff */
[----:B------:R-:W-:Y:S01]  /*80e0*/  IMAD R2, R131, 0x14e, RZ ;  /* 0x0000014e83027824 */ /* 0x000fe200078e02ff */
[----:B------:R-:W-:Y:S01]  /*80f0*/  LEA.HI.X.SX32 R127, R6, R123, 0x1, P1 ;  /* 0x0000007b067f7211 */ /* 0x000fe200008f0eff */
[----:B------:R-:W1:Y:S01]  /*8100*/  LDC R130, c[0x0][0x248] ;  /* 0x00009200ff827b82 */ /* 0x000e620000000800 */
[----:B------:R-:W4:Y:S04]  /*8110*/  LDG.E.U8 R238, desc[UR60][R238.64] ;  /* 0x0000003ceeee7981 */ /* 0x000f28000c1e1100 */
[----:B------:R0:W4:Y:S01]  /*8120*/  LDG.E.U8 R237, desc[UR60][R4.64] ;  /* 0x0000003c04ed7981 */ /* 0x000122000c1e1100 */
[----:B------:R-:W-:-:S02]  /*8130*/  IADD3 R124, P0, R15, R122, RZ ;  /* 0x0000007a0f7c7210 */ /* 0x000fc40007f1e0ff */
[----:B------:R-:W1:Y:S01]  /*8140*/  LDC R131, c[0x0][0x248] ;  /* 0x00009200ff837b82 */ /* 0x000e620000000800 */
[----:B0-----:R-:W-:Y:S01]  /*8150*/  IMAD R6, R137, 0x1c1, RZ ;  /* 0x000001c189067824 */ /* 0x001fe200078e02ff */
[----:B------:R0:W4:Y:S01]  /*8160*/  LDG.E.U8 R236, desc[UR60][R126.64] ;  /* 0x0000003c7eec7981 */ /* 0x000122000c1e1100 */
[----:B------:R-:W-:-:S05]  /*8170*/  IADD3 R4, P1, R2, R122, RZ ;  /* 0x0000007a02047210 */ /* 0x000fca0007f3e0ff */
[----:B------:R-:W5:Y:S01]  /*8180*/  LDC R137, c[0x0][0x248] ;  /* 0x00009200ff897b82 */ /* 0x000f620000000800 */
[-C--:B------:R-:W-:Y:S02]  /*8190*/  LEA.HI.X.SX32 R5, R2, R123.reuse, 0x1, P1 ;  /* 0x0000007b02057211 */ /* 0x080fe400008f0eff */
[----:B------:R-:W-:-:S03]  /*81a0*/  LEA.HI.X.SX32 R125, R15, R123, 0x1, P0 ;  /* 0x0000007b0f7d7211 */ /* 0x000fc600000f0eff */
[----:B------:R0:W4:Y:S01]  /*81b0*/  LDG.E.U8 R15, desc[UR60][R4.64] ;  /* 0x0000003c040f7981 */ /* 0x000122000c1e1100 */
[----:B------:R-:W-:Y:S02]  /*81c0*/  IMAD R2, R134, 0x14f, RZ ;  /* 0x0000014f86027824 */ /* 0x000fe400078e02ff */
[----:B------:R-:W5:Y:S01]  /*81d0*/  LDC R134, c[0x0][0x248] ;  /* 0x00009200ff867b82 */ /* 0x000f620000000800 */
[----:B0-----:R-:W-:Y:S01]  /*81e0*/  IMAD R127, R138, 0x1c2, RZ ;  /* 0x000001c28a7f7824 */ /* 0x001fe200078e02ff */
[-C--:B------:R-:W-:Y:S01]  /*81f0*/  IADD3 R230, P2, R10, R122.reuse, RZ ;  /* 0x0000007a0ae67210 */ /* 0x080fe20007f5e0ff */
[----:B------:R0:W4:Y:S01]  /*8200*/  LDG.E.U8 R235, desc[UR60][R124.64] ;  /* 0x0000003c7ceb7981 */ /* 0x000122000c1e1100 */
[----:B------:R-:W-:Y:S01]  /*8210*/  IMAD R5, R136, 0x1c0, RZ ;  /* 0x000001c088057824 */ /* 0x000fe200078e02ff */
[----:B------:R-:W-:-:S03]  /*8220*/  IADD3 R128, P0, R2, R122, RZ ;  /* 0x0000007a02807210 */ /* 0x000fc60007f1e0ff */
[----:B------:R-:W5:Y:S01]  /*8230*/  LDC R136, c[0x0][0x248] ;  /* 0x00009200ff887b82 */ /* 0x000f620000000800 */
[----:B------:R-:W-:Y:S02]  /*8240*/  IADD3 R4, P1, R5, R122, RZ ;  /* 0x0000007a05047210 */ /* 0x000fe40007f3e0ff */
[----:B------:R-:W-:-:S05]  /*8250*/  LEA.HI.X.SX32 R129, R2, R123, 0x1, P0 ;  /* 0x0000007b02817211 */ /* 0x000fca00000f0eff */
[----:B------:R-:W3:Y:S01]  /*8260*/  LDC R138, c[0x0][0x248] ;  /* 0x00009200ff8a7b82 */ /* 0x000ee20000000800 */
[-C--:B------:R-:W-:Y:S01]  /*8270*/  LEA.HI.X.SX32 R5, R5, R123.reuse, 0x1, P1 ;  /* 0x0000007b05057211 */ /* 0x080fe200008f0eff */
[----:B-1----:R-:W-:Y:S01]  /*8280*/  IMAD R2, R130, 0x1c3, RZ ;  /* 0x000001c382027824 */ /* 0x002fe200078e02ff */
[CC--:B------:R-:W-:Y:S02]  /*8290*/  IADD3 R126, P0, R127.reuse, R122.reuse, RZ ;  /* 0x0000007a7f7e7210 */ /* 0x0c0fe40007f1e0ff */
[-C--:B------:R-:W-:Y:S01]  /*82a0*/  LEA.HI.X.SX32 R231, R10, R123.reuse, 0x1, P2 ;  /* 0x0000007b0ae77211 */ /* 0x080fe200010f0eff */
[----:B------:R1:W4:Y:S01]  /*82b0*/  LDG.E.U8 R251, desc[UR60][R4.64] ;  /* 0x0000003c04fb7981 */ /* 0x000322000c1e1100 */
[-C--:B------:R-:W-:Y:S01]  /*82c0*/  LEA.HI.X.SX32 R127, R127, R123.reuse, 0x1, P0 ;  /* 0x0000007b7f7f7211 */ /* 0x080fe200000f0eff */
[----:B------:R-:W3:Y:S01]  /*82d0*/  LDC R130, c[0x0][0x248] ;  /* 0x00009200ff827b82 */ /* 0x000ee20000000800 */
[C---:B0-----:R-:W-:Y:S01]  /*82e0*/  IADD3 R124, P2, R6.reuse, R122, RZ ;  /* 0x0000007a067c7210 */ /* 0x041fe20007f5e0ff */
[----:B------:R0:W4:Y:S04]  /*82f0*/  LDG.E.U8 R10, desc[UR60][R128.64] ;  /* 0x0000003c800a7981 */ /* 0x000128000c1e1100 */
[----:B------:R-:W4:Y:S01]  /*8300*/  LDG.E.U8 R230, desc[UR60][R230.64] ;  /* 0x0000003ce6e67981 */ /* 0x000f22000c1e1100 */
[----:B-1----:R-:W-:Y:S01]  /*8310*/  IMAD R5, R131, 0x1c4, RZ ;  /* 0x000001c483057824 */ /* 0x002fe200078e02ff */
[----:B------:R-:W-:-:S02]  /*8320*/  LEA.HI.X.SX32 R125, R6, R123, 0x1, P2 ;  /* 0x0000007b067d7211 */ /* 0x000fc400010f0eff */
[----:B------:R1:W4:Y:S01]  /*8330*/  LDG.E.U8 R249, desc[UR60][R126.64] ;  /* 0x0000003c7ef97981 */ /* 0x000322000c1e1100 */
[-C--:B0-----:R-:W-:Y:S01]  /*8340*/  IADD3 R128, P0, R2, R122.reuse, RZ ;  /* 0x0000007a02807210 */ /* 0x081fe20007f1e0ff */
[----:B-----5:R-:W-:Y:S02]  /*8350*/  IMAD R6, R136, 0x1c6, RZ ;  /* 0x000001c688067824 */ /* 0x020fe400078e02ff */
[----:B------:R0:W5:Y:S01]  /*8360*/  LDG.E.U8 R250, desc[UR60][R124.64] ;  /* 0x0000003c7cfa7981 */ /* 0x000162000c1e1100 */
[----:B------:R-:W3:Y:S01]  /*8370*/  LDC R131, c[0x0][0x248] ;  /* 0x00009200ff837b82 */ /* 0x000ee20000000800 */
[-C--:B------:R-:W-:Y:S02]  /*8380*/  LEA.HI.X.SX32 R129, R2, R123.reuse, 0x1, P0 ;  /* 0x0000007b02817211 */ /* 0x080fe400000f0eff */
[----:B------:R0:W-:Y:S01]  /*8390*/  STL [R1+0x8], R141 ;  /* 0x0000088d01007387 */ /* 0x0001e20000100800 */
[-C--:B-1----:R-:W-:Y:S01]  /*83a0*/  IADD3 R126, P1, R5, R122.reuse, RZ ;  /* 0x0000007a057e7210 */ /* 0x082fe20007f3e0ff */
[----:B------:R-:W-:Y:S01]  /*83b0*/  IMAD R2, R137, 0x1c7, RZ ;  /* 0x000001c789027824 */ /* 0x000fe200078e02ff */
[-C--:B------:R-:W-:Y:S01]  /*83c0*/  IADD3 R4, P2, R6, R122.reuse, RZ ;  /* 0x0000007a06047210 */ /* 0x080fe20007f5e0ff */
[----:B------:R1:W5:Y:S01]  /*83d0*/  LDG.E.U8 R244, desc[UR60][R128.64] ;  /* 0x0000003c80f47981 */ /* 0x000362000c1e1100 */
[----:B------:R-:W3:Y:S08]  /*83e0*/  LDC R136, c[0x0][0x248] ;  /* 0x00009200ff887b82 */ /* 0x000ef00000000800 */
[----:B0-----:R-:W0:Y:S01]  /*83f0*/  LDC R141, c[0x0][0x248] ;  /* 0x00009200ff8d7b82 */ /* 0x001e220000000800 */
[----:B------:R-:W-:Y:S01]  /*8400*/  LEA.HI.X.SX32 R127, R5, R123, 0x1, P1 ;  /* 0x0000007b057f7211 */ /* 0x000fe200008f0eff */
[----:B------:R-:W-:Y:S01]  /*8410*/  IMAD R125, R134, 0x1c5, RZ ;  /* 0x000001c5867d7824 */ /* 0x000fe200078e02ff */
[----:B-1----:R-:W-:-:S02]  /*8420*/  IADD3 R128, P1, R2, R122, RZ ;  /* 0x0000007a02807210 */ /* 0x002fc40007f3e0ff */
[-C--:B------:R-:W-:Y:S01]  /*8430*/  LEA.HI.X.SX32 R5, R6, R123.reuse, 0x1, P2 ;  /* 0x0000007b06057211 */ /* 0x080fe200010f0eff */
[----:B---3--:R1:W-:Y:S01]  /*8440*/  STL [R1+0x4], R140 ;  /* 0x0000048c01007387 */ /* 0x0083e20000100800 */
[-C--:B------:R-:W-:Y:S01]  /*8450*/  LEA.HI.X.SX32 R129, R2, R123.reuse, 0x1, P1 ;  /* 0x0000007b02817211 */ /* 0x080fe200008f0eff */
[----:B------:R-:W-:Y:S01]  /*8460*/  IMAD R2, R138, 0x1c8, RZ ;  /* 0x000001c88a027824 */ /* 0x000fe200078e02ff */
[CC--:B------:R-:W-:Y:S01]  /*8470*/  IADD3 R124, P0, R125.reuse, R122.reuse, RZ ;  /* 0x0000007a7d7c7210 */ /* 0x0c0fe20007f1e0ff */
[----:B------:R3:W5:Y:S01]  /*8480*/  LDG.E.U8 R240, desc[UR60][R4.64] ;  /* 0x0000003c04f07981 */ /* 0x000762000c1e1100 */
[----:B------:R-:W0:Y:S02]  /*8490*/  LDC R137, c[0x0][0x248] ;  /* 0x00009200ff897b82 */ /* 0x000e240000000800 */
[----:B------:R-:W-:Y:S01]  /*84a0*/  LEA.HI.X.SX32 R125, R125, R123, 0x1, P0 ;  /* 0x0000007b7d7d7211 */ /* 0x000fe200000f0eff */
[----:B------:R0:W5:Y:S04]  /*84b0*/  LDG.E.U8 R239, desc[UR60][R128.64] ;  /* 0x0000003c80ef7981 */ /* 0x000168000c1e1100 */
[----:B------:R0:W5:Y:S01]  /*84c0*/  LDG.E.U8 R241, desc[UR60][R124.64] ;  /* 0x0000003c7cf17981 */ /* 0x000162000c1e1100 */
[----:B-1----:R-:W1:Y:S01]  /*84d0*/  LDC R140, c[0x0][0x248] ;  /* 0x00009200ff8c7b82 */ /* 0x002e620000000800 */
[----:B---3--:R-:W-:-:S02]  /*84e0*/  IADD3 R4, P0, R2, R122, RZ ;  /* 0x0000007a02047210 */ /* 0x008fc40007f1e0ff */
[----:B------:R-:W3:Y:S01]  /*84f0*/  LDG.E.U8 R242, desc[UR60][R126.64] ;  /* 0x0000003c7ef27981 */ /* 0x000ee2000c1e1100 */
[----:B0-----:R-:W-:Y:S01]  /*8500*/  IMAD R129, R141, 0x1cb, RZ ;  /* 0x000001cb8d817824 */ /* 0x001fe200078e02ff */
[----:B------:R-:W-:-:S03]  /*8510*/  LEA.HI.X.SX32 R5, R2, R123, 0x1, P0 ;  /* 0x0000007b02057211 */ /* 0x000fc600000f0eff */
[----:B------:R-:W0:Y:S01]  /*8520*/  LDC R134, c[0x0][0x248] ;  /* 0x00009200ff867b82 */ /* 0x000e220000000800 */
[-C--:B------:R-:W-:Y:S01]  /*8530*/  IADD3 R128, P0, R129, R122.reuse, RZ ;  /* 0x0000007a81807210 */ /* 0x080fe20007f1e0ff */
[----:B------:R-:W-:Y:S01]  /*8540*/  IMAD R125, R139, 0x1c9, RZ ;  /* 0x000001c98b7d7824 */ /* 0x000fe200078e02ff */
[----:B------:R1:W3:Y:S02]  /*8550*/  LDG.E.U8 R234, desc[UR60][R4.64] ;  /* 0x0000003c04ea7981 */ /* 0x0002e4000c1e1100 */
[----:B------:R-:W-:Y:S01]  /*8560*/  LEA.HI.X.SX32 R129, R129, R123, 0x1, P0 ;  /* 0x0000007b81817211 */ /* 0x000fe200000f0eff */
[----:B------:R-:W-:Y:S02]  /*8570*/  IMAD R2, R130, 0x1cc, RZ ;  /* 0x000001cc82027824 */ /* 0x000fe400078e02ff */
[----:B------:R-:W2:Y:S02]  /*8580*/  LDC R138, c[0x0][0x248] ;  /* 0x00009200ff8a7b82 */ /* 0x000ea40000000800 */
[----:B------:R1:W3:Y:S01]  /*8590*/  LDG.E.U8 R231, desc[UR60][R128.64] ;  /* 0x0000003c80e77981 */ /* 0x0002e2000c1e1100 */
[----:B------:R-:W-:-:S05]  /*85a0*/  IADD3 R124, P1, R125, R122, RZ ;  /* 0x0000007a7d7c7210 */ /* 0x000fca0007f3e0ff */
[----:B------:R-:W2:Y:S01]  /*85b0*/  LDC R130, c[0x0][0x248] ;  /* 0x00009200ff827b82 */ /* 0x000ea20000000800 */
[----:B-1----:R-:W-:-:S07]  /*85c0*/  IMAD R4, R131, 0x1cd, RZ ;  /* 0x000001cd83047824 */ /* 0x002fce00078e02ff */
[----:B------:R-:W1:Y:S01]  /*85d0*/  LDC R128, c[0x0][0x248] ;  /* 0x00009200ff807b82 */ /* 0x000e620000000800 */
[----:B------:R-:W-:Y:S01]  /*85e0*/  IADD3 R228, P0, R2, R122, RZ ;  /* 0x0000007a02e47210 */ /* 0x000fe20007f1e0ff */
[----:B------:R-:W-:Y:S01]  /*85f0*/  IMAD R5, R136, 0x1cf, RZ ;  /* 0x000001cf88057824 */ /* 0x000fe200078e02ff */
[-C--:B------:R-:W-:Y:S01]  /*8600*/  LEA.HI.X.SX32 R125, R125, R123.reuse, 0x1, P1 ;  /* 0x0000007b7d7d7211 */ /* 0x080fe200008f0eff */
[----:B------:R-:W-:Y:S01]  /*8610*/  IMAD R6, R140, 0x1ca, RZ ;  /* 0x000001ca8c067824 */ /* 0x000fe200078e02ff */
[----:B------:R-:W-:-:S03]  /*8620*/  LEA.HI.X.SX32 R229, R2, R123, 0x1, P0 ;  /* 0x0000007b02e57211 */ /* 0x000fc600000f0eff */
[----:B------:R-:W2:Y:S01]  /*8630*/  LDC R129, c[0x0][0x248] ;  /* 0x00009200ff817b82 */ /* 0x000ea20000000800 */
[-C--:B------:R-:W-:Y:S01]  /*8640*/  IADD3 R226, P1, R4, R122.reuse, RZ ;  /* 0x0000007a04e27210 */ /* 0x080fe20007f3e0ff */
[----:B------:R-:W-:Y:S01]  /*8650*/  IMAD R2, R137, 0x150, RZ ;  /* 0x0000015089027824 */ /* 0x000fe200078e02ff */
[----:B------:R0:W3:Y:S01]  /*8660*/  LDG.E.U8 R233, desc[UR60][R124.64] ;  /* 0x0000003c7ce97981 */ /* 0x0000e2000c1e1100 */
[-C--:B------:R-:W-:Y:S02]  /*8670*/  IADD3 R126, P2, R6, R122.reuse, RZ ;  /* 0x0000007a067e7210 */ /* 0x080fe40007f5e0ff */
[-C--:B------:R-:W-:Y:S01]  /*8680*/  LEA.HI.X.SX32 R227, R4, R123.reuse, 0x1, P1 ;  /* 0x0000007b04e37211 */ /* 0x080fe200008f0eff */
[----:B------:R-:W3:Y:S01]  /*8690*/  LDG.E.U8 R228, desc[UR60][R228.64] ;  /* 0x0000003ce4e47981 */ /* 0x000ee2000c1e1100 */
[-C--:B------:R-:W-:Y:S01]  /*86a0*/  IADD3 R4, P0, R2, R122.reuse, RZ ;  /* 0x0000007a02047210 */ /* 0x080fe20007f1e0ff */
[----:B------:R-:W2:Y:S01]  /*86b0*/  LDC R131, c[0x0][0x248] ;  /* 0x00009200ff837b82 */ /* 0x000ea20000000800 */
[----:B0-----:R-:W-:Y:S01]  /*86c0*/  IADD3 R124, P3, R5, R122, RZ ;  /* 0x0000007a057c7210 */ /* 0x001fe20007f7e0ff */
[----:B------:R-:W3:Y:S01]  /*86d0*/  LDG.E.U8 R226, desc[UR60][R226.64] ;  /* 0x0000003ce2e27981 */ /* 0x000ee2000c1e1100 */
[----:B------:R-:W-:-:S02]  /*86e0*/  LEA.HI.X.SX32 R127, R6, R123, 0x1, P2 ;  /* 0x0000007b067f7211 */ /* 0x000fc400010f0eff */
[-C--:B------:R-:W-:Y:S01]  /*86f0*/  LEA.HI.X.SX32 R125, R5, R123.reuse, 0x1, P3 ;  /* 0x0000007b057d7211 */ /* 0x080fe200018f0eff */
[----:B------:R-:W-:Y:S01]  /*8700*/  IMAD R6, R134, 0x1ce, RZ ;  /* 0x000001ce86067824 */ /* 0x000fe200078e02ff */
[----:B------:R-:W-:Y:S01]  /*8710*/  LEA.HI.X.SX32 R5, R2, R123, 0x1, P0 ;  /* 0x0000007b02057211 */ /* 0x000fe200000f0eff */
[----:B------:R-:W0:Y:S01]  /*8720*/  LDC R134, c[0x0][0x248] ;  /* 0x00009200ff867b82 */ /* 0x000e220000000800 */
[----:B-1----:R-:W-:Y:S01]  /*8730*/  IMAD R2, R128, 0x151, RZ ;  /* 0x0000015180027824 */ /* 0x002fe200078e02ff */
[----:B------:R1:W3:Y:S04]  /*8740*/  LDG.E.U8 R232, desc[UR60][R126.64] ;  /* 0x0000003c7ee87981 */ /* 0x0002e8000c1e1100 */
[----:B------:R2:W3:Y:S01]  /*8750*/  LDG.E.U8 R227, desc[UR60][R4.64] ;  /* 0x0000003c04e37981 */ /* 0x0004e2000c1e1100 */
[-C--:B------:R-:W-:Y:S01]  /*8760*/  IADD3 R128, P0, R2, R122.reuse, RZ ;  /* 0x0000007a02807210 */ /* 0x080fe20007f1e0ff */
[----:B------:R-:W0:Y:S02]  /*8770*/  LDC R137, c[0x0][0x248] ;  /* 0x00009200ff897b82 */ /* 0x000e240000000800 */
[----:B------:R2:W3:Y:S01]  /*8780*/  LDG.E.U8 R224, desc[UR60][R124.64] ;  /* 0x0000003c7ce07981 */ /* 0x0004e2000c1e1100 */
[----:B-1----:R-:W-:Y:S01]  /*8790*/  IADD3 R126, P2, R6, R122, RZ ;  /* 0x0000007a067e7210 */ /* 0x002fe20007f5e0ff */
[----:B--2---:R-:W-:-:S04]  /*87a0*/  IMAD R5, R130, 0x153, RZ ;  /* 0x0000015382057824 */ /* 0x004fc800078e02ff */
[----:B------:R-:W1:Y:S01]  /*87b0*/  LDC R136, c[0x0][0x248] ;  /* 0x00009200ff887b82 */ /* 0x000e620000000800 */
[----:B------:R-:W-:Y:S01]  /*87c0*/  IMAD R130, R138, 0x154, RZ ;  /* 0x000001548a827824 */ /* 0x000fe200078e02ff */
[----:B------:R-:W-:Y:S01]  /*87d0*/  LEA.HI.X.SX32 R127, R6, R123, 0x1, P2 ;  /* 0x0000007b067f7211 */ /* 0x000fe200010f0eff */
[----:B------:R-:W-:Y:S01]  /*87e0*/  IMAD R6, R129, 0x152, RZ ;  /* 0x0000015281067824 */ /* 0x000fe200078e02ff */
[----:B------:R-:W-:-:S04]  /*87f0*/  IADD3 R124, P2, R5, R122, RZ ;  /* 0x0000007a057c7210 */ /* 0x000fc80007f5e0ff */
[----:B------:R-:W2:Y:S01]  /*8800*/  LDC R138, c[0x0][0x248] ;  /* 0x00009200ff8a7b82 */ /* 0x000ea20000000800 */
[-C--:B------:R-:W-:Y:S01]  /*8810*/  LEA.HI.X.SX32 R129, R2, R123.reuse, 0x1, P0 ;  /* 0x0000007b02817211 */ /* 0x080fe200000f0eff */
[----:B------:R0:W3:Y:S01]  /*8820*/  LDG.E.U8 R225, desc[UR60][R126.64] ;  /* 0x0000003c7ee17981 */ /* 0x0000e2000c1e1100 */
[CC--:B------:R-:W-:Y:S02]  /*8830*/  IADD3 R4, P0, R130.reuse, R122.reuse, RZ ;  /* 0x0000007a82047210 */ /* 0x0c0fe40007f1e0ff */
[-C--:B------:R-:W-:Y:S01]  /*8840*/  LEA.HI.X.SX32 R125, R5, R123.reuse, 0x1, P2 ;  /* 0x0000007b057d7211 */ /* 0x080fe200010f0eff */
[----:B------:R-:W-:Y:S01]  /*8850*/  IMAD R2, R131, 0x155, RZ ;  /* 0x0000015583027824 */ /* 0x000fe200078e02ff */
[----:B------:R-:W-:Y:S01]  /*8860*/  LEA.HI.X.SX32 R5, R130, R123, 0x1, P0 ;  /* 0x0000007b82057211 */ /* 0x000fe200000f0eff */
[----:B------:R-:W1:Y:S01]  /*8870*/  LDC R140, c[0x0][0x248] ;  /* 0x00009200ff8c7b82 */ /* 0x000e620000000800 */
[----:B------:R-:W3:Y:S01]  /*8880*/  LDG.E.U8 R223, desc[UR60][R128.64] ;  /* 0x0000003c80df7981 */ /* 0x000ee2000c1e1100 */
[----:B0-----:R-:W-:-:S03]  /*8890*/  IADD3 R126, P1, R6, R122, RZ ;  /* 0x0000007a067e7210 */ /* 0x001fc60007f3e0ff */
[----:B------:R0:W3:Y:S03]  /*88a0*/  LDG.E.U8 R220, desc[UR60][R4.64] ;  /* 0x0000003c04dc7981 */ /* 0x0000e6000c1e1100 */
[----:B------:R-:W1:Y:S01]  /*88b0*/  LDC R130, c[0x0][0x248] ;  /* 0x00009200ff827b82 */ /* 0x000e620000000800 */
[----:B------:R-:W-:Y:S01]  /*88c0*/  IADD3 R218, P0, R2, R122, RZ ;  /* 0x0000007a02da7210 */ /* 0x000fe20007f1e0ff */
[----:B------:R1:W3:Y:S01]  /*88d0*/  LDG.E.U8 R221, desc[UR60][R124.64] ;  /* 0x0000003c7cdd7981 */ /* 0x0002e2000c1e1100 */
[----:B------:R-:W-:Y:S01]  /*88e0*/  LEA.HI.X.SX32 R127, R6, R123, 0x1, P1 ;  /* 0x0000007b067f7211 */ /* 0x000fe200008f0eff */
[----:B0-----:R-:W-:-:S04]  /*88f0*/  IMAD R4, R134, 0x156, RZ ;  /* 0x0000015686047824 */ /* 0x001fc800078e02ff */
[----:B------:R-:W0:Y:S01]  /*8900*/  LDC R141, c[0x0][0x248] ;  /* 0x00009200ff8d7b82 */ /* 0x000e220000000800 */
[----:B------:R-:W-:Y:S01]  /*8910*/  IMAD R5, R137, 0x158, RZ ;  /* 0x0000015889057824 */ /* 0x000fe200078e02ff */
[-C--:B------:R-:W-:Y:S01]  /*8920*/  LEA.HI.X.SX32 R219, R2, R123.reuse, 0x1, P0 ;  /* 0x0000007b02db7211 */ /* 0x080fe200000f0eff */
[----:B--2---:R-:W-:Y:S01]  /*8930*/  IMAD R2, R138, 0x159, RZ ;  /* 0x000001598a027824 */ /* 0x004fe200078e02ff */
[-C--:B------:R-:W-:Y:S01]  /*8940*/  IADD3 R128, P1, R4, R122.reuse, RZ ;  /* 0x0000007a04807210 */ /* 0x080fe20007f3e0ff */
[----:B-1----:R-:W-:Y:S01]  /*8950*/  IMAD R6, R136, 0x157, RZ ;  /* 0x0000015788067824 */ /* 0x002fe200078e02ff */
[CC--:B------:R-:W-:Y:S01]  /*8960*/  IADD3 R124, P2, R5.reuse, R122.reuse, RZ ;  /* 0x0000007a057c7210 */ /* 0x0c0fe20007f5e0ff */
[----:B------:R1:W2:Y:S01]  /*8970*/  LDG.E.U8 R222, desc[UR60][R126.64] ;  /* 0x0000003c7ede7981 */ /* 0x0002a2000c1e1100 */
[----:B------:R-:W4:Y:S01]  /*8980*/  LDC R139, c[0x0][0x248] ;  /* 0x00009200ff8b7b82 */ /* 0x000f220000000800 */
[-C--:B------:R-:W-:Y:S02]  /*8990*/  LEA.HI.X.SX32 R129, R4, R123.reuse, 0x1, P1 ;  /* 0x0000007b04817211 */ /* 0x080fe400008f0eff */
[CC--:B------:R-:W-:Y:S01]  /*89a0*/  IADD3 R4, P1, R2.reuse, R122.reuse, RZ ;  /* 0x0000007a02047210 */ /* 0x0c0fe20007f3e0ff */
[----:B------:R-:W2:Y:S04]  /*89b0*/  LDG.E.U8 R218, desc[UR60][R218.64] ;  /* 0x0000003cdada7981 */ /* 0x000ea8000c1e1100 */
[----:B------:R-:W4:Y:S01]  /*89c0*/  LDC R131, c[0x0][0x248] ;  /* 0x00009200ff837b82 */ /* 0x000f220000000800 */
[-C--:B------:R-:W-:Y:S01]  /*89d0*/  LEA.HI.X.SX32 R125, R5, R123.reuse, 0x1, P2 ;  /* 0x0000007b057d7211 */ /* 0x080fe200010f0eff */
[----:B------:R0:W2:Y:S01]  /*89e0*/  LDG.E.U8 R217, desc[UR60][R128.64] ;  /* 0x0000003c80d97981 */ /* 0x0000a2000c1e1100 */
[-C--:B------:R-:W-:Y:S01]  /*89f0*/  LEA.HI.X.SX32 R5, R2, R123.reuse, 0x1, P1 ;  /* 0x0000007b02057211 */ /* 0x080fe200008f0eff */
[----:B------:R-:W-:Y:S01]  /*8a00*/  IMAD R2, R130, 0x15a, RZ ;  /* 0x0000015a82027824 */ /* 0x000fe200078e02ff */
[CC--:B-1----:R-:W-:Y:S01]  /*8a10*/  IADD3 R126, P0, R6.reuse, R122.reuse, RZ ;  /* 0x0000007a067e7210 */ /* 0x0c2fe20007f1e0ff */
[----:B------:R-:W2:Y:S02]  /*8a20*/  LDG.E.U8 R215, desc[UR60][R124.64] ;  /* 0x0000003c7cd77981 */ /* 0x000ea4000c1e1100 */
[----:B------:R-:W1:Y:S01]  /*8a30*/  LDC R134, c[0x0][0x248] ;  /* 0x00009200ff867b82 */ /* 0x000e620000000800 */
[----:B------:R-:W-:Y:S01]  /*8a40*/  LEA.HI.X.SX32 R127, R6, R123, 0x1, P0 ;  /* 0x0000007b067f7211 */ /* 0x000fe200000f0eff */
[----:B------:R0:W2:Y:S02]  /*8a50*/  LDG.E.U8 R214, desc[UR60][R4.64] ;  /* 0x0000003c04d67981 */ /* 0x0000a4000c1e1100 */
[----:B0-----:R-:W-:-:S04]  /*8a60*/  IADD3 R128, P0, R2, R122, RZ ;  /* 0x0000007a02807210 */ /* 0x001fc80007f1e0ff */
[----:B------:R-:W0:Y:S01]  /*8a70*/  LDC R137, c[0x0][0x248] ;  /* 0x00009200ff897b82 */ /* 0x000e220000000800 */
[----:B------:R-:W-:Y:S01]  /*8a80*/  IMAD R130, R141, 0x15d, RZ ;  /* 0x0000015d8d827824 */ /* 0x000fe200078e02ff */
[----:B------:R-:W-:-:S06]  /*8a90*/  LEA.HI.X.SX32 R129, R2, R123, 0x1, P0 ;  /* 0x0000007b02817211 */ /* 0x000fcc00000f0eff */
[----:B------:R-:W0:Y:S01]  /*8aa0*/  LDC R138, c[0x0][0x248] ;  /* 0x00009200ff8a7b82 */ /* 0x000e220000000800 */
[----:B------:R-:W-:Y:S01]  /*8ab0*/  IMAD R5, R140, 0x15c, RZ ;  /* 0x0000015c8c057824 */ /* 0x000fe200078e02ff */
[CC--:B------:R-:W-:Y:S01]  /*8ac0*/  IADD3 R4, P0, R130.reuse, R122.reuse, RZ ;  /* 0x0000007a82047210 */ /* 0x0c0fe20007f1e0ff */
[----:B------:R4:W2:Y:S03]  /*8ad0*/  LDG.E.U8 R213, desc[UR60][R128.64] ;  /* 0x0000003c80d57981 */ /* 0x0008a6000c1e1100 */
[-C--:B------:R-:W-:Y:S02]  /*8ae0*/  IADD3 R124, P2, R5, R122.reuse, RZ ;  /* 0x0000007a057c7210 */ /* 0x080fe40007f5e0ff */
[----:B------:R-:W0:Y:S01]  /*8af0*/  LDC R136, c[0x0][0x248] ;  /* 0x00009200ff887b82 */ /* 0x000e220000000800 */
[----:B----4-:R-:W-:Y:S01]  /*8b00*/  IMAD R6, R139, 0x15b, RZ ;  /* 0x0000015b8b067824 */ /* 0x010fe200078e02ff */
[-C--:B------:R-:W-:Y:S01]  /*8b10*/  LEA.HI.X.SX32 R125, R5, R123.reuse, 0x1, P2 ;  /* 0x0000007b057d7211 */ /* 0x080fe200010f0eff */
[----:B------:R-:W-:Y:S01]  /*8b20*/  IMAD R2, R131, 0x15e, RZ ;  /* 0x0000015e83027824 */ /* 0x000fe200078e02ff */
[----:B------:R-:W-:Y:S01]  /*8b30*/  LEA.HI.X.SX32 R5, R130, R123, 0x1, P0 ;  /* 0x0000007b82057211 */ /* 0x000fe200000f0eff */
[----:B------:R4:W2:Y:S03]  /*8b40*/  LDG.E.U8 R216, desc[UR60][R126.64] ;  /* 0x0000003c7ed87981 */ /* 0x0008a6000c1e1100 */
[----:B------:R-:W5:Y:S01]  /*8b50*/  LDC R128, c[0x0][0x248] ;  /* 0x00009200ff807b82 */ /* 0x000f620000000800 */
[----:B------:R1:W2:Y:S01]  /*8b60*/  LDG.E.U8 R210, desc[UR60][R4.64] ;  /* 0x0000003c04d27981 */ /* 0x0002a2000c1e1100 */
[----:B------:R-:W-:-:S03]  /*8b70*/  IADD3 R208, P0, R2, R122, RZ ;  /* 0x0000007a02d07210 */ /* 0x000fc60007f1e0ff */
[----:B------:R0:W2:Y:S03]  /*8b80*/  LDG.E.U8 R211, desc[UR60][R124.64] ;  /* 0x0000003c7cd37981 */ /* 0x0000a6000c1e1100 */
[----:B------:R-:W5:Y:S01]  /*8b90*/  LDC R130, c[0x0][0x248] ;  /* 0x00009200ff827b82 */ /* 0x000f620000000800 */
[----:B----4-:R-:W-:Y:S01]  /*8ba0*/  IADD3 R126, P1, R6, R122, RZ ;  /* 0x0000007a067e7210 */ /* 0x010fe20007f3e0ff */
[----:B-1----:R-:W-:-:S06]  /*8bb0*/  IMAD R4, R134, 0x15f, RZ ;  /* 0x0000015f86047824 */ /* 0x002fcc00078e02ff */
[----:B------:R-:W1:Y:S01]  /*8bc0*/  LDC R139, c[0x0][0x248] ;  /* 0x00009200ff8b7b82 */ /* 0x000e620000000800 */
[-C--:B------:R-:W-:Y:S01]  /*8bd0*/  LEA.HI.X.SX32 R127, R6, R123.reuse, 0x1, P1 ;  /* 0x0000007b067f7211 */ /* 0x080fe200008f0eff */
[----:B0-----:R-:W-:Y:S01]  /*8be0*/  IMAD R5, R137, 0x1d1, RZ ;  /* 0x000001d189057824 */ /* 0x001fe200078e02ff */
[----:B------:R-:W-:-:S05]  /*8bf0*/  LEA.HI.X.SX32 R209, R2, R123, 0x1, P0 ;  /* 0x0000007b02d17211 */ /* 0x000fca00000f0eff */
[----:B------:R-:W0:Y:S01]  /*8c00*/  LDC R129, c[0x0][0x248] ;  /* 0x00009200ff817b82 */ /* 0x000e220000000800 */
[-C--:B------:R-:W-:Y:S01]  /*8c10*/  IADD3 R206, P1, R4, R122.reuse, RZ ;  /* 0x0000007a04ce7210 */ /* 0x080fe20007f3e0ff */
[----:B------:R-:W-:Y:S01]  /*8c20*/  IMAD R2, R138, 0x1d2, RZ ;  /* 0x000001d28a027824 */ /* 0x000fe200078e02ff */
[CC--:B------:R-:W-:Y:S01]  /*8c30*/  IADD3 R124, P2, R5.reuse, R122.reuse, RZ ;  /* 0x0000007a057c7210 */ /* 0x0c0fe20007f5e0ff */
[----:B------:R-:W-:Y:S01]  /*8c40*/  IMAD R6, R136, 0x1d0, RZ ;  /* 0x000001d088067824 */ /* 0x000fe200078e02ff */
[-C--:B------:R-:W-:Y:S01]  /*8c50*/  LEA.HI.X.SX32 R207, R4, R123.reuse, 0x1, P1 ;  /* 0x0000007b04cf7211 */ /* 0x080fe200008f0eff */
[----:B------:R4:W2:Y:S02]  /*8c60*/  LDG.E.U8 R212, desc[UR60][R126.64] ;  /* 0x0000003c7ed47981 */ /* 0x0008a4000c1e1100 */
[----:B------:R-:W0:Y:S01]  /*8c70*/  LDC R131, c[0x0][0x248] ;  /* 0x00009200ff837b82 */ /* 0x000e220000000800 */
[----:B------:R-:W-:Y:S01]  /*8c80*/  IADD3 R4, P1, R2, R122, RZ ;  /* 0x0000007a02047210 */ /* 0x000fe20007f3e0ff */
[----:B------:R-:W2:Y:S01]  /*8c90*/  LDG.E.U8 R206, desc[UR60][R206.64] ;  /* 0x0000003ccece7981 */ /* 0x000ea2000c1e1100 */
[----:B------:R-:W-:-:S02]  /*8ca0*/  LEA.HI.X.SX32 R125, R5, R123, 0x1, P2 ;  /* 0x0000007b057d7211 */ /* 0x000fc400010f0eff */
[----:B------:R-:W-:-:S03]  /*8cb0*/  LEA.HI.X.SX32 R5, R2, R123, 0x1, P1 ;  /* 0x0000007b02057211 */ /* 0x000fc600008f0eff */
[----:B------:R-:W0:Y:S01]  /*8cc0*/  LDC R134, c[0x0][0x248] ;  /* 0x00009200ff867b82 */ /* 0x000e220000000800 */
[-C--:B----4-:R-:W-:Y:S01]  /*8cd0*/  IADD3 R126, P0, R6, R122.reuse, RZ ;  /* 0x0000007a067e7210 */ /* 0x090fe20007f1e0ff */
[----:B-----5:R-:W-:Y:S01]  /*8ce0*/  IMAD R2, R128, 0x1d3, RZ ;  /* 0x000001d380027824 */ /* 0x020fe200078e02ff */
[----:B------:R4:W5:Y:S05]  /*8cf0*/  LDG.E.U8 R203, desc[UR60][R4.64] ;  /* 0x0000003c04cb7981 */ /* 0x00096a000c1e1100 */
[----:B------:R-:W0:Y:S01]  /*8d00*/  LDC R137, c[0x0][0x248] ;  /* 0x00009200ff897b82 */ /* 0x000e220000000800 */
[----:B------:R-:W-:Y:S01]  /*8d10*/  LEA.HI.X.SX32 R127, R6, R123, 0x1, P0 ;  /* 0x0000007b067f7211 */ /* 0x000fe200000f0eff */
[----:B------:R0:W2:Y:S01]  /*8d20*/  LDG.E.U8 R204, desc[UR60][R124.64] ;  /* 0x0000003c7ccc7981 */ /* 0x0000a2000c1e1100 */
[----:B------:R-:W-:Y:S01]  /*8d30*/  IADD3 R128, P0, R2, R122, RZ ;  /* 0x0000007a02807210 */ /* 0x000fe20007f1e0ff */
[----:B----4-:R-:W-:-:S02]  /*8d40*/  IMAD R5, R130, 0x1d5, RZ ;  /* 0x000001d582057824 */ /* 0x010fc400078e02ff */
[----:B------:R4:W2:Y:S02]  /*8d50*/  LDG.E.U8 R205, desc[UR60][R126.64] ;  /* 0x0000003c7ecd7981 */ /* 0x0008a4000c1e1100 */
[----:B------:R-:W4:Y:S01]  /*8d60*/  LDC R138, c[0x0][0x248] ;  /* 0x00009200ff8a7b82 */ /* 0x000f220000000800 */
[----:B-1----:R-:W-:Y:S01]  /*8d70*/  IMAD R130, R139, 0x1d6, RZ ;  /* 0x000001d68b827824 */ /* 0x002fe200078e02ff */
[----:B------:R-:W5:Y:S01]  /*8d80*/  LDG.E.U8 R208, desc[UR60][R208.64] ;  /* 0x0000003cd0d07981 */ /* 0x000f62000c1e1100 */
[----:B0-----:R-:W-:Y:S01]  /*8d90*/  IMAD R6, R129, 0x1d4, RZ ;  /* 0x000001d481067824 */ /* 0x001fe200078e02ff */
[-C--:B------:R-:W-:Y:S02]  /*8da0*/  IADD3 R124, P2, R5, R122.reuse, RZ ;  /* 0x0000007a057c7210 */ /* 0x080fe40007f5e0ff */
[----:B------:R-:W-:Y:S02]  /*8db0*/  LEA.HI.X.SX32 R129, R2, R123, 0x1, P0 ;  /* 0x0000007b02817211 */ /* 0x000fe400000f0eff */
[----:B------:R-:W0:Y:S01]  /*8dc0*/  LDC R136, c[0x0][0x248] ;  /* 0x00009200ff887b82 */ /* 0x000e220000000800 */
[----:B------:R-:W-:-:S02]  /*8dd0*/  IADD3 R4, P0, R130, R122, RZ ;  /* 0x0000007a82047210 */ /* 0x000fc40007f1e0ff */
[-C--:B------:R-:W-:Y:S01]  /*8de0*/  LEA.HI.X.SX32 R125, R5, R123.reuse, 0x1, P2 ;  /* 0x0000007b057d7211 */ /* 0x080fe200010f0eff */
[----:B------:R-:W-:Y:S01]  /*8df0*/  IMAD R2, R131, 0x1d7, RZ ;  /* 0x000001d783027824 */ /* 0x000fe200078e02ff */
[----:B------:R-:W-:Y:S01]  /*8e00*/  LEA.HI.X.SX32 R5, R130, R123, 0x1, P0 ;  /* 0x0000007b82057211 */ /* 0x000fe200000f0eff */
[----:B------:R-:W5:Y:S02]  /*8e10*/  LDG.E.U8 R201, desc[UR60][R128.64] ;  /* 0x0000003c80c97981 */ /* 0x000f64000c1e1100 */
[----:B------:R-:W1:Y:S01]  /*8e20*/  LDC R140, c[0x0][0x248] ;  /* 0x00009200ff8c7b82 */ /* 0x000e620000000800 */
[-C--:B----4-:R-:W-:Y:S01]  /*8e30*/  IADD3 R126, P1, R6, R122.reuse, RZ ;  /* 0x0000007a067e7210 */ /* 0x090fe20007f3e0ff */
[----:B------:R4:W5:Y:S01]  /*8e40*/  LDG.E.U8 R198, desc[UR60][R4.64] ;  /* 0x0000003c04c67981 */ /* 0x000962000c1e1100 */
[----:B------:R-:W-:-:S05]  /*8e50*/  IADD3 R196, P0, R2, R122, RZ ;  /* 0x0000007a02c47210 */ /* 0x000fca0007f1e0ff */
[----:B------:R-:W1:Y:S01]  /*8e60*/  LDC R141, c[0x0][0x248] ;  /* 0x00009200ff8d7b82 */ /* 0x000e620000000800 */
[----:B------:R4:W5:Y:S02]  /*8e70*/  LDG.E.U8 R199, desc[UR60][R124.64] ;  /* 0x0000003c7cc77981 */ /* 0x000964000c1e1100 */
[----:B----4-:R-:W-:Y:S01]  /*8e80*/  IMAD R4, R134, 0x1d8, RZ ;  /* 0x000001d886047824 */ /* 0x010fe200078e02ff */
[-C--:B------:R-:W-:Y:S01]  /*8e90*/  LEA.HI.X.SX32 R127, R6, R123.reuse, 0x1, P1 ;  /* 0x0000007b067f7211 */ /* 0x080fe200008f0eff */
[----:B------:R-:W-:Y:S01]  /*8ea0*/  IMAD R5, R137, 0x1da, RZ ;  /* 0x000001da89057824 */ /* 0x000fe200078e02ff */
[-C--:B------:R-:W-:Y:S01]  /*8eb0*/  LEA.HI.X.SX32 R197, R2, R123.reuse, 0x1, P0 ;  /* 0x0000007b02c57211 */ /* 0x080fe200000f0eff */
[----:B------:R-:W-:Y:S01]  /*8ec0*/  IMAD R2, R138, 0x1db, RZ ;  /* 0x000001db8a027824 */ /* 0x000fe200078e02ff */
[-C--:B------:R-:W-:Y:S01]  /*8ed0*/  IADD3 R128, P1, R4, R122.reuse, RZ ;  /* 0x0000007a04807210 */ /* 0x080fe20007f3e0ff */
[----:B------:R-:W4:Y:S01]  /*8ee0*/  LDC R139, c[0x0][0x248] ;  /* 0x00009200ff8b7b82 */ /* 0x000f220000000800 */
[-C--:B------:R-:W-:Y:S01]  /*8ef0*/  IADD3 R124, P2, R5, R122.reuse, RZ ;  /* 0x0000007a057c7210 */ /* 0x080fe20007f5e0ff */
[----:B0-----:R-:W-:Y:S01]  /*8f00*/  IMAD R6, R136, 0x1d9, RZ ;  /* 0x000001d988067824 */ /* 0x001fe200078e02ff */
[----:B------:R-:W-:Y:S01]  /*8f10*/  LEA.HI.X.SX32 R129, R4, R123, 0x1, P1 ;  /* 0x0000007b04817211 */ /* 0x000fe200008f0eff */
[----:B------:R0:W5:Y:S01]  /*8f20*/  LDG.E.U8 R200, desc[UR60][R126.64] ;  /* 0x0000003c7ec87981 */ /* 0x000162000c1e1100 */
[----:B------:R-:W-:-:S02]  /*8f30*/  IADD3 R4, P1, R2, R122, RZ ;  /* 0x0000007a02047210 */ /* 0x000fc40007f3e0ff */
[-C--:B------:R-:W-:Y:S01]  /*8f40*/  LEA.HI.X.SX32 R125, R5, R123.reuse, 0x1, P2 ;  /* 0x0000007b057d7211 */ /* 0x080fe200010f0eff */
[----:B------:R-:W4:Y:S01]  /*8f50*/  LDC R130, c[0x0][0x248] ;  /* 0x00009200ff827b82 */ /* 0x000f220000000800 */
[----:B------:R-:W-:Y:S01]  /*8f60*/  LEA.HI.X.SX32 R5, R2, R123, 0x1, P1 ;  /* 0x0000007b02057211 */ /* 0x000fe200008f0eff */
[----:B-1----:R-:W-:Y:S01]  /*8f70*/  IMAD R2, R140, 0x1dc, RZ ;  /* 0x000001dc8c027824 */ /* 0x002fe200078e02ff */
[----:B------:R1:W5:Y:S01]  /*8f80*/  LDG.E.U8 R191, desc[UR60][R128.64] ;  /* 0x0000003c80bf7981 */ /* 0x000362000c1e1100 */
[----:B0-----:R-:W-:-:S03]  /*8f90*/  IADD3 R126, P0, R6, R122, RZ ;  /* 0x0000007a067e7210 */ /* 0x001fc60007f1e0ff */
[----:B------:R0:W5:Y:S01]  /*8fa0*/  LDG.E.U8 R188, desc[UR60][R4.64] ;  /* 0x0000003c04bc7981 */ /* 0x000162000c1e1100 */
[----:B------:R-:W3:Y:S01]  /*8fb0*/  LDC R131, c[0x0][0x248] ;  /* 0x00009200ff837b82 */ /* 0x000ee20000000800 */
[----:B------:R-:W-:Y:S02]  /*8fc0*/  LEA.HI.X.SX32 R127, R6, R123, 0x1, P0 ;  /* 0x0000007b067f7211 */ /* 0x000fe400000f0eff */
[----:B------:R0:W5:Y:S01]  /*8fd0*/  LDG.E.U8 R189, desc[UR60][R124.64] ;  /* 0x0000003c7cbd7981 */ /* 0x000162000c1e1100 */
[----:B-1----:R-:W-:-:S03]  /*8fe0*/  IADD3 R128, P0, R2, R122, RZ ;  /* 0x0000007a02807210 */ /* 0x002fc60007f1e0ff */
[----:B------:R1:W5:Y:S01]  /*8ff0*/  LDG.E.U8 R190, desc[UR60][R126.64] ;  /* 0x0000003c7ebe7981 */ /* 0x000362000c1e1100 */
[----:B------:R-:W3:Y:S01]  /*9000*/  LDC R134, c[0x0][0x248] ;  /* 0x00009200ff867b82 */ /* 0x000ee20000000800 */
[----:B0-----:R-:W-:Y:S02]  /*9010*/  IMAD R5, R141, 0x1de, RZ ;  /* 0x000001de8d057824 */ /* 0x001fe400078e02ff */
[----:B------:R-:W5:Y:S01]  /*9020*/  LDG.E.U8 R196, desc[UR60][R196.64] ;  /* 0x0000003cc4c47981 */ /* 0x000f62000c1e1100 */
[----:B------:R-:W-:Y:S02]  /*9030*/  IMAD R125, R142, 0x1df, RZ ;  /* 0x000001df8e7d7824 */ /* 0x000fe400078e02ff */
[----:B------:R-:W-:Y:S02]  /*9040*/  IADD3 R4, P2, R5, R122, RZ ;  /* 0x0000007a05047210 */ /* 0x000fe40007f5e0ff */
[----:B------:R-:W0:Y:S01]  /*9050*/  LDC R137, c[0x0][0x248] ;  /* 0x00009200ff897b82 */ /* 0x000e220000000800 */
[----:B------:R-:W-:-:S02]  /*9060*/  LEA.HI.X.SX32 R129, R2, R123, 0x1, P0 ;  /* 0x0000007b02817211 */ /* 0x000fc400000f0eff */
[----:B------:R-:W-:Y:S02]  /*9070*/  IADD3 R124, P0, R125, R122, RZ ;  /* 0x0000007a7d7c7210 */ /* 0x000fe40007f1e0ff */
[----:B------:R-:W-:-:S03]  /*9080*/  LEA.HI.X.SX32 R5, R5, R123, 0x1, P2 ;  /* 0x0000007b05057211 */ /* 0x000fc600010f0eff */
[----:B------:R-:W0:Y:S01]  /*9090*/  LDC R136, c[0x0][0x248] ;  /* 0x00009200ff887b82 */ /* 0x000e220000000800 */
[----:B----4-:R-:W-:Y:S01]  /*90a0*/  IMAD R6, R139, 0x1dd, RZ ;  /* 0x000001dd8b067824 */ /* 0x010fe200078e02ff */
[-C--:B------:R-:W-:Y:S01]  /*90b0*/  LEA.HI.X.SX32 R125, R125, R123.reuse, 0x1, P0 ;  /* 0x0000007b7d7d7211 */ /* 0x080fe200000f0eff */
[----:B------:R-:W4:Y:S03]  /*90c0*/  LDG.E.U8 R5, desc[UR60][R4.64] ;  /* 0x0000003c04057981 */ /* 0x000f26000c1e1100 */
[C---:B-1----:R-:W-:Y:S02]  /*90d0*/  IADD3 R126, P1, R6.reuse, R122, RZ ;  /* 0x0000007a067e7210 */ /* 0x042fe40007f3e0ff */
[----:B------:R-:W1:Y:S01]  /*90e0*/  LDC R138, c[0x0][0x248] ;  /* 0x00009200ff8a7b82 */ /* 0x000e620000000800 */
[----:B------:R3:W4:Y:S01]  /*90f0*/  LDG.E.U8 R4, desc[UR60][R124.64] ;  /* 0x0000003c7c047981 */ /* 0x000722000c1e1100 */
[----:B------:R-:W-:-:S06]  /*9100*/  LEA.HI.X.SX32 R127, R6, R123, 0x1, P1 ;  /* 0x0000007b067f7211 */ /* 0x000fcc00008f0eff */
[----:B------:R-:W1:Y:S01]  /*9110*/  LDC R139, c[0x0][0x248] ;  /* 0x00009200ff8b7b82 */ /* 0x000e620000000800 */
[----:B------:R3:W2:Y:S04]  /*9120*/  LDG.E.U8 R6, desc[UR60][R128.64] ;  /* 0x0000003c80067981 */ /* 0x0006a8000c1e1100 */
[----:B------:R0:W2:Y:S01]  /*9130*/  LDG.E.U8 R2, desc[UR60][R126.64] ;  /* 0x0000003c7e027981 */ /* 0x0000a2000c1e1100 */
[----:B---3--:R-:W-:Y:S02]  /*9140*/  IMAD R124, R130, 0x160, RZ ;  /* 0x00000160827c7824 */ /* 0x008fe400078e02ff */
[----:B------:R-:W3:Y:S01]  /*9150*/  LDC R141, c[0x0][0x248] ;  /* 0x00009200ff8d7b82 */ /* 0x000ee20000000800 */
[----:B------:R-:W-:Y:S02]  /*9160*/  IMAD R125, R131, 0x161, RZ ;  /* 0x00000161837d7824 */ /* 0x000fe400078e02ff */
[----:B------:R-:W-:-:S03]  /*9170*/  IADD3 R130, P0, R124, R122, RZ ;  /* 0x0000007a7c827210 */ /* 0x000fc60007f1e0ff */
[-C--:B------:R-:W-:Y:S01]  /*9180*/  IADD3 R128, P1, R125, R122.reuse, RZ ;  /* 0x0000007a7d807210 */ /* 0x080fe20007f3e0ff */
[----:B0-----:R-:W-:Y:S01]  /*9190*/  IMAD R127, R134, 0x162, RZ ;  /* 0x00000162867f7824 */ /* 0x001fe200078e02ff */
[-C--:B------:R-:W-:Y:S01]  /*91a0*/  LEA.HI.X.SX32 R131, R124, R123.reuse, 0x1, P0 ;  /* 0x0000007b7c837211 */ /* 0x080fe200000f0eff */
[----:B------:R-:W-:Y:S01]  /*91b0*/  IMAD R134, R137, 0x164, RZ ;  /* 0x0000016489867824 */ /* 0x000fe200078e02ff */
[----:B------:R-:W-:Y:S01]  /*91c0*/  LEA.HI.X.SX32 R129, R125, R123, 0x1, P1 ;  /* 0x0000007b7d817211 */ /* 0x000fe200008f0eff */
[----:B------:R-:W-:Y:S01]  /*91d0*/  IMAD R136, R136, 0x163, RZ ;  /* 0x0000016388887824 */ /* 0x000fe200078e02ff */
[----:B------:R-:W0:Y:S01]  /*91e0*/  LDC R140, c[0x0][0x248] ;  /* 0x00009200ff8c7b82 */ /* 0x000e220000000800 */
[----:B------:R1:W5:Y:S01]  /*91f0*/  LDG.E.U8 R202, desc[UR60][R130.64] ;  /* 0x0000003c82ca7981 */ /* 0x000362000c1e1100 */
[-C--:B------:R-:W-:Y:S02]  /*9200*/  IADD3 R126, P0, R127, R122.reuse, RZ ;  /* 0x0000007a7f7e7210 */ /* 0x080fe40007f1e0ff */
[-C--:B------:R-:W-:Y:S01]  /*9210*/  IADD3 R124, P2, R136, R122.reuse, RZ ;  /* 0x0000007a887c7210 */ /* 0x080fe20007f5e0ff */
[----:B------:R-:W5:Y:S03]  /*9220*/  LDG.E.U8 R197, desc[UR60][R128.64] ;  /* 0x0000003c80c57981 */ /* 0x000f66000c1e1100 */
[----:B------:R-:W0:Y:S01]  /*9230*/  LDC R137, c[0x0][0x248] ;  /* 0x00009200ff897b82 */ /* 0x000e220000000800 */
[----:B-1----:R-:W-:-:S04]  /*9240*/  IADD3 R130, P1, R134, R122, RZ ;  /* 0x0000007a86827210 */ /* 0x002fc80007f3e0ff */
[----:B------:R-:W-:-:S03]  /*9250*/  LEA.HI.X.SX32 R131, R134, R123, 0x1, P1 ;  /* 0x0000007b86837211 */ /* 0x000fc600008f0eff */
[----:B------:R-:W1:Y:S01]  /*9260*/  LDC R142, c[0x0][0x248] ;  /* 0x00009200ff8e7b82 */ /* 0x000e620000000800 */
[-C--:B------:R-:W-:Y:S02]  /*9270*/  LEA.HI.X.SX32 R127, R127, R123.reuse, 0x1, P0 ;  /* 0x0000007b7f7f7211 */ /* 0x080fe400000f0eff */
[----:B------:R-:W-:Y:S01]  /*9280*/  LEA.HI.X.SX32 R125, R136, R123, 0x1, P2 ;  /* 0x0000007b887d7211 */ /* 0x000fe200010f0eff */
[----:B------:R-:W5:Y:S04]  /*9290*/  LDG.E.U8 R193, desc[UR60][R130.64] ;  /* 0x0000003c82c17981 */ /* 0x000f68000c1e1100 */
[----:B------:R-:W1:Y:S01]  /*92a0*/  LDC R134, c[0x0][0x248] ;  /* 0x00009200ff867b82 */ /* 0x000e620000000800 */
[----:B------:R3:W5:Y:S04]  /*92b0*/  LDG.E.U8 R195, desc[UR60][R126.64] ;  /* 0x0000003c7ec37981 */ /* 0x000768000c1e1100 */
[----:B------:R3:W5:Y:S03]  /*92c0*/  LDG.E.U8 R194, desc[UR60][R124.64] ;  /* 0x0000003c7cc27981 */ /* 0x000766000c1e1100 */
[----:B------:R-:W1:Y:S01]  /*92d0*/  LDC R136, c[0x0][0x248] ;  /* 0x00009200ff887b82 */ /* 0x000e620000000800 */
[----:B---3--:R-:W-:-:S02]  /*92e0*/  IMAD R127, R139, 0x166, RZ ;  /* 0x000001668b7f7824 */ /* 0x008fc400078e02ff */
[----:B------:R-:W-:-:S05]  /*92f0*/  IMAD R125, R138, 0x165, RZ ;  /* 0x000001658a7d7824 */ /* 0x000fca00078e02ff */
[----:B------:R-:W3:Y:S01]  /*9300*/  LDC R139, c[0x0][0x248] ;  /* 0x00009200ff8b7b82 */ /* 0x000ee20000000800 */
[----:B------:R-:W-:Y:S01]  /*9310*/  IMAD R131, R141, 0x168, RZ ;  /* 0x000001688d837824 */ /* 0x000fe200078e02ff */
[----:B------:R-:W-:-:S06]  /*9320*/  IADD3 R124, P0, R125, R122, RZ ;  /* 0x0000007a7d7c7210 */ /* 0x000fcc0007f1e0ff */
[----:B------:R-:W3:Y:S01]  /*9330*/  LDC R138, c[0x0][0x248] ;  /* 0x00009200ff8a7b82 */ /* 0x000ee20000000800 */
[----:B------:R-:W-:Y:S01]  /*9340*/  LEA.HI.X.SX32 R125, R125, R123, 0x1, P0 ;  /* 0x0000007b7d7d7211 */ /* 0x000fe200000f0eff */
[----:B0-----:R-:W-:Y:S01]  /*9350*/  IMAD R129, R140, 0x167, RZ ;  /* 0x000001678c817824 */ /* 0x001fe200078e02ff */
[----:B------:R-:W-:-:S03]  /*9360*/  IADD3 R130, P0, R131, R122, RZ ;  /* 0x0000007a83827210 */ /* 0x000fc60007f1e0ff */
[----:B------:R1:W5:Y:S01]  /*9370*/  LDG.E.U8 R192, desc[UR60][R124.64] ;  /* 0x0000003c7cc07981 */ /* 0x000362000c1e1100 */
[-C--:B------:R-:W-:Y:S01]  /*9380*/  LEA.HI.X.SX32 R131, R131, R123.reuse, 0x1, P0 ;  /* 0x0000007b83837211 */ /* 0x080fe200000f0eff */
[----:B------:R-:W0:Y:S01]  /*9390*/  LDC R140, c[0x0][0x248] ;  /* 0x00009200ff8c7b82 */ /* 0x000e220000000800 */
[-C--:B------:R-:W-:Y:S02]  /*93a0*/  IADD3 R128, P2, R129, R122.reuse, RZ ;  /* 0x0000007a81807210 */ /* 0x080fe40007f5e0ff */
[-C--:B------:R-:W-:Y:S01]  /*93b0*/  IADD3 R126, P1, R127, R122.reuse, RZ ;  /* 0x0000007a7f7e7210 */ /* 0x080fe20007f3e0ff */
[----:B------:R1:W5:Y:S02]  /*93c0*/  LDG.E.U8 R185, desc[UR60][R130.64] ;  /* 0x0000003c82b97981 */ /* 0x000364000c1e1100 */
[----:B-1----:R-:W-:Y:S01]  /*93d0*/  IMAD R124, R134, 0x169, RZ ;  /* 0x00000169867c7824 */ /* 0x002fe200078e02ff */
[-C--:B------:R-:W-:Y:S01]  /*93e0*/  LEA.HI.X.SX32 R129, R129, R123.reuse, 0x1, P2 ;  /* 0x0000007b81817211 */ /* 0x080fe200010f0eff */
[----:B------:R-:W-:Y:S01]  /*93f0*/  IMAD R125, R136, 0x16a, RZ ;  /* 0x0000016a887d7824 */ /* 0x000fe200078e02ff */
[----:B------:R-:W1:Y:S02]  /*9400*/  LDC R141, c[0x0][0x248] ;  /* 0x00009200ff8d7b82 */ /* 0x000e640000000800 */
[-C--:B------:R-:W-:Y:S01]  /*9410*/  IADD3 R130, P0, R124, R122.reuse, RZ ;  /* 0x0000007a7c827210 */ /* 0x080fe20007f1e0ff */
[----:B------:R3:W5:Y:S01]  /*9420*/  LDG.E.U8 R186, desc[UR60][R128.64] ;  /* 0x0000003c80ba7981 */ /* 0x000762000c1e1100 */
[-C--:B------:R-:W-:Y:S01]  /*9430*/  LEA.HI.X.SX32 R127, R127, R123.reuse, 0x1, P1 ;  /* 0x0000007b7f7f7211 */ /* 0x080fe200008f0eff */
[----:B---3--:R-:W-:Y:S01]  /*9440*/  IMAD R134, R138, 0x16c, RZ ;  /* 0x0000016c8a867824 */ /* 0x008fe200078e02ff */
[----:B------:R-:W-:Y:S01]  /*9450*/  LEA.HI.X.SX32 R131, R124, R123, 0x1, P0 ;  /* 0x0000007b7c837211 */ /* 0x000fe200000f0eff */
[----:B------:R-:W-:Y:S01]  /*9460*/  IMAD R136, R139, 0x16d, RZ ;  /* 0x0000016d8b887824 */ /* 0x000fe200078e02ff */
[----:B------:R-:W3:Y:S01]  /*9470*/  LDC R207, c[0x0][0x248] ;  /* 0x00009200ffcf7b82 */ /* 0x000ee20000000800 */
[----:B------:R0:W5:Y:S01]  /*9480*/  LDG.E.U8 R187, desc[UR60][R126.64] ;  /* 0x0000003c7ebb7981 */ /* 0x000162000c1e1100 */
[----:B------:R-:W-:-:S03]  /*9490*/  IADD3 R128, P1, R125, R122, RZ ;  /* 0x0000007a7d807210 */ /* 0x000fc60007f3e0ff */
[----:B------:R0:W5:Y:S01]  /*94a0*/  LDG.E.U8 R184, desc[UR60][R130.64] ;  /* 0x0000003c82b87981 */ /* 0x000162000c1e1100 */
[C---:B------:R-:W-:Y:S02]  /*94b0*/  IADD3 R124, P2, R134.reuse, R122, RZ ;  /* 0x0000007a867c7210 */ /* 0x040fe40007f5e0ff */
[----:B------:R-:W3:Y:S01]  /*94c0*/  LDC R209, c[0x0][0x248] ;  /* 0x00009200ffd17b82 */ /* 0x000ee20000000800 */
[-C--:B------:R-:W-:Y:S01]  /*94d0*/  LEA.HI.X.SX32 R129, R125, R123.reuse, 0x1, P1 ;  /* 0x0000007b7d817211 */ /* 0x080fe200008f0eff */
[----:B0-----:R-:W-:Y:S01]  /*94e0*/  IMAD R127, R137, 0x16b, RZ ;  /* 0x0000016b897f7824 */ /* 0x001fe200078e02ff */
[----:B------:R-:W-:-:S03]  /*94f0*/  LEA.HI.X.SX32 R125, R134, R123, 0x1, P2 ;  /* 0x0000007b867d7211 */ /* 0x000fc600010f0eff */
[----:B------:R-:W5:Y:S01]  /*9500*/  LDG.E.U8 R134, desc[UR60][R128.64] ;  /* 0x0000003c80867981 */ /* 0x000f62000c1e1100 */
[CC--:B------:R-:W-:Y:S01]  /*9510*/  IADD3 R130, P1, R136.reuse, R122.reuse, RZ ;  /* 0x0000007a88827210 */ /* 0x0c0fe20007f3e0ff */
[----:B------:R-:W0:Y:S01]  /*9520*/  LDC R219, c[0x0][0x248] ;  /* 0x00009200ffdb7b82 */ /* 0x000e220000000800 */
[----:B------:R-:W-:Y:S01]  /*9530*/  IADD3 R126, P0, R127, R122, RZ ;  /* 0x0000007a7f7e7210 */ /* 0x000fe20007f1e0ff */
[----:B------:R1:W5:Y:S01]  /*9540*/  LDG.E.U8 R137, desc[UR60][R124.64] ;  /* 0x0000003c7c897981 */ /* 0x000362000c1e1100 */
[----:B------:R-:W-:-:S05]  /*9550*/  LEA.HI.X.SX32 R131, R136, R123, 0x1, P1 ;  /* 0x0000007b88837211 */ /* 0x000fca00008f0eff */
[----:B------:R1:W5:Y:S01]  /*9560*/  LDG.E.U8 R138, desc[UR60][R130.64] ;  /* 0x0000003c828a7981 */ /* 0x000362000c1e1100 */
[----:B------:R-:W-:Y:S01]  /*9570*/  LEA.HI.X.SX32 R127, R127, R123, 0x1, P0 ;  /* 0x0000007b7f7f7211 */ /* 0x000fe200000f0eff */
[----:B------:R-:W0:Y:S01]  /*9580*/  LDC R229, c[0x0][0x248] ;  /* 0x00009200ffe57b82 */ /* 0x000e220000000800 */
[----:B-1----:R-:W-:-:S03]  /*9590*/  IMAD R125, R140, 0x16e, RZ ;  /* 0x0000016e8c7d7824 */ /* 0x002fc600078e02ff */
[----:B------:R1:W5:Y:S01]  /*95a0*/  LDG.E.U8 R136, desc[UR60][R126.64] ;  /* 0x0000003c7e887981 */ /* 0x000362000c1e1100 */
[----:B------:R-:W-:-:S03]  /*95b0*/  IMAD R131, R147, 0x1e1, RZ ;  /* 0x000001e193837824 */ /* 0x000fc600078e02ff */
[----:B------:R-:W3:Y:S01]  /*95c0*/  LDC R147, c[0x0][0x248] ;  /* 0x00009200ff937b82 */ /* 0x000ee20000000800 */
[-C--:B------:R-:W-:Y:S01]  /*95d0*/  IADD3 R124, P0, R125, R122.reuse, RZ ;  /* 0x0000007a7d7c7210 */ /* 0x080fe20007f1e0ff */
[----:B------:R-:W-:Y:S02]  /*95e0*/  IMAD R129, R142, 0x1e0, RZ ;  /* 0x000001e08e817824 */ /* 0x000fe400078e02ff */
[----:B-1----:R-:W-:Y:S01]  /*95f0*/  IMAD R127, R141, 0x16f, RZ ;  /* 0x0000016f8d7f7824 */ /* 0x002fe200078e02ff */
[----:B------:R-:W-:Y:S02]  /*9600*/  LEA.HI.X.SX32 R125, R125, R123, 0x1, P0 ;  /* 0x0000007b7d7d7211 */ /* 0x000fe400000f0eff */
[-C--:B------:R-:W-:Y:S02]  /*9610*/  IADD3 R130, P0, R131, R122.reuse, RZ ;  /* 0x0000007a83827210 */ /* 0x080fe40007f1e0ff */
[-C--:B------:R-:W-:Y:S01]  /*9620*/  IADD3 R126, P1, R127, R122.reuse, RZ ;  /* 0x0000007a7f7e7210 */ /* 0x080fe20007f3e0ff */
[----:B------:R1:W5:Y:S01]  /*9630*/  LDG.E.U8 R139, desc[UR60][R124.64] ;  /* 0x0000003c7c8b7981 */ /* 0x000362000c1e1100 */
[----:B------:R-:W-:-:S02]  /*9640*/  IADD3 R128, P2, R129, R122, RZ ;  /* 0x0000007a81807210 */ /* 0x000fc40007f5e0ff */
[-C--:B------:R-:W-:Y:S02]  /*9650*/  LEA.HI.X.SX32 R131, R131, R123.reuse, 0x1, P0 ;  /* 0x0000007b83837211 */ /* 0x080fe400000f0eff */
[-C--:B------:R-:W-:Y:S02]  /*9660*/  LEA.HI.X.SX32 R127, R127, R123.reuse, 0x1, P1 ;  /* 0x0000007b7f7f7211 */ /* 0x080fe400008f0eff */
[----:B------:R-:W-:Y:S01]  /*9670*/  LEA.HI.X.SX32 R129, R129, R123, 0x1, P2 ;  /* 0x0000007b81817211 */ /* 0x000fe200010f0eff */
[----:B------:R1:W5:Y:S02]  /*9680*/  LDG.E.U8 R142, desc[UR60][R130.64] ;  /* 0x0000003c828e7981 */ /* 0x000364000c1e1100 */
[----:B-1----:R-:W-:Y:S02]  /*9690*/  IMAD R124, R143, 0x1e2, RZ ;  /* 0x000001e28f7c7824 */ /* 0x002fe400078e02ff */
[----:B------:R-:W-:Y:S01]  /*96a0*/  IMAD R125, R144, 0x1e3, RZ ;  /* 0x000001e3907d7824 */ /* 0x000fe200078e02ff */
[----:B------:R1:W5:Y:S01]  /*96b0*/  LDG.E.U8 R140, desc[UR60][R126.64] ;  /* 0x0000003c7e8c7981 */ /* 0x000362000c1e1100 */
[----:B------:R-:W-:-:S03]  /*96c0*/  IMAD R144, R146, 0x1e5, RZ ;  /* 0x000001e592907824 */ /* 0x000fc600078e02ff */
[----:B------:R0:W5:Y:S01]  /*96d0*/  LDG.E.U8 R141, desc[UR60][R128.64] ;  /* 0x0000003c808d7981 */ /* 0x000162000c1e1100 */
[----:B------:R-:W-:-:S04]  /*96e0*/  IADD3 R130, P0, R124, R122, RZ ;  /* 0x0000007a7c827210 */ /* 0x000fc80007f1e0ff */
[-C--:B------:R-:W-:Y:S01]  /*96f0*/  LEA.HI.X.SX32 R131, R124, R123.reuse, 0x1, P0 ;  /* 0x0000007b7c837211 */ /* 0x080fe200000f0eff */
[----:B-1----:R-:W-:Y:S01]  /*9700*/  IMAD R127, R145, 0x1e4, RZ ;  /* 0x000001e4917f7824 */ /* 0x002fe200078e02ff */
[CC--:B------:R-:W-:Y:S01]  /*9710*/  IADD3 R124, P2, R144.reuse, R122.reuse, RZ ;  /* 0x0000007a907c7210 */ /* 0x0c0fe20007f5e0ff */
[----:B---3--:R-:W-:Y:S01]  /*9720*/  IMAD R145, R147, 0x1e6, RZ ;  /* 0x000001e693917824 */ /* 0x008fe200078e02ff */
[C---:B0-----:R-:W-:Y:S01]  /*9730*/  IADD3 R128, P1, R125.reuse, R122, RZ ;  /* 0x0000007a7d807210 */ /* 0x041fe20007f3e0ff */
[----:B------:R0:W3:Y:S03]  /*9740*/  LDG.E.U8 R143, desc[UR60][R130.64] ;  /* 0x0000003c828f7981 */ /* 0x0000e6000c1e1100 */
[-C--:B------:R-:W-:Y:S02]  /*9750*/  LEA.HI.X.SX32 R129, R125, R123.reuse, 0x1, P1 ;  /* 0x0000007b7d817211 */ /* 0x080fe400008f0eff */
[----:B------:R-:W-:-:S02]  /*9760*/  LEA.HI.X.SX32 R125, R144, R123, 0x1, P2 ;  /* 0x0000007b907d7211 */ /* 0x000fc400010f0eff */
[-C--:B------:R-:W-:Y:S01]  /*9770*/  IADD3 R126, P0, R127, R122.reuse, RZ ;  /* 0x0000007a7f7e7210 */ /* 0x080fe20007f1e0ff */
[----:B------:R-:W3:Y:S01]  /*9780*/  LDG.E.U8 R144, desc[UR60][R128.64] ;  /* 0x0000003c80907981 */ /* 0x000ee2000c1e1100 */
[----:B0-----:R-:W-:-:S03]  /*9790*/  IADD3 R130, P1, R145, R122, RZ ;  /* 0x0000007a91827210 */ /* 0x001fc60007f3e0ff */
[----:B------:R0:W3:Y:S01]  /*97a0*/  LDG.E.U8 R146, desc[UR60][R124.64] ;  /* 0x0000003c7c927981 */ /* 0x0000e2000c1e1100 */
[-C--:B------:R-:W-:Y:S02]  /*97b0*/  LEA.HI.X.SX32 R131, R145, R123.reuse, 0x1, P1 ;  /* 0x0000007b91837211 */ /* 0x080fe400008f0eff */
[----:B------:R-:W-:-:S03]  /*97c0*/  LEA.HI.X.SX32 R127, R127, R123, 0x1, P0 ;  /* 0x0000007b7f7f7211 */ /* 0x000fc600000f0eff */
[----:B------:R1:W3:Y:S01]  /*97d0*/  LDG.E.U8 R147, desc[UR60][R130.64] ;  /* 0x0000003c82937981 */ /* 0x0002e2000c1e1100 */
[----:B0-----:R-:W-:-:S03]  /*97e0*/  IMAD R125, R148, 0x1e7, RZ ;  /* 0x000001e7947d7824 */ /* 0x001fc600078e02ff */
[----:B------:R0:W3:Y:S02]  /*97f0*/  LDG.E.U8 R145, desc[UR60][R126.64] ;  /* 0x0000003c7e917981 */ /* 0x0000e4000c1e1100 */
[-C--:B------:R-:W-:Y:S01]  /*9800*/  IADD3 R124, P0, R125, R122.reuse, RZ ;  /* 0x0000007a7d7c7210 */ /* 0x080fe20007f1e0ff */
[----:B-1----:R-:W-:Y:S02]  /*9810*/  IMAD R131, R151, 0x1ea, RZ ;  /* 0x000001ea97837824 */ /* 0x002fe400078e02ff */
[----:B------:R-:W-:Y:S01]  /*9820*/  IMAD R129, R150, 0x1e9, RZ ;  /* 0x000001e996817824 */ /* 0x000fe200078e02ff */
[----:B------:R-:W-:Y:S01]  /*9830*/  LEA.HI.X.SX32 R125, R125, R123, 0x1, P0 ;  /* 0x0000007b7d7d7211 */ /* 0x000fe200000f0eff */
[----:B0-----:R-:W-:Y:S01]  /*9840*/  IMAD R127, R149, 0x1e8, RZ ;  /* 0x000001e8957f7824 */ /* 0x001fe200078e02ff */
[-C--:B------:R-:W-:Y:S02]  /*9850*/  IADD3 R130, P0, R131, R122.reuse, RZ ;  /* 0x0000007a83827210 */ /* 0x080fe40007f1e0ff */
[-C--:B------:R-:W-:Y:S01]  /*9860*/  IADD3 R128, P2, R129, R122.reuse, RZ ;  /* 0x0000007a81807210 */ /* 0x080fe20007f5e0ff */
[----:B------:R0:W3:Y:S01]  /*9870*/  LDG.E.U8 R148, desc[UR60][R124.64] ;  /* 0x0000003c7c947981 */ /* 0x0000e2000c1e1100 */
[----:B------:R-:W-:-:S02]  /*9880*/  IADD3 R126, P1, R127, R122, RZ ;  /* 0x0000007a7f7e7210 */ /* 0x000fc40007f3e0ff */
[-C--:B------:R-:W-:Y:S02]  /*9890*/  LEA.HI.X.SX32 R131, R131, R123.reuse, 0x1, P0 ;  /* 0x0000007b83837211 */ /* 0x080fe400000f0eff */
[-C--:B------:R-:W-:Y:S02]  /*98a0*/  LEA.HI.X.SX32 R127, R127, R123.reuse, 0x1, P1 ;  /* 0x0000007b7f7f7211 */ /* 0x080fe400008f0eff */
[----:B------:R-:W-:Y:S01]  /*98b0*/  LEA.HI.X.SX32 R129, R129, R123, 0x1, P2 ;  /* 0x0000007b81817211 */ /* 0x000fe200010f0eff */
[----:B------:R1:W3:Y:S01]  /*98c0*/  LDG.E.U8 R151, desc[UR60][R130.64] ;  /* 0x0000003c82977981 */ /* 0x0002e2000c1e1100 */
[----:B0-----:R-:W-:Y:S02]  /*98d0*/  IMAD R124, R152, 0x1eb, RZ ;  /* 0x000001eb987c7824 */ /* 0x001fe400078e02ff */
[----:B------:R-:W-:Y:S01]  /*98e0*/  IMAD R125, R153, 0x1ec, RZ ;  /* 0x000001ec997d7824 */ /* 0x000fe200078e02ff */
[----:B------:R0:W3:Y:S01]  /*98f0*/  LDG.E.U8 R149, desc[UR60][R126.64] ;  /* 0x0000003c7e957981 */ /* 0x0000e2000c1e1100 */
[----:B------:R-:W-:-:S03]  /*9900*/  IMAD R153, R155, 0x1ee, RZ ;  /* 0x000001ee9b997824 */ /* 0x000fc600078e02ff */
[----:B------:R0:W3:Y:S01]  /*9910*/  LDG.E.U8 R150, desc[UR60][R128.64] ;  /* 0x0000003c80967981 */ /* 0x0000e2000c1e1100 */
[----:B-1----:R-:W-:-:S04]  /*9920*/  IADD3 R130, P0, R124, R122, RZ ;  /* 0x0000007a7c827210 */ /* 0x002fc80007f1e0ff */
[-C--:B------:R-:W-:Y:S01]  /*9930*/  LEA.HI.X.SX32 R131, R124, R123.reuse, 0x1, P0 ;  /* 0x0000007b7c837211 */ /* 0x080fe200000f0eff */
[----:B0-----:R-:W-:Y:S01]  /*9940*/  IMAD R127, R154, 0x1ed, RZ ;  /* 0x000001ed9a7f7824 */ /* 0x001fe200078e02ff */
[-C--:B------:R-:W-:Y:S01]  /*9950*/  IADD3 R124, P2, R153, R122.reuse, RZ ;  /* 0x0000007a997c7210 */ /* 0x080fe20007f5e0ff */
[----:B------:R-:W-:Y:S01]  /*9960*/  IMAD R154, R156, 0x1ef, RZ ;  /* 0x000001ef9c9a7824 */ /* 0x000fe200078e02ff */
[C---:B------:R-:W-:Y:S01]  /*9970*/  IADD3 R128, P1, R125.reuse, R122, RZ ;  /* 0x0000007a7d807210 */ /* 0x040fe20007f3e0ff */
        /* <DEDUP_REMOVED lines=33> */
[CC--:B------:R-:W-:Y:S01]  /*9b90*/  IADD3 R124, P2, R162.reuse, R122.reuse, RZ ;  /* 0x0000007aa27c7210 */ /* 0x0c0fe20007f5e0ff */
[----:B------:R-:W-:Y:S01]  /*9ba0*/  IMAD R163, R165, 0x178, RZ ;  /* 0x00000178a5a37824 */ /* 0x000fe200078e02ff */
[C---:B----4-:R-:W-:Y:S01]  /*9bb0*/  IADD3 R128, P1, R125.reuse, R122, RZ ;  /* 0x0000007a7d807210 */ /* 0x050fe20007f3e0ff */
[----:B------:R0:W4:Y:S03]  /*9bc0*/  LDG.E.U8 R161, desc[UR60][R130.64] ;  /* 0x0000003c82a17981 */ /* 0x000126000c1e1100 */
[-C--:B------:R-:W-:Y:S02]  /*9bd0*/  LEA.HI.X.SX32 R129, R125, R123.reuse, 0x1, P1 ;  /* 0x0000007b7d817211 */ /* 0x080fe400008f0eff */
[----:B------:R-:W-:-:S02]  /*9be0*/  LEA.HI.X.SX32 R125, R162, R123, 0x1, P2 ;  /* 0x0000007ba27d7211 */ /* 0x000fc400010f0eff */
[-C--:B------:R-:W-:Y:S01]  /*9bf0*/  IADD3 R126, P0, R127, R122.reuse, RZ ;  /* 0x0000007a7f7e7210 */ /* 0x080fe20007f1e0ff */
[----:B------:R-:W4:Y:S01]  /*9c00*/  LDG.E.U8 R162, desc[UR60][R128.64] ;  /* 0x0000003c80a27981 */ /* 0x000f22000c1e1100 */
[----:B0-----:R-:W-:-:S03]  /*9c10*/  IADD3 R130, P1, R163, R122, RZ ;  /* 0x0000007aa3827210 */ /* 0x001fc60007f3e0ff */
[----:B------:R0:W4:Y:S01]  /*9c20*/  LDG.E.U8 R164, desc[UR60][R124.64] ;  /* 0x0000003c7ca47981 */ /* 0x000122000c1e1100 */
[-C--:B------:R-:W-:Y:S02]  /*9c30*/  LEA.HI.X.SX32 R131, R163, R123.reuse, 0x1, P1 ;  /* 0x0000007ba3837211 */ /* 0x080fe400008f0eff */
[----:B------:R-:W-:-:S03]  /*9c40*/  LEA.HI.X.SX32 R127, R127, R123, 0x1, P0 ;  /* 0x0000007b7f7f7211 */ /* 0x000fc600000f0eff */
[----:B------:R1:W4:Y:S01]  /*9c50*/  LDG.E.U8 R165, desc[UR60][R130.64] ;  /* 0x0000003c82a57981 */ /* 0x000322000c1e1100 */
[----:B0-----:R-:W-:-:S03]  /*9c60*/  IMAD R125, R166, 0x179, RZ ;  /* 0x00000179a67d7824 */ /* 0x001fc600078e02ff */
[----:B------:R0:W4:Y:S02]  /*9c70*/  LDG.E.U8 R163, desc[UR60][R126.64] ;  /* 0x0000003c7ea37981 */ /* 0x000124000c1e1100 */
[----:B------:R-:W-:Y:S01]  /*9c80*/  IADD3 R124, P0, R125, R122, RZ ;  /* 0x0000007a7d7c7210 */ /* 0x000fe20007f1e0ff */
[----:B-1----:R-:W-:-:S03]  /*9c90*/  IMAD R131, R169, 0x17c, RZ ;  /* 0x0000017ca9837824 */ /* 0x002fc600078e02ff */
[-C--:B------:R-:W-:Y:S01]  /*9ca0*/  LEA.HI.X.SX32 R125, R125, R123.reuse, 0x1, P0 ;  /* 0x0000007b7d7d7211 */ /* 0x080fe200000f0eff */
[----:B------:R-:W-:Y:S02]  /*9cb0*/  IMAD R129, R168, 0x17b, RZ ;  /* 0x0000017ba8817824 */ /* 0x000fe400078e02ff */
[----:B0-----:R-:W-:Y:S01]  /*9cc0*/  IMAD R127, R167, 0x17a, RZ ;  /* 0x0000017aa77f7824 */ /* 0x001fe200078e02ff */
[-C--:B------:R-:W-:Y:S01]  /*9cd0*/  IADD3 R130, P0, R131, R122.reuse, RZ ;  /* 0x0000007a83827210 */ /* 0x080fe20007f1e0ff */
[----:B------:R0:W4:Y:S01]  /*9ce0*/  LDG.E.U8 R166, desc[UR60][R124.64] ;  /* 0x0000003c7ca67981 */ /* 0x000122000c1e1100 */
[-C--:B------:R-:W-:Y:S02]  /*9cf0*/  IADD3 R128, P2, R129, R122.reuse, RZ ;  /* 0x0000007a81807210 */ /* 0x080fe40007f5e0ff */
[----:B------:R-:W-:Y:S02]  /*9d00*/  IADD3 R126, P1, R127, R122, RZ ;  /* 0x0000007a7f7e7210 */ /* 0x000fe40007f3e0ff */
[----:B------:R-:W-:-:S02]  /*9d10*/  LEA.HI.X.SX32 R131, R131, R123, 0x1, P0 ;  /* 0x0000007b83837211 */ /* 0x000fc400000f0eff */
[-C--:B------:R-:W-:Y:S01]  /*9d20*/  LEA.HI.X.SX32 R127, R127, R123.reuse, 0x1, P1 ;  /* 0x0000007b7f7f7211 */ /* 0x080fe200008f0eff */
[----:B0-----:R-:W-:Y:S01]  /*9d30*/  IMAD R124, R170, 0x17d, RZ ;  /* 0x0000017daa7c7824 */ /* 0x001fe200078e02ff */
[----:B------:R-:W-:Y:S01]  /*9d40*/  LEA.HI.X.SX32 R129, R129, R123, 0x1, P2 ;  /* 0x0000007b81817211 */ /* 0x000fe200010f0eff */
[----:B------:R0:W4:Y:S01]  /*9d50*/  LDG.E.U8 R169, desc[UR60][R130.64] ;  /* 0x0000003c82a97981 */ /* 0x000122000c1e1100 */
[----:B------:R-:W-:Y:S02]  /*9d60*/  IMAD R125, R171, 0x17e, RZ ;  /* 0x0000017eab7d7824 */ /* 0x000fe400078e02ff */
[----:B------:R-:W-:Y:S01]  /*9d70*/  IMAD R171, R173, 0x1f0, RZ ;  /* 0x000001f0adab7824 */ /* 0x000fe200078e02ff */
[----:B------:R1:W4:Y:S04]  /*9d80*/  LDG.E.U8 R167, desc[UR60][R126.64] ;  /* 0x0000003c7ea77981 */ /* 0x000328000c1e1100 */
[----:B------:R2:W4:Y:S01]  /*9d90*/  LDG.E.U8 R168, desc[UR60][R128.64] ;  /* 0x0000003c80a87981 */ /* 0x000522000c1e1100 */
[----:B0-----:R-:W-:Y:S01]  /*9da0*/  IADD3 R130, P0, R124, R122, RZ ;  /* 0x0000007a7c827210 */ /* 0x001fe20007f1e0ff */
[----:B-1----:R-:W-:-:S03]  /*9db0*/  IMAD R127, R172, 0x17f, RZ ;  /* 0x0000017fac7f7824 */ /* 0x002fc600078e02ff */
[-C--:B------:R-:W-:Y:S01]  /*9dc0*/  LEA.HI.X.SX32 R131, R124, R123.reuse, 0x1, P0 ;  /* 0x0000007b7c837211 */ /* 0x080fe200000f0eff */
[----:B------:R-:W-:Y:S01]  /*9dd0*/  IMAD R172, R174, 0x1f1, RZ ;  /* 0x000001f1aeac7824 */ /* 0x000fe200078e02ff */
[-C--:B------:R-:W-:Y:S02]  /*9de0*/  IADD3 R124, P2, R171, R122.reuse, RZ ;  /* 0x0000007aab7c7210 */ /* 0x080fe40007f5e0ff */
[-C--:B--2---:R-:W-:Y:S01]  /*9df0*/  IADD3 R128, P1, R125, R122.reuse, RZ ;  /* 0x0000007a7d807210 */ /* 0x084fe20007f3e0ff */
[----:B------:R0:W2:Y:S01]  /*9e00*/  LDG.E.U8 R170, desc[UR60][R130.64] ;  /* 0x0000003c82aa7981 */ /* 0x0000a2000c1e1100 */
[----:B------:R-:W-:Y:S02]  /*9e10*/  IADD3 R126, P0, R127, R122, RZ ;  /* 0x0000007a7f7e7210 */ /* 0x000fe40007f1e0ff */
[-C--:B------:R-:W-:Y:S02]  /*9e20*/  LEA.HI.X.SX32 R129, R125, R123.reuse, 0x1, P1 ;  /* 0x0000007b7d817211 */ /* 0x080fe400008f0eff */
[----:B------:R-:W-:-:S02]  /*9e30*/  LEA.HI.X.SX32 R125, R171, R123, 0x1, P2 ;  /* 0x0000007bab7d7211 */ /* 0x000fc400010f0eff */
[----:B------:R-:W-:Y:S01]  /*9e40*/  LEA.HI.X.SX32 R127, R127, R123, 0x1, P0 ;  /* 0x0000007b7f7f7211 */ /* 0x000fe200000f0eff */
[----:B------:R1:W2:Y:S01]  /*9e50*/  LDG.E.U8 R171, desc[UR60][R128.64] ;  /* 0x0000003c80ab7981 */ /* 0x0002a2000c1e1100 */
[----:B0-----:R-:W-:-:S03]  /*9e60*/  IADD3 R130, P1, R172, R122, RZ ;  /* 0x0000007aac827210 */ /* 0x001fc60007f3e0ff */
[----:B------:R0:W2:Y:S01]  /*9e70*/  LDG.E.U8 R173, desc[UR60][R124.64] ;  /* 0x0000003c7cad7981 */ /* 0x0000a2000c1e1100 */
[----:B------:R-:W-:-:S03]  /*9e80*/  LEA.HI.X.SX32 R131, R172, R123, 0x1, P1 ;  /* 0x0000007bac837211 */ /* 0x000fc600008f0eff */
[----:B------:R0:W2:Y:S01]  /*9e90*/  LDG.E.U8 R172, desc[UR60][R126.64] ;  /* 0x0000003c7eac7981 */ /* 0x0000a2000c1e1100 */
[----:B-1----:R-:W-:-:S03]  /*9ea0*/  IMAD R129, R178, 0x1f4, RZ ;  /* 0x000001f4b2817824 */ /* 0x002fc600078e02ff */
[----:B------:R1:W2:Y:S01]  /*9eb0*/  LDG.E.U8 R174, desc[UR60][R130.64] ;  /* 0x0000003c82ae7981 */ /* 0x0002a2000c1e1100 */
[----:B0-----:R-:W-:Y:S02]  /*9ec0*/  IMAD R125, R175, 0x1f2, RZ ;  /* 0x000001f2af7d7824 */ /* 0x001fe400078e02ff */
[----:B------:R-:W-:-:S03]  /*9ed0*/  IMAD R127, R176, 0x1f3, RZ ;  /* 0x000001f3b07f7824 */ /* 0x000fc600078e02ff */
[-C--:B------:R-:W-:Y:S01]  /*9ee0*/  IADD3 R124, P0, R125, R122.reuse, RZ ;  /* 0x0000007a7d7c7210 */ /* 0x080fe20007f1e0ff */
[----:B-1----:R-:W-:Y:S01]  /*9ef0*/  IMAD R131, R177, 0x1f5, RZ ;  /* 0x000001f5b1837824 */ /* 0x002fe200078e02ff */
[-C--:B------:R-:W-:Y:S02]  /*9f00*/  IADD3 R126, P1, R127, R122.reuse, RZ ;  /* 0x0000007a7f7e7210 */ /* 0x080fe40007f3e0ff */
[-C--:B------:R-:W-:Y:S02]  /*9f10*/  LEA.HI.X.SX32 R125, R125, R123.reuse, 0x1, P0 ;  /* 0x0000007b7d7d7211 */ /* 0x080fe400000f0eff */
[-C--:B------:R-:W-:Y:S02]  /*9f20*/  IADD3 R130, P2, R131, R122.reuse, RZ ;  /* 0x0000007a83827210 */ /* 0x080fe40007f5e0ff */
[----:B------:R-:W-:Y:S01]  /*9f30*/  IADD3 R128, P0, R129, R122, RZ ;  /* 0x0000007a81807210 */ /* 0x000fe20007f1e0ff */
[----:B------:R0:W2:Y:S01]  /*9f40*/  LDG.E.U8 R175, desc[UR60][R124.64] ;  /* 0x0000003c7caf7981 */ /* 0x0000a2000c1e1100 */
[----:B------:R-:W-:-:S02]  /*9f50*/  LEA.HI.X.SX32 R127, R127, R123, 0x1, P1 ;  /* 0x0000007b7f7f7211 */ /* 0x000fc400008f0eff */
[-C--:B------:R-:W-:Y:S02]  /*9f60*/  LEA.HI.X.SX32 R131, R131, R123.reuse, 0x1, P2 ;  /* 0x0000007b83837211 */ /* 0x080fe400010f0eff */
[----:B------:R-:W-:Y:S01]  /*9f70*/  LEA.HI.X.SX32 R129, R129, R123, 0x1, P0 ;  /* 0x0000007b81817211 */ /* 0x000fe200000f0eff */
[----:B------:R1:W2:Y:S01]  /*9f80*/  LDG.E.U8 R176, desc[UR60][R126.64] ;  /* 0x0000003c7eb07981 */ /* 0x0002a2000c1e1100 */
[----:B0-----:R-:W-:-:S03]  /*9f90*/  IMAD R125, R179, 0x1f6, RZ ;  /* 0x000001f6b37d7824 */ /* 0x001fc600078e02ff */
[----:B------:R0:W2:Y:S04]  /*9fa0*/  LDG.E.U8 R178, desc[UR60][R130.64] ;  /* 0x0000003c82b27981 */ /* 0x0000a8000c1e1100 */
[----:B------:R0:W2:Y:S01]  /*9fb0*/  LDG.E.U8 R177, desc[UR60][R128.64] ;  /* 0x0000003c80b17981 */ /* 0x0000a2000c1e1100 */
[----:B-1----:R-:W-:Y:S02]  /*9fc0*/  IMAD R127, R180, 0x1f7, RZ ;  /* 0x000001f7b47f7824 */ /* 0x002fe400078e02ff */
[----:B0-----:R-:W-:Y:S02]  /*9fd0*/  IMAD R131, R181, 0x1f8, RZ ;  /* 0x000001f8b5837824 */ /* 0x001fe400078e02ff */
[----:B------:R-:W-:Y:S01]  /*9fe0*/  IMAD R181, R207, 0x1f9, RZ ;  /* 0x000001f9cfb57824 */ /* 0x000fe200078e02ff */
[-C--:B------:R-:W-:Y:S01]  /*9ff0*/  IADD3 R128, P0, R125, R122.reuse, RZ ;  /* 0x0000007a7d807210 */ /* 0x080fe20007f1e0ff */
[----:B------:R-:W0:Y:S01]  /*a000*/  LDC R207, c[0x0][0x248] ;  /* 0x00009200ffcf7b82 */ /* 0x000e220000000800 */
[----:B------:R-:W-:-:S02]  /*a010*/  IADD3 R124, P1, R127, R122, RZ ;  /* 0x0000007a7f7c7210 */ /* 0x000fc40007f3e0ff */
[-C--:B------:R-:W-:Y:S01]  /*a020*/  LEA.HI.X.SX32 R129, R125, R123.reuse, 0x1, P0 ;  /* 0x0000007b7d817211 */ /* 0x080fe200000f0eff */
[----:B------:R-:W-:Y:S01]  /*a030*/  IMAD R130, R183, 0x1fa, RZ ;  /* 0x000001fab7827824 */ /* 0x000fe200078e02ff */
[----:B------:R-:W-:Y:S02]  /*a040*/  IADD3 R126, P0, R131, R122, RZ ;  /* 0x0000007a837e7210 */ /* 0x000fe40007f1e0ff */
[-C--:B------:R-:W-:Y:S01]  /*a050*/  LEA.HI.X.SX32 R125, R127, R123.reuse, 0x1, P1 ;  /* 0x0000007b7f7d7211 */ /* 0x080fe200008f0eff */
[----:B------:R1:W2:Y:S01]  /*a060*/  LDG.E.U8 R179, desc[UR60][R128.64] ;  /* 0x0000003c80b37981 */ /* 0x0002a2000c1e1100 */
[----:B------:R-:W-:-:S03]  /*a070*/  LEA.HI.X.SX32 R127, R131, R123, 0x1, P0 ;  /* 0x0000007b837f7211 */ /* 0x000fc600000f0eff */
[----:B------:R5:W2:Y:S01]  /*a080*/  LDG.E.U8 R180, desc[UR60][R124.64] ;  /* 0x0000003c7cb47981 */ /* 0x000aa2000c1e1100 */
[CC--:B-1----:R-:W-:Y:S02]  /*a090*/  IADD3 R128, P1, R181.reuse, R122.reuse, RZ ;  /* 0x0000007ab5807210 */ /* 0x0c2fe40007f3e0ff */
[C---:B-----5:R-:W-:Y:S02]  /*a0a0*/  IADD3 R124, P0, R130.reuse, R122, RZ ;  /* 0x0000007a827c7210 */ /* 0x060fe40007f1e0ff */
[-C--:B------:R-:W-:Y:S02]  /*a0b0*/  LEA.HI.X.SX32 R129, R181, R123.reuse, 0x1, P1 ;  /* 0x0000007bb5817211 */ /* 0x080fe400008f0eff */
[----:B------:R1:W5:Y:S01]  /*a0c0*/  LDG.E.U8 R181, desc[UR60][R126.64] ;  /* 0x0000003c7eb57981 */ /* 0x000362000c1e1100 */
[----:B------:R-:W-:Y:S01]  /*a0d0*/  LEA.HI.X.SX32 R125, R130, R123, 0x1, P0 ;  /* 0x0000007b827d7211 */ /* 0x000fe200000f0eff */
[----:B------:R-:W-:Y:S02]  /*a0e0*/  IMAD R131, R229, 0x1fe, RZ ;  /* 0x000001fee5837824 */ /* 0x000fe400078e02ff */
[----:B0-----:R-:W-:-:S02]  /*a0f0*/  IMAD R207, R207, 0x1ff, RZ ;  /* 0x000001ffcfcf7824 */ /* 0x001fc400078e02ff */
[----:B------:R0:W5:Y:S01]  /*a100*/  LDG.E.U8 R183, desc[UR60][R124.64] ;  /* 0x0000003c7cb77981 */ /* 0x000162000c1e1100 */
[----:B-1----:R-:W-:-:S03]  /*a110*/  IMAD R127, R182, 0x1fb, RZ ;  /* 0x000001fbb67f7824 */ /* 0x002fc600078e02ff */
[----:B------:R1:W5:Y:S01]  /*a120*/  LDG.E.U8 R182, desc[UR60][R128.64] ;  /* 0x0000003c80b67981 */ /* 0x000362000c1e1100 */
[----:B------:R-:W-:Y:S02]  /*a130*/  PRMT R71, R111, 0x5410, R71 ;  /* 0x000054106f477816 */ /* 0x000fe40000000047 */
[----:B0-----:R-:W-:Y:S01]  /*a140*/  IADD3 R124, P0, R127, R122, RZ ;  /* 0x0000007a7f7c7210 */ /* 0x001fe20007f1e0ff */
[----:B------:R-:W3:Y:S01]  /*a150*/  LDL.LU R111, [R1+0xe4] ;  /* 0x0000e400016f7983 */ /* 0x000ee20000300800 */
[----:B-1----:R-:W-:Y:S02]  /*a160*/  IMAD R129, R209, 0x1fc, RZ ;  /* 0x000001fcd1817824 */ /* 0x002fe400078e02ff */
[----:B------:R-:W-:-:S03]  /*a170*/  IMAD R209, R219, 0x1fd, RZ ;  /* 0x000001fddbd17824 */ /* 0x000fc600078e02ff */
[-C--:B------:R-:W-:Y:S02]  /*a180*/  IADD3 R126, P1, R129, R122.reuse, RZ ;  /* 0x0000007a817e7210 */ /* 0x080fe40007f3e0ff */
[-C--:B------:R-:W-:Y:S02]  /*a190*/  LEA.HI.X.SX32 R125, R127, R123.reuse, 0x1, P0 ;  /* 0x0000007b7f7d7211 */ /* 0x080fe400000f0eff */
[----:B------:R-:W-:Y:S02]  /*a1a0*/  PRMT R70, R112, 0x5410, R70 ;  /* 0x0000541070467816 */ /* 0x000fe40000000046 */
[-C--:B------:R-:W-:Y:S01]  /*a1b0*/  IADD3 R128, P0, R209, R122.reuse, RZ ;  /* 0x0000007ad1807210 */ /* 0x080fe20007f1e0ff */
[----:B------:R-:W3:Y:S01]  /*a1c0*/  LDL.LU R112, [R1+0xe8] ;  /* 0x0000e80001707983 */ /* 0x000ee20000300800 */
[----:B------:R-:W-:Y:S02]  /*a1d0*/  IADD3 R130, P2, R131, R122, RZ ;  /* 0x0000007a83827210 */ /* 0x000fe40007f5e0ff */
[----:B------:R-:W-:-:S02]  /*a1e0*/  LEA.HI.X.SX32 R127, R129, R123, 0x1, P1 ;  /* 0x0000007b817f7211 */ /* 0x000fc400008f0eff */
[----:B------:R-:W-:Y:S02]  /*a1f0*/  PRMT R69, R113, 0x5410, R69 ;  /* 0x0000541071457816 */ /* 0x000fe40000000045 */
[----:B------:R-:W-:Y:S01]  /*a200*/  PRMT R68, R114, 0x5410, R68 ;  /* 0x0000541072447816 */ /* 0x000fe20000000044 */
[----:B------:R-:W4:Y:S01]  /*a210*/  LDL.LU R113, [R1+0xd8] ;  /* 0x0000d80001717983 */ /* 0x000f220000300800 */
[----:B------:R-:W-:Y:S02]  /*a220*/  IADD3 R122, P1, R207, R122, RZ ;  /* 0x0000007acf7a7210 */ /* 0x000fe40007f3e0ff */
[----:B------:R-:W-:Y:S01]  /*a230*/  PRMT R66, R115, 0x5410, R66 ;  /* 0x0000541073427816 */ /* 0x000fe20000000042 */
[----:B------:R-:W4:Y:S01]  /*a240*/  LDL.LU R114, [R1+0xe0] ;  /* 0x0000e00001727983 */ /* 0x000f220000300800 */
[----:B------:R-:W-:Y:S02]  /*a250*/  PRMT R65, R116, 0x5410, R65 ;  /* 0x0000541074417816 */ /* 0x000fe40000000041 */
[-C--:B------:R-:W-:Y:S01]  /*a260*/  LEA.HI.X.SX32 R129, R209, R123.reuse, 0x1, P0 ;  /* 0x0000007bd1817211 */ /* 0x080fe200000f0eff */
[----:B------:R-:W2:Y:S01]  /*a270*/  LDL.LU R115, [R1+0xc4] ;  /* 0x0000c40001737983 */ /* 0x000ea20000300800 */
[----:B------:R-:W-:-:S02]  /*a280*/  LEA.HI.X.SX32 R131, R131, R123, 0x1, P2 ;  /* 0x0000007b83837211 */ /* 0x000fc400010f0eff */
[----:B------:R-:W-:Y:S01]  /*a290*/  PRMT R64, R117, 0x5410, R64 ;  /* 0x0000541075407816 */ /* 0x000fe20000000040 */
[----:B------:R-:W2:Y:S01]  /*a2a0*/  LDL.LU R116, [R1+0xc8] ;  /* 0x0000c80001747983 */ /* 0x000ea20000300800 */
[----:B------:R-:W-:Y:S02]  /*a2b0*/  LEA.HI.X.SX32 R123, R207, R123, 0x1, P1 ;  /* 0x0000007bcf7b7211 */ /* 0x000fe400008f0eff */
[----:B------:R-:W-:Y:S01]  /*a2c0*/  PRMT R63, R118, 0x5410, R63 ;  /* 0x00005410763f7816 */ /* 0x000fe2000000003f */
[----:B------:R-:W5:Y:S01]  /*a2d0*/  LDL.LU R117, [R1+0xc0] ;  /* 0x0000c00001757983 */ /* 0x000f620000300800 */
[----:B------:R-:W-:Y:S02]  /*a2e0*/  PRMT R62, R119, 0x5410, R62 ;  /* 0x00005410773e7816 */ /* 0x000fe4000000003e */
[----:B------:R-:W-:Y:S01]  /*a2f0*/  PRMT R61, R120, 0x5410, R61 ;  /* 0x00005410783d7816 */ /* 0x000fe2000000003d */
[----:B------:R-:W5:Y:S01]  /*a300*/  LDL.LU R118, [R1+0xf8] ;  /* 0x0000f80001767983 */ /* 0x000f620000300800 */
[----:B------:R-:W-:Y:S01]  /*a310*/  PRMT R60, R60, 0x5410, R121 ;  /* 0x000054103c3c7816 */ /* 0x000fe20000000079 */
[----:B------:R-:W-:-:S02]  /*a320*/  IMAD.IADD R219, R0, 0x1, R19 ;  /* 0x0000000100db7824 */ /* 0x000fc400078e0213 */
[----:B------:R-:W5:Y:S01]  /*a330*/  LDL.LU R119, [R1+0xb4] ;  /* 0x0000b40001777983 */ /* 0x000f620000300800 */
[----:B------:R-:W-:-:S03]  /*a340*/  PRMT R67, R67, 0x5410, R132 ;  /* 0x0000541043437816 */ /* 0x000fc60000000084 */
[----:B------:R-:W5:Y:S04]  /*a350*/  LDL.LU R120, [R1+0xb8] ;  /* 0x0000b80001787983 */ /* 0x000f680000300800 */
[----:B------:R-:W5:Y:S04]  /*a360*/  LDL.LU R121, [R1+0xb0] ;  /* 0x0000b00001797983 */ /* 0x000f680000300800 */
[----:B------:R-:W5:Y:S04]  /*a370*/  LDG.E.U8 R122, desc[UR60][R122.64] ;  /* 0x0000003c7a7a7981 */ /* 0x000f68000c1e1100 */
[----:B------:R-:W5:Y:S04]  /*a380*/  LDL.LU R132, [R1+0xfc] ;  /* 0x0000fc0001847983 */ /* 0x000f680000300800 */
[----:B------:R-:W5:Y:S04]  /*a390*/  LDG.E.U8 R124, desc[UR60][R124.64] ;  /* 0x0000003c7c7c7981 */ /* 0x000f68000c1e1100 */
[----:B------:R-:W3:Y:S04]  /*a3a0*/  LDL.LU R123, [R1+0xa8] ;  /* 0x0000a800017b7983 */ /* 0x000ee80000300800 */
[----:B------:R-:W3:Y:S04]  /*a3b0*/  LDL.LU R209, [R1+0xac] ;  /* 0x0000ac0001d17983 */ /* 0x000ee80000300800 */
[----:B------:R-:W4:Y:S04]  /*a3c0*/  LDL.LU R125, [R1+0xa4] ;  /* 0x0000a400017d7983 */ /* 0x000f280000300800 */
[----:B------:R-:W-:Y:S04]  /*a3d0*/  STS.128 [R219+0x4000], R60 ;  /* 0x0040003cdb007388 */ /* 0x000fe80000000c00 */
[----:B------:R-:W4:Y:S04]  /*a3e0*/  LDL.LU R229, [R1+0x100] ;  /* 0x0001000001e57983 */ /* 0x000f280000300800 */
[----:B------:R0:W-:Y:S01]  /*a3f0*/  STS.128 [R219+0x8000], R64 ;  /* 0x00800040db007388 */ /* 0x0001e20000000c00 */
[----:B------:R-:W-:-:S03]  /*a400*/  PRMT R74, R74, 0x5410, R108 ;  /* 0x000054104a4a7816 */ /* 0x000fc6000000006c */
[----:B------:R-:W5:Y:S04]  /*a410*/  LDG.E.U8 R130, desc[UR60][R130.64] ;  /* 0x0000003c82827981 */ /* 0x000f68000c1e1100 */
[----:B------:R-:W5:Y:S04]  /*a420*/  LDG.E.U8 R128, desc[UR60][R128.64] ;  /* 0x0000003c80807981 */ /* 0x000f68000c1e1100 */
[----:B------:R-:W5:Y:S04]  /*a430*/  LDG.E.U8 R126, desc[UR60][R126.64] ;  /* 0x0000003c7e7e7981 */ /* 0x000f68000c1e1100 */
[----:B0-----:R-:W2:Y:S01]  /*a440*/  LDL.LU R219, [R1+0x104] ;  /* 0x0001040001db7983 */ /* 0x001ea20000300800 */
[----:B------:R-:W-:-:S03]  /*a450*/  LOP3.LUT R108, R0, 0x10, RZ, 0x3c, !PT ;  /* 0x00000010006c7812 */ /* 0x000fc600078e3cff */
[----:B------:R-:W5:Y:S04]  /*a460*/  LDL.LU R131, [R1+0x10c] ;  /* 0x00010c0001837983 */ /* 0x000f680000300800 */
[----:B------:R-:W5:Y:S04]  /*a470*/  LDL.LU R129, [R1+0x11c] ;  /* 0x00011c0001817983 */ /* 0x000f680000300800 */
[----:B------:R-:W5:Y:S04]  /*a480*/  LDL.LU R207, [R1+0x120] ;  /* 0x0001200001cf7983 */ /* 0x000f680000300800 */
[----:B------:R-:W5:Y:S01]  /*a490*/  LDL.LU R127, [R1+0x128] ;  /* 0x00012800017f7983 */ /* 0x000f620000300800 */
[----:B------:R-:W-:Y:S01]  /*a4a0*/  PRMT R77, R105, 0x5410, R77 ;  /* 0x00005410694d7816 */ /* 0x000fe2000000004d */
[----:B------:R-:W-:-:S05]  /*a4b0*/  IMAD.IADD R105, R19, 0x1, R108 ;  /* 0x0000000113697824 */ /* 0x000fca00078e026c */
[----:B------:R2:W-:Y:S01]  /*a4c0*/  STS.128 [R105+0x8000], R68 ;  /* 0x0080004469007388 */ /* 0x0005e20000000c00 */
[----:B---3--:R-:W-:-:S03]  /*a4d0*/  PRMT R66, R209, 0x3340, R123 ;  /* 0x00003340d1427816 */ /* 0x008fc6000000007b */
[----:B------:R-:W3:Y:S01]  /*a4e0*/  LDL.LU R209, [R1+0x44] ;  /* 0x0000440001d17983 */ /* 0x000ee20000300800 */
[----:B----4-:R-:W-:-:S03]  /*a4f0*/  PRMT R67, R229, 0x3340, R125 ;  /* 0x00003340e5437816 */ /* 0x010fc6000000007d */
[----:B------:R-:W3:Y:S04]  /*a500*/  LDL.LU R125, [R1+0x48] ;  /* 0x00004800017d7983 */ /* 0x000ee80000300800 */
[----:B------:R-:W4:Y:S01]  /*a510*/  LDL.LU R229, [R1+0x3c] ;  /* 0x00003c0001e57983 */ /* 0x000f220000300800 */
[----:B--2---:R-:W-:-:S03]  /*a520*/  PRMT R68, R219, 0x3340, R42 ;  /* 0x00003340db447816 */ /* 0x004fc6000000002a */
[----:B------:R-:W4:Y:S01]  /*a530*/  LDL.LU R219, [R1+0x40] ;  /* 0x0000400001db7983 */ /* 0x000f220000300800 */
[----:B------:R-:W-:Y:S02]  /*a540*/  PRMT R51, R96, 0x3340, R51 ;  /* 0x0000334060337816 */ /* 0x000fe40000000033 */
[----:B------:R-:W-:Y:S01]  /*a550*/  PRMT R37, R97, 0x3340, R37 ;  /* 0x0000334061257816 */ /* 0x000fe20000000025 */
[----:B------:R-:W2:Y:S01]  /*a560*/  LDL.LU R96, [R1+0x34] ;  /* 0x0000340001607983 */ /* 0x000ea20000300800 */
[----:B------:R-:W-:Y:S02]  /*a570*/  PRMT R52, R98, 0x3340, R52 ;  /* 0x0000334062347816 */ /* 0x000fe40000000034 */
[----:B------:R-:W-:Y:S01]  /*a580*/  PRMT R76, R106, 0x5410, R76 ;  /* 0x000054106a4c7816 */ /* 0x000fe2000000004c */
[----:B------:R-:W2:Y:S01]  /*a590*/  LDL.LU R97, [R1+0x38] ;  /* 0x0000380001617983 */ /* 0x000ea20000300800 */
[----:B------:R-:W-:Y:S02]  /*a5a0*/  PRMT R78, R104, 0x5410, R78 ;  /* 0x00005410684e7816 */ /* 0x000fe4000000004e */
[----:B------:R-:W-:Y:S01]  /*a5b0*/  PRMT R79, R103, 0x5410, R79 ;  /* 0x00005410674f7816 */ /* 0x000fe2000000004f */
[----:B------:R-:W2:Y:S01]  /*a5c0*/  LDL.LU R98, [R1+0x2c] ;  /* 0x00002c0001627983 */ /* 0x000ea20000300800 */
[----:B------:R-:W-:-:S02]  /*a5d0*/  PRMT R36, R99, 0x3340, R36 ;  /* 0x0000334063247816 */ /* 0x000fc40000000024 */
        /* <DEDUP_REMOVED lines=10> */
[----:B------:R-:W2:Y:S04]  /*a680*/  LDL.LU R102, [R1+0x1c] ;  /* 0x00001c0001667983 */ /* 0x000ea80000300800 */
[----:B------:R0:W-:Y:S04]  /*a690*/  STS.128 [R105], R76 ;  /* 0x0000004c69007388 */ /* 0x0001e80000000c00 */
[----:B------:R-:W2:Y:S04]  /*a6a0*/  LDL.LU R135, [R1+0x20] ;  /* 0x0000200001877983 */ /* 0x000ea80000300800 */
[----:B------:R1:W-:Y:S04]  /*a6b0*/  STS.128 [R105+0xc000], R72 ;  /* 0x00c0004869007388 */ /* 0x0003e80000000c00 */
[----:B0-----:R-:W2:Y:S04]  /*a6c0*/  LDL.LU R76, [R1+0x14] ;  /* 0x00001400014c7983 */ /* 0x001ea80000300800 */
[----:B------:R-:W2:Y:S04]  /*a6d0*/  LDL.LU R77, [R1+0x18] ;  /* 0x00001800014d7983 */ /* 0x000ea80000300800 */
[----:B------:R-:W2:Y:S04]  /*a6e0*/  LDL.LU R78, [R1+0xc] ;  /* 0x00000c00014e7983 */ /* 0x000ea80000300800 */
[----:B------:R-:W2:Y:S04]  /*a6f0*/  LDL.LU R79, [R1+0x10] ;  /* 0x00001000014f7983 */ /* 0x000ea80000300800 */
[----:B-1----:R-:W2:Y:S04]  /*a700*/  LDL.LU R72, [R1+0x190] ;  /* 0x0001900001487983 */ /* 0x002ea80000300800 */
[----:B------:R-:W2:Y:S04]  /*a710*/  LDL.LU R73, [R1+0x194] ;  /* 0x0001940001497983 */ /* 0x000ea80000300800 */
[----:B------:R-:W2:Y:S04]  /*a720*/  LDL.LU R74, [R1+0x188] ;  /* 0x00018800014a7983 */ /* 0x000ea80000300800 */
[----:B------:R-:W2:Y:S04]  /*a730*/  LDL.LU R75, [R1+0x18c] ;  /* 0x00018c00014b7983 */ /* 0x000ea80000300800 */
[----:B------:R-:W2:Y:S04]  /*a740*/  LDL.LU R70, [R1+0x180] ;  /* 0x0001800001467983 */ /* 0x000ea80000300800 */
[----:B------:R-:W2:Y:S04]  /*a750*/  LDL.LU R71, [R1+0x184] ;  /* 0x0001840001477983 */ /* 0x000ea80000300800 */
[----:B------:R-:W2:Y:S04]  /*a760*/  LDL.LU R103, [R1+0x178] ;  /* 0x0001780001677983 */ /* 0x000ea80000300800 */
[----:B------:R-:W2:Y:S04]  /*a770*/  LDL.LU R104, [R1+0x17c] ;  /* 0x00017c0001687983 */ /* 0x000ea80000300800 */
[----:B------:R-:W2:Y:S01]  /*a780*/  LDL.LU R108, [R1+0x16c] ;  /* 0x00016c00016c7983 */ /* 0x000ea20000300800 */
[----:B------:R-:W-:-:S03]  /*a790*/  PRMT R60, R112, 0x3340, R111 ;  /* 0x00003340703c7816 */ /* 0x000fc6000000006f */
[----:B------:R-:W2:Y:S04]  /*a7a0*/  LDL.LU R106, [R1+0x31c] ;  /* 0x00031c00016a7983 */ /* 0x000ea80000300800 */
[----:B------:R-:W2:Y:S01]  /*a7b0*/  LDL.LU R107, [R1+0x310] ;  /* 0x00031000016b7983 */ /* 0x000ea20000300800 */
[----:B------:R-:W-:-:S03]  /*a7c0*/  PRMT R61, R114, 0x3340, R113 ;  /* 0x00003340723d7816 */ /* 0x000fc60000000071 */
[----:B------:R-:W2:Y:S04]  /*a7d0*/  LDL.LU R109, [R1+0x318] ;  /* 0x00031800016d7983 */ /* 0x000ea80000300800 */
[----:B------:R-:W2:Y:S01]  /*a7e0*/  LDL.LU R110, [R1+0x304] ;  /* 0x00030400016e7983 */ /* 0x000ea20000300800 */
[----:B------:R-:W-:-:S03]  /*a7f0*/  PRMT R62, R116, 0x3340, R115 ;  /* 0x00003340743e7816 */ /* 0x000fc60000000073 */
[----:B------:R-:W2:Y:S01]  /*a800*/  LDL.LU R111, [R1+0x30c] ;  /* 0x00030c00016f7983 */ /* 0x000ea20000300800 */
[----:B------:R-:W-:-:S03]  /*a810*/  PRMT R58, R58, 0x3340, R29 ;  /* 0x000033403a3a7816 */ /* 0x000fc6000000001d */
[----:B------:R-:W2:Y:S01]  /*a820*/  LDL.LU R112, [R1+0x2f4] ;  /* 0x0002f40001707983 */ /* 0x000ea20000300800 */
[----:B------:R-:W-:-:S03]  /*a830*/  PRMT R38, R95, 0x3340, R38 ;  /* 0x000033405f267816 */ /* 0x000fc60000000026 */
[----:B------:R-:W2:Y:S01]  /*a840*/  LDL.LU R113, [R1+0x2fc] ;  /* 0x0002fc0001717983 */ /* 0x000ea20000300800 */
        /* <DEDUP_REMOVED lines=10> */
[----:B------:R-:W-:Y:S02]  /*a8f0*/  PRMT R46, R86, 0x3340, R46 ;  /* 0x00003340562e7816 */ /* 0x000fe4000000002e */
[----:B------:R-:W-:Y:S02]  /*a900*/  PRMT R85, R85, 0x3340, R35 ;  /* 0x0000334055557816 */ /* 0x000fe40000000023 */
[----:B------:R-:W-:Y:S02]  /*a910*/  PRMT R45, R84, 0x3340, R45 ;  /* 0x00003340542d7816 */ /* 0x000fe4000000002d */
[----:B------:R-:W-:Y:S02]  /*a920*/  PRMT R83, R83, 0x3340, R30 ;  /* 0x0000334053537816 */ /* 0x000fe4000000001e */
[----:B------:R-:W-:Y:S02]  /*a930*/  PRMT R44, R82, 0x3340, R44 ;  /* 0x00003340522c7816 */ /* 0x000fe4000000002c */
[----:B------:R-:W-:-:S02]  /*a940*/  PRMT R81, R81, 0x3340, R31 ;  /* 0x0000334051517816 */ /* 0x000fc4000000001f */
[----:B------:R-:W-:Y:S02]  /*a950*/  PRMT R43, R80, 0x3340, R43 ;  /* 0x00003340502b7816 */ /* 0x000fe4000000002b */
[----:B-----5:R-:W-:Y:S02]  /*a960*/  PRMT R63, R118, 0x3340, R117 ;  /* 0x00003340763f7816 */ /* 0x020fe40000000075 */
[----:B------:R-:W-:Y:S01]  /*a970*/  PRMT R27, R56, 0x3340, R27 ;  /* 0x00003340381b7816 */ /* 0x000fe2000000001b */
[----:B------:R-:W5:Y:S01]  /*a980*/  LDL.LU R117, [R1+0x2e0] ;  /* 0x0002e00001757983 */ /* 0x000f620000300800 */
[----:B------:R-:W-:Y:S02]  /*a990*/  PRMT R69, R55, 0x3340, R40 ;  /* 0x0000334037457816 */ /* 0x000fe40000000028 */
[----:B------:R-:W-:Y:S01]  /*a9a0*/  LOP3.LUT R26, R0, 0x20, RZ, 0x3c, !PT ;  /* 0x00000020001a7812 */ /* 0x000fe200078e3cff */
[----:B------:R-:W5:Y:S01]  /*a9b0*/  LDL.LU R118, [R1+0x2c8] ;  /* 0x0002c80001767983 */ /* 0x000f620000300800 */
[----:B------:R-:W-:-:S02]  /*a9c0*/  PRMT R91, R91, 0x3340, R32 ;  /* 0x000033405b5b7816 */ /* 0x000fc40000000020 */
[----:B------:R-:W-:Y:S02]  /*a9d0*/  PRMT R48, R90, 0x3340, R48 ;  /* 0x000033405a307816 */ /* 0x000fe40000000030 */
[----:B------:R-:W-:Y:S02]  /*a9e0*/  PRMT R64, R120, 0x3340, R119 ;  /* 0x0000334078407816 */ /* 0x000fe40000000077 */
[----:B------:R-:W-:Y:S01]  /*a9f0*/  PRMT R65, R132, 0x3340, R121 ;  /* 0x0000334084417816 */ /* 0x000fe20000000079 */
[----:B------:R-:W5:Y:S01]  /*aa00*/  LDL.LU R119, [R1+0x2d0] ;  /* 0x0002d00001777983 */ /* 0x000f620000300800 */
[----:B------:R-:W-:Y:S02]  /*aa10*/  PRMT R59, R59, 0x3340, R28 ;  /* 0x000033403b3b7816 */ /* 0x000fe4000000001c */
[----:B------:R-:W-:Y:S01]  /*aa20*/  PRMT R57, R57, 0x3340, R41 ;  /* 0x0000334039397816 */ /* 0x000fe20000000029 */
[----:B------:R-:W5:Y:S01]  /*aa30*/  LDL.LU R120, [R1+0x2bc] ;  /* 0x0002bc0001787983 */ /* 0x000f620000300800 */
[----:B------:R-:W-:-:S02]  /*aa40*/  PRMT R55, R129, 0x3340, R131 ;  /* 0x0000334081377816 */ /* 0x000fc40000000083 */
[----:B------:R-:W-:Y:S02]  /*aa50*/  PRMT R56, R127, 0x3340, R207 ;  /* 0x000033407f387816 */ /* 0x000fe400000000cf */
[----:B------:R-:W-:Y:S02]  /*aa60*/  PRMT R30, R36, 0x5410, R52 ;  /* 0x00005410241e7816 */ /* 0x000fe40000000034 */
[----:B------:R-:W-:Y:S02]  /*aa70*/  PRMT R31, R37, 0x5410, R51 ;  /* 0x00005410251f7816 */ /* 0x000fe40000000033 */
[----:B------:R-:W-:Y:S01]  /*aa80*/  PRMT R33, R39, 0x5410, R49 ;  /* 0x0000541027217816 */ /* 0x000fe20000000031 */
[----:B------:R-:W-:Y:S01]  /*aa90*/  IMAD.IADD R26, R19, 0x1, R26 ;  /* 0x00000001131a7824 */ /* 0x000fe200078e021a */
[----:B------:R-:W-:Y:S01]  /*aaa0*/  PRMT R32, R38, 0x5410, R50 ;  /* 0x0000541026207816 */ /* 0x000fe20000000032 */
[----:B------:R-:W5:Y:S01]  /*aab0*/  LDL.LU R121, [R1+0x2c4] ;  /* 0x0002c40001797983 */ /* 0x000f620000300800 */
[----:B------:R-:W-:-:S02]  /*aac0*/  PRMT R28, R133, 0x5410, R54 ;  /* 0x00005410851c7816 */ /* 0x000fc40000000036 */
[----:B------:R-:W-:Y:S01]  /*aad0*/  PRMT R35, R89, 0x5410, R47 ;  /* 0x0000541059237816 */ /* 0x000fe2000000002f */
[----:B------:R-:W5:Y:S01]  /*aae0*/  LDL.LU R132, [R1+0x2ac] ;  /* 0x0002ac0001847983 */ /* 0x000f620000300800 */
        /* <DEDUP_REMOVED lines=9> */
[----:B------:R-:W-:Y:S01]  /*ab80*/  PRMT R42, R64, 0x5410, R65 ;  /* 0x00005410402a7816 */ /* 0x000fe20000000041 */
[----:B------:R-:W-:Y:S01]  /*ab90*/  STS.128 [R105+0x4000], R28 ;  /* 0x0040001c69007388 */ /* 0x000fe20000000c00 */
[----:B------:R-:W-:Y:S02]  /*aba0*/  PRMT R43, R66, 0x5410, R67 ;  /* 0x00005410422b7816 */ /* 0x000fe40000000043 */
[----:B------:R-:W-:Y:S01]  /*abb0*/  PRMT R44, R59, 0x5410, R68 ;  /* 0x000054103b2c7816 */ /* 0x000fe20000000044 */
[----:B------:R-:W5:Y:S01]  /*abc0*/  LDL.LU R129, [R1+0x2a8] ;  /* 0x0002a80001817983 */ /* 0x000f620000300800 */
[----:B------:R-:W-:-:S02]  /*abd0*/  PRMT R45, R58, 0x5410, R57 ;  /* 0x000054103a2d7816 */ /* 0x000fc40000000039 */
[----:B------:R-:W-:Y:S02]  /*abe0*/  PRMT R46, R27, 0x5410, R69 ;  /* 0x000054101b2e7816 */ /* 0x000fe40000000045 */
[----:B------:R-:W-:Y:S01]  /*abf0*/  PRMT R47, R55, 0x5410, R56 ;  /* 0x00005410372f7816 */ /* 0x000fe20000000038 */
[----:B------:R-:W-:Y:S04]  /*ac00*/  STS.128 [R26+0x8000], R32 ;  /* 0x008000201a007388 */ /* 0x000fe80000000c00 */
[----:B------:R-:W-:Y:S04]  /*ac10*/  STS.128 [R26+0xc000], R36 ;  /* 0x00c000241a007388 */ /* 0x000fe80000000c00 */
[----:B------:R-:W-:Y:S04]  /*ac20*/  STS.128 [R26], R40 ;  /* 0x000000281a007388 */ /* 0x000fe80000000c00 */
[----:B------:R3:W-:Y:S04]  /*ac30*/  STS.128 [R26+0x4000], R44 ;  /* 0x0040002c1a007388 */ /* 0x0007e80000000c00 */
[----:B------:R-:W5:Y:S04]  /*ac40*/  LDL.LU R207, [R1+0x290] ;  /* 0x0002900001cf7983 */ /* 0x000f680000300800 */
[----:B------:R-:W5:Y:S01]  /*ac50*/  LDL.LU R127, [R1+0x298] ;  /* 0x00029800017f7983 */ /* 0x000f620000300800 */
[----:B---3--:R-:W-:-:S03]  /*ac60*/  PRMT R26, R125, 0x3340, R209 ;  /* 0x000033407d1a7816 */ /* 0x008fc600000000d1 */
[----:B------:R-:W3:Y:S04]  /*ac70*/  LDL.LU R209, [R1+0x284] ;  /* 0x0002840001d17983 */ /* 0x000ee80000300800 */
[----:B------:R-:W3:Y:S01]  /*ac80*/  LDL.LU R125, [R1+0x28c] ;  /* 0x00028c00017d7983 */ /* 0x000ee20000300800 */
[----:B----4-:R-:W-:-:S03]  /*ac90*/  PRMT R27, R219, 0x3340, R229 ;  /* 0x00003340db1b7816 */ /* 0x010fc600000000e5 */
[----:B------:R-:W4:Y:S04]  /*aca0*/  LDL.LU R229, [R1+0x4] ;  /* 0x0000040001e57983 */ /* 0x000f280000300800 */
[----:B------:R-:W4:Y:S01]  /*acb0*/  LDL.LU R219, [R1+0x8] ;  /* 0x0000080001db7983 */ /* 0x000f220000300800 */
[----:B------:R-:W-:-:S03]  /*acc0*/  PRMT R252, R20, 0x3340, R252 ;  /* 0x0000334014fc7816 */ /* 0x000fc600000000fc */
[----:B------:R-:W4:Y:S01]  /*acd0*/  LDL.LU R20, [R1+0x12a8] ;  /* 0x0012a80001147983 */ /* 0x000f220000300800 */
[----:B------:R-:W-:Y:S02]  /*ace0*/  PRMT R3, R23, 0x3340, R3 ;  /* 0x0000334017037816 */ /* 0x000fe40000000003 */
[----:B------:R-:W-:Y:S02]  /*acf0*/  PRMT R7, R21, 0x3340, R7 ;  /* 0x0000334015077816 */ /* 0x000fe40000000007 */
[----:B------:R-:W-:Y:S02]  /*ad00*/  PRMT R13, R22, 0x3340, R13 ;  /* 0x00003340160d7816 */ /* 0x000fe4000000000d */
[----:B--2---:R-:W-:Y:S02]  /*ad10*/  PRMT R36, R75, 0x3340, R74 ;  /* 0x000033404b247816 */ /* 0x004fe4000000004a */
        /* <DEDUP_REMOVED lines=23> */
[----:B-----5:R-:W-:-:S03]  /*ae90*/  PRMT R41, R117, 0x3340, R116 ;  /* 0x0000334075297816 */ /* 0x020fc60000000074 */
[----:B------:R-:W5:Y:S04]  /*aea0*/  LDL.LU R116, [R1+0x27c] ;  /* 0x00027c0001747983 */ /* 0x000f680000300800 */
[----:B------:R-:W5:Y:S01]  /*aeb0*/  LDL.LU R117, [R1+0x280] ;  /* 0x0002800001757983 */ /* 0x000f620000300800 */
[----:B------:R-:W-:-:S03]  /*aec0*/  PRMT R37, R119, 0x3340, R118 ;  /* 0x0000334077257816 */ /* 0x000fc60000000076 */
        /* <DEDUP_REMOVED lines=20> */
[----:B------:R-:W-:Y:S02]  /*b010*/  PRMT R13, R3, 0x5410, R13 ;  /* 0x00005410030d7816 */ /* 0x000fe4000000000d */
[----:B------:R-:W-:Y:S02]  /*b020*/  PRMT R25, R25, 0x3340, R9 ;  /* 0x0000334019197816 */ /* 0x000fe40000000009 */
[----:B------:R-:W-:Y:S02]  /*b030*/  PRMT R14, R24, 0x3340, R14 ;  /* 0x00003340180e7816 */ /* 0x000fe4000000000e */
[----:B------:R-:W-:-:S02]  /*b040*/  PRMT R17, R17, 0x3340, R8 ;  /* 0x0000334011117816 */ /* 0x000fc40000000008 */
[----:B------:R-:W-:Y:S02]  /*b050*/  PRMT R16, R16, 0x3340, R11 ;  /* 0x0000334010107816 */ /* 0x000fe4000000000b */
[----:B------:R-:W-:Y:S02]  /*b060*/  LOP3.LUT R3, R0, 0x30, RZ, 0x3c, !PT ;  /* 0x0000003000037812 */ /* 0x000fe400078e3cff */
[----:B------:R-:W-:Y:S02]  /*b070*/  PRMT R18, R18, 0x3340, R12 ;  /* 0x0000334012127816 */ /* 0x000fe4000000000c */
[----:B------:R-:W-:Y:S02]  /*b080*/  PRMT R28, R97, 0x3340, R96 ;  /* 0x00003340611c7816 */ /* 0x000fe40000000060 */
[----:B------:R-:W-:Y:S02]  /*b090*/  PRMT R29, R99, 0x3340, R98 ;  /* 0x00003340631d7816 */ /* 0x000fe40000000062 */
[----:B------:R-:W-:-:S02]  /*b0a0*/  PRMT R30, R101, 0x3340, R100 ;  /* 0x00003340651e7816 */ /* 0x000fc40000000064 */
[----:B------:R-:W-:Y:S02]  /*b0b0*/  PRMT R31, R135, 0x3340, R102 ;  /* 0x00003340871f7816 */ /* 0x000fe40000000066 */
[----:B------:R-:W-:Y:S02]  /*b0c0*/  PRMT R32, R77, 0x3340, R76 ;  /* 0x000033404d207816 */ /* 0x000fe4000000004c */
[----:B------:R-:W-:Y:S02]  /*b0d0*/  PRMT R33, R79, 0x3340, R78 ;  /* 0x000033404f217816 */ /* 0x000fe4000000004e */
[----:B------:R-:W-:Y:S02]  /*b0e0*/  PRMT R24, R73, 0x3340, R72 ;  /* 0x0000334049187816 */ /* 0x000fe40000000048 */
[----:B------:R-:W-:Y:S02]  /*b0f0*/  PRMT R47, R15, 0x3340, R10 ;  /* 0x000033400f2f7816 */ /* 0x000fe4000000000a */
[----:B------:R-:W-:-:S02]  /*b100*/  PRMT R12, R25, 0x5410, R14 ;  /* 0x00005410190c7816 */ /* 0x000fc4000000000e */
[----:B------:R-:W-:Y:S01]  /*b110*/  PRMT R15, R17, 0x5410, R16 ;  /* 0x00005410110f7816 */ /* 0x000fe20000000010 */
[----:B------:R-:W-:Y:S01]  /*b120*/  IMAD.IADD R16, R19, 0x1, R3 ;  /* 0x0000000113107824 */ /* 0x000fe200078e0203 */
[----:B------:R-:W-:Y:S02]  /*b130*/  PRMT R14, R7, 0x5410, R18 ;  /* 0x00005410070e7816 */ /* 0x000fe40000000012 */
        /* <DEDUP_REMOVED lines=11> */
[----:B------:R-:W-:Y:S01]  /*b1f0*/  PRMT R31, R21, 0x5410, R22 ;  /* 0x00005410151f7816 */ /* 0x000fe20000000016 */
[----:B------:R2:W-:Y:S04]  /*b200*/  STS.128 [R16+0xc000], R12 ;  /* 0x00c0000c10007388 */ /* 0x0005e80000000c00 */
[----:B------:R-:W-:Y:S04]  /*b210*/  STS.128 [R16+0x8000], R8 ;  /* 0x0080000810007388 */ /* 0x000fe80000000c00 */
[----:B------:R-:W-:Y:S04]  /*b220*/  STS.128 [R16], R24 ;  /* 0x0000001810007388 */ /* 0x000fe80000000c00 */
[----:B------:R5:W-:Y:S01]  /*b230*/  STS.128 [R16+0x4000], R28 ;  /* 0x0040001c10007388 */ /* 0x000be20000000c00 */
[----:B--2---:R-:W-:-:S03]  /*b240*/  PRMT R15, R115, 0x3340, R114 ;  /* 0x00003340730f7816 */ /* 0x004fc60000000072 */
        /* <DEDUP_REMOVED lines=27> */
[----:B------:R-:W-:Y:S01]  /*b400*/  PRMT R10, R104, 0x3340, R103 ;  /* 0x00003340680a7816 */ /* 0x000fe20000000067 */
[----:B------:R-:W4:Y:S01]  /*b410*/  LDL.LU R70, [R1+0x1f4] ;  /* 0x0001f40001467983 */ /* 0x000f220000300800 */
[----:B------:R-:W-:-:S03]  /*b420*/  PRMT R8, R75, 0x3340, R74 ;  /* 0x000033404b087816 */ /* 0x000fc6000000004a */
[----:B------:R-:W4:Y:S01]  /*b430*/  LDL.LU R71, [R1+0x1f8] ;  /* 0x0001f80001477983 */ /* 0x000f220000300800 */
[----:B------:R-:W-:-:S03]  /*b440*/  PRMT R11, R106, 0x3340, R108 ;  /* 0x000033406a0b7816 */ /* 0x000fc6000000006c */
[----:B------:R-:W4:Y:S01]  /*b450*/  LDL.LU R103, [R1+0x1ec] ;  /* 0x0001ec0001677983 */ /* 0x000f220000300800 */
[----:B------:R-:W-:-:S03]  /*b460*/  LOP3.LUT R7, R0, 0x40, RZ, 0x3c, !PT ;  /* 0x0000004000077812 */ /* 0x000fc600078e3cff */
[----:B------:R-:W4:Y:S01]  /*b470*/  LDL.LU R104, [R1+0x1f0] ;  /* 0x0001f00001687983 */ /* 0x000f220000300800 */
[----:B------:R-:W-:Y:S02]  /*b480*/  PRMT R12, R109, 0x3340, R107 ;  /* 0x000033406d0c7816 */ /* 0x000fe4000000006b */
[----:B------:R-:W-:Y:S01]  /*b490*/  PRMT R13, R111, 0x3340, R110 ;  /* 0x000033406f0d7816 */ /* 0x000fe2000000006e */
[----:B------:R-:W4:Y:S01]  /*b4a0*/  LDL.LU R108, [R1+0x1e4] ;  /* 0x0001e400016c7983 */ /* 0x000f220000300800 */
[----:B------:R-:W-:Y:S02]  /*b4b0*/  PRMT R247, R248, 0x3340, R247 ;  /* 0x00003340f8f77816 */ /* 0x000fe400000000f7 */
[----:B------:R-:W-:Y:S01]  /*b4c0*/  PRMT R245, R246, 0x3340, R245 ;  /* 0x00003340f6f57816 */ /* 0x000fe200000000f5 */
[----:B------:R-:W4:Y:S01]  /*b4d0*/  LDL.LU R106, [R1+0x1e8] ;  /* 0x0001e800016a7983 */ /* 0x000f220000300800 */
[----:B------:R-:W-:Y:S02]  /*b4e0*/  PRMT R238, R243, 0x3340, R238 ;  /* 0x00003340f3ee7816 */ /* 0x000fe400000000ee */
[----:B------:R-:W-:Y:S01]  /*b4f0*/  PRMT R236, R237, 0x3340, R236 ;  /* 0x00003340edec7816 */ /* 0x000fe200000000ec */
[----:B------:R-:W4:Y:S01]  /*b500*/  LDL.LU R107, [R1+0x1dc] ;  /* 0x0001dc00016b7983 */ /* 0x000f220000300800 */
[----:B------:R-:W-:-:S02]  /*b510*/  PRMT R230, R235, 0x3340, R230 ;  /* 0x00003340ebe67816 */ /* 0x000fc400000000e6 */
[----:B------:R-:W-:Y:S01]  /*b520*/  PRMT R8, R8, 0x5410, R9 ;  /* 0x0000541008087816 */ /* 0x000fe20000000009 */
[----:B------:R-:W4:Y:S01]  /*b530*/  LDL.LU R109, [R1+0x1e0] ;  /* 0x0001e000016d7983 */ /* 0x000f220000300800 */
[----:B------:R-:W-:Y:S01]  /*b540*/  PRMT R9, R10, 0x5410, R11 ;  /* 0x000054100a097816 */ /* 0x000fe2000000000b */
[----:B------:R-:W-:Y:S01]  /*b550*/  IMAD.IADD R3, R19, 0x1, R7 ;  /* 0x0000000113037824 */ /* 0x000fe200078e0207 */
        /* <DEDUP_REMOVED lines=8> */
[----:B------:R-:W-:Y:S02]  /*b5e0*/  PRMT R35, R230, 0x5410, R47 ;  /* 0x00005410e6237816 */ /* 0x000fe4000000002f */
[----:B------:R-:W-:Y:S01]  /*b5f0*/  PRMT R12, R16, 0x5410, R17 ;  /* 0x00005410100c7816 */ /* 0x000fe20000000011 */
[----:B------:R-:W4:Y:S01]  /*b600*/  LDL.LU R113, [R1+0x1d0] ;  /* 0x0001d00001717983 */ /* 0x000f220000300800 */
[----:B------:R-:W-:Y:S02]  /*b610*/  PRMT R250, R251, 0x3340, R250 ;  /* 0x00003340fbfa7816 */ /* 0x000fe400000000fa */
[----:B------:R-:W-:Y:S02]  /*b620*/  PRMT R249, R249, 0x3340, R244 ;  /* 0x00003340f9f97816 */ /* 0x000fe400000000f4 */
[----:B------:R-:W-:-:S02]  /*b630*/  PRMT R241, R242, 0x3340, R241 ;  /* 0x00003340f2f17816 */ /* 0x000fc400000000f1 */
[----:B------:R-:W-:Y:S02]  /*b640*/  PRMT R240, R240, 0x3340, R239 ;  /* 0x00003340f0f07816 */ /* 0x000fe400000000ef */
[----:B------:R-:W-:Y:S02]  /*b650*/  PRMT R233, R234, 0x3340, R233 ;  /* 0x00003340eae97816 */ /* 0x000fe400000000e9 */
[----:B------:R-:W-:Y:S02]  /*b660*/  PRMT R232, R232, 0x3340, R231 ;  /* 0x00003340e8e87816 */ /* 0x000fe400000000e7 */
[----:B------:R-:W-:Y:S02]  /*b670*/  PRMT R7, R228, 0x3340, R226 ;  /* 0x00003340e4077816 */ /* 0x000fe400000000e2 */
[----:B------:R-:W-:Y:S01]  /*b680*/  PRMT R224, R225, 0x3340, R224 ;  /* 0x00003340e1e07816 */ /* 0x000fe200000000e0 */
[----:B------:R0:W-:Y:S01]  /*b690*/  STS.128 [R3+0x8000], R32 ;  /* 0x0080002003007388 */ /* 0x0001e20000000c00 */
[----:B------:R-:W-:-:S02]  /*b6a0*/  PRMT R13, R18, 0x5410, R21 ;  /* 0x00005410120d7816 */ /* 0x000fc40000000015 */
[----:B------:R-:W-:Y:S02]  /*b6b0*/  PRMT R31, R6, 0x3340, R2 ;  /* 0x00003340061f7816 */ /* 0x000fe40000000002 */
[----:B------:R-:W-:Y:S02]  /*b6c0*/  PRMT R6, R233, 0x5410, R232 ;  /* 0x00005410e9067816 */ /* 0x000fe400000000e8 */
[----:B------:R-:W-:Y:S02]  /*b6d0*/  PRMT R7, R7, 0x5410, R224 ;  /* 0x0000541007077816 */ /* 0x000fe400000000e0 */
[----:B------:R-:W-:Y:S02]  /*b6e0*/  PRMT R11, R14, 0x5410, R15 ;  /* 0x000054100e0b7816 */ /* 0x000fe4000000000f */
[----:B------:R-:W-:Y:S02]  /*b6f0*/  PRMT R14, R22, 0x5410, R23 ;  /* 0x00005410160e7816 */ /* 0x000fe40000000017 */
[----:B0-----:R-:W-:-:S02]  /*b700*/  PRMT R32, R5, 0x3340, R4 ;  /* 0x0000334005207816 */ /* 0x001fc40000000004 */
[----:B------:R-:W-:Y:S02]  /*b710*/  PRMT R4, R250, 0x5410, R249 ;  /* 0x00005410fa047816 */ /* 0x000fe400000000f9 */
[----:B------:R-:W-:Y:S02]  /*b720*/  PRMT R5, R241, 0x5410, R240 ;  /* 0x00005410f1057816 */ /* 0x000fe400000000f0 */
[----:B------:R-:W-:Y:S01]  /*b730*/  PRMT R15, R24, 0x5410, R25 ;  /* 0x00005410180f7816 */ /* 0x000fe20000000019 */
[----:B------:R-:W-:Y:S04]  /*b740*/  STS.128 [R3], R8 ;  /* 0x0000000803007388 */ /* 0x000fe80000000c00 */
[----:B------:R0:W-:Y:S04]  /*b750*/  STS.128 [R3+0xc000], R4 ;  /* 0x00c0000403007388 */ /* 0x0001e80000000c00 */
        /* <DEDUP_REMOVED lines=19> */
[----:B0-----:R-:W-:-:S03]  /*b890*/  PRMT R7, R127, 0x3340, R207 ;  /* 0x000033407f077816 */ /* 0x001fc600000000cf */
[----:B------:R-:W2:Y:S04]  /*b8a0*/  LDL.LU R207, [R1+0x15c] ;  /* 0x00015c0001cf7983 */ /* 0x000ea80000300800 */
[----:B------:R-:W2:Y:S01]  /*b8b0*/  LDL.LU R127, [R1+0x198] ;  /* 0x00019800017f7983 */ /* 0x000ea20000300800 */
[----:B---3--:R-:W-:-:S03]  /*b8c0*/  PRMT R8, R125, 0x3340, R209 ;  /* 0x000033407d087816 */ /* 0x008fc600000000d1 */
[----:B------:R-:W3:Y:S04]  /*b8d0*/  LDL.LU R209, [R1+0x14c] ;  /* 0x00014c0001d17983 */ /* 0x000ee80000300800 */
[----:B------:R-:W3:Y:S01]  /*b8e0*/  LDL.LU R125, [R1+0x154] ;  /* 0x00015400017d7983 */ /* 0x000ee20000300800 */
[----:B----4-:R-:W-:-:S03]  /*b8f0*/  PRMT R3, R219, 0x3340, R229 ;  /* 0x00003340db037816 */ /* 0x010fc600000000e5 */
[----:B------:R-:W4:Y:S04]  /*b900*/  LDL.LU R229, [R1+0x13c] ;  /* 0x00013c0001e57983 */ /* 0x000f280000300800 */
[----:B------:R-:W4:Y:S01]  /*b910*/  LDL.LU R219, [R1+0x144] ;  /* 0x0001440001db7983 */ /* 0x000f220000300800 */
[----:B------:R-:W-:Y:S02]  /*b920*/  LOP3.LUT R2, R0, 0x50, RZ, 0x3c, !PT ;  /* 0x0000005000027812 */ /* 0x000fe400078e3cff */
[----:B------:R-:W-:Y:S02]  /*b930*/  PRMT R28, R205, 0x3340, R204 ;  /* 0x00003340cd1c7816 */ /* 0x000fe400000000cc */
[----:B------:R-:W-:Y:S02]  /*b940*/  PRMT R201, R203, 0x3340, R201 ;  /* 0x00003340cbc97816 */ /* 0x000fe400000000c9 */
[----:B------:R-:W-:-:S02]  /*b950*/  PRMT R29, R200, 0x3340, R199 ;  /* 0x00003340c81d7816 */ /* 0x000fc400000000c7 */
[----:B------:R-:W-:Y:S02]  /*b960*/  PRMT R196, R198, 0x3340, R196 ;  /* 0x00003340c6c47816 */ /* 0x000fe400000000c4 */
[----:B------:R-:W-:Y:S02]  /*b970*/  PRMT R30, R191, 0x3340, R190 ;  /* 0x00003340bf1e7816 */ /* 0x000fe400000000be */
[----:B------:R-:W-:Y:S01]  /*b980*/  PRMT R189, R189, 0x3340, R188 ;  /* 0x00003340bdbd7816 */ /* 0x000fe200000000bc */
[----:B------:R-:W-:Y:S01]  /*b990*/  IMAD.IADD R2, R19, 0x1, R2 ;  /* 0x0000000113027824 */ /* 0x000fe200078e0202 */
[----:B------:R-:W-:Y:S02]  /*b9a0*/  PRMT R28, R28, 0x5410, R201 ;  /* 0x000054101c1c7816 */ /* 0x000fe400000000c9 */
[----:B------:R-:W-:Y:S02]  /*b9b0*/  PRMT R29, R29, 0x5410, R196 ;  /* 0x000054101d1d7816 */ /* 0x000fe400000000c4 */
[----:B------:R-:W-:-:S02]  /*b9c0*/  PRMT R30, R30, 0x5410, R189 ;  /* 0x000054101e1e7816 */ /* 0x000fc400000000bd */
[----:B------:R-:W-:-:S05]  /*b9d0*/  PRMT R31, R31, 0x5410, R32 ;  /* 0x000054101f1f7816 */ /* 0x000fca0000000020 */
[----:B------:R5:W-:Y:S02]  /*b9e0*/  STS.128 [R2+0xc000], R28 ;  /* 0x00c0001c02007388 */ /* 0x000be40000000c00 */
[----:B-----5:R-:W-:Y:S02]  /*b9f0*/  PRMT R28, R117, 0x3340, R116 ;  /* 0x00003340751c7816 */ /* 0x020fe40000000074 */
[----:B------:R-:W5:Y:S04]  /*ba00*/  LDL.LU R116, [R1+0x170] ;  /* 0x0001700001747983 */ /* 0x000f680000300800 */
[----:B------:R-:W5:Y:S01]  /*ba10*/  LDL.LU R117, [R1+0x174] ;  /* 0x0001740001757983 */ /* 0x000f620000300800 */
[----:B--2---:R-:W-:-:S03]  /*ba20*/  PRMT R29, R119, 0x3340, R118 ;  /* 0x00003340771d7816 */ /* 0x004fc60000000076 */
        /* <DEDUP_REMOVED lines=29> */
[----:B------:R-:W-:-:S02]  /*bc00*/  PRMT R213, R213, 0x3340, R212 ;  /* 0x00003340d5d57816 */ /* 0x000fc400000000d4 */
[----:B------:R-:W-:Y:S02]  /*bc10*/  PRMT R27, R211, 0x3340, R210 ;  /* 0x00003340d31b7816 */ /* 0x000fe400000000d2 */
[----:B------:R-:W-:Y:S02]  /*bc20*/  PRMT R206, R208, 0x3340, R206 ;  /* 0x00003340d0ce7816 */ /* 0x000fe400000000ce */
[----:B------:R-:W-:Y:S02]  /*bc30*/  PRMT R9, R104, 0x3340, R103 ;  /* 0x0000334068097816 */ /* 0x000fe40000000067 */
        /* <DEDUP_REMOVED lines=16> */
[----:B------:R-:W-:-:S03]  /*bd40*/  PRMT R8, R3, 0x5410, R10 ;  /* 0x0000541003087816 */ /* 0x000fc6000000000a */
[----:B------:R-:W4:Y:S04]  /*bd50*/  LDL.LU R111, [R1+0x9c] ;  /* 0x00009c00016f7983 */ /* 0x000f280000300800 */
[----:B------:R0:W-:Y:S04]  /*bd60*/  STS.128 [R2+0x8000], R24 ;  /* 0x0080001802007388 */ /* 0x0001e80000000c00 */
[----:B------:R-:W4:Y:S01]  /*bd70*/  LDL.LU R112, [R1+0xa0] ;  /* 0x0000a00001707983 */ /* 0x000f220000300800 */
[----:B------:R-:W-:-:S03]  /*bd80*/  PRMT R5, R18, 0x5410, R21 ;  /* 0x0000541012057816 */ /* 0x000fc60000000015 */
[----:B------:R-:W4:Y:S01]  /*bd90*/  LDL.LU R113, [R1+0x94] ;  /* 0x0000940001717983 */ /* 0x000f220000300800 */
[----:B------:R-:W-:Y:S02]  /*bda0*/  PRMT R4, R16, 0x5410, R17 ;  /* 0x0000541010047816 */ /* 0x000fe40000000011 */
[----:B0-----:R-:W-:Y:S02]  /*bdb0*/  PRMT R24, R115, 0x3340, R114 ;  /* 0x0000334073187816 */ /* 0x001fe40000000072 */
[----:B------:R-:W4:Y:S04]  /*bdc0*/  LDL.LU R114, [R1+0x98] ;  /* 0x0000980001727983 */ /* 0x000f280000300800 */
[----:B------:R-:W4:Y:S01]  /*bdd0*/  LDL.LU R115, [R1+0x8c] ;  /* 0x00008c0001737983 */ /* 0x000f220000300800 */
[----:B------:R-:W-:-:S02]  /*bde0*/  PRMT R6, R22, 0x5410, R23 ;  /* 0x0000541016067816 */ /* 0x000fc40000000017 */
[----:B------:R-:W-:Y:S02]  /*bdf0*/  PRMT R10, R11, 0x5410, R14 ;  /* 0x000054100b0a7816 */ /* 0x000fe4000000000e */
[----:B------:R-:W-:Y:S02]  /*be00*/  PRMT R28, R28, 0x5410, R29 ;  /* 0x000054101c1c7816 */ /* 0x000fe4000000001d */
[----:B------:R-:W-:Y:S02]  /*be10*/  PRMT R9, R9, 0x5410, R12 ;  /* 0x0000541009097816 */ /* 0x000fe4000000000c */
[----:B------:R-:W-:Y:S02]  /*be20*/  PRMT R11, R13, 0x5410, R24 ;  /* 0x000054100d0b7816 */ /* 0x000fe40000000018 */
[----:B------:R-:W-:Y:S02]  /*be30*/  PRMT R29, R30, 0x5410, R31 ;  /* 0x000054101e1d7816 */ /* 0x000fe4000000001f */
[----:B------:R-:W-:Y:S01]  /*be40*/  PRMT R30, R32, 0x5410, R33 ;  /* 0x00005410201e7816 */ /* 0x000fe20000000021 */
[----:B------:R3:W-:Y:S04]  /*be50*/  STS.128 [R2], R4 ;  /* 0x0000000402007388 */ /* 0x0007e80000000c00 */
[----:B------:R4:W-:Y:S01]  /*be60*/  STS.128 [R2+0x4000], R8 ;  /* 0x0040000802007388 */ /* 0x0009e20000000c00 */
[----:B-----5:R-:W-:-:S03]  /*be70*/  PRMT R3, R117, 0x3340, R116 ;  /* 0x0000334075037816 */ /* 0x020fc60000000074 */
        /* <DEDUP_REMOVED lines=49> */
[----:B------:R-:W-:Y:S01]  /*c190*/  PRMT R15, R137, 0x5410, R140 ;  /* 0x00005410890f7816 */ /* 0x000fe2000000008c */
[----:B------:R-:W-:Y:S01]  /*c1a0*/  STS.128 [R16+0xc000], R24 ;  /* 0x00c0001810007388 */ /* 0x000fe20000000c00 */
[----:B------:R-:W-:Y:S02]  /*c1b0*/  PRMT R8, R70, 0x3340, R75 ;  /* 0x0000334046087816 */ /* 0x000fe4000000004b */
[----:B------:R-:W-:Y:S01]  /*c1c0*/  PRMT R9, R103, 0x3340, R71 ;  /* 0x0000334067097816 */ /* 0x000fe20000000047 */
[----:B------:R-:W-:Y:S01]  /*c1d0*/  STS.128 [R16], R28 ;  /* 0x0000001c10007388 */ /* 0x000fe20000000c00 */
[----:B------:R-:W-:-:S02]  /*c1e0*/  PRMT R161, R161, 0x3340, R162 ;  /* 0x00003340a1a17816 */ /* 0x000fc400000000a2 */
[----:B------:R-:W-:Y:S01]  /*c1f0*/  PRMT R164, R163, 0x3340, R164 ;  /* 0x00003340a3a47816 */ /* 0x000fe200000000a4 */
[----:B------:R0:W-:Y:S01]  /*c200*/  STS.128 [R16+0x8000], R12 ;  /* 0x0080000c10007388 */ /* 0x0001e20000000c00 */
[----:B------:R-:W-:Y:S02]  /*c210*/  PRMT R177, R177, 0x3340, R178 ;  /* 0x00003340b1b17816 */ /* 0x000fe400000000b2 */
[----:B------:R-:W-:Y:S02]  /*c220*/  PRMT R180, R179, 0x3340, R180 ;  /* 0x00003340b3b47816 */ /* 0x000fe400000000b4 */
[----:B------:R-:W-:Y:S02]  /*c230*/  PRMT R10, R108, 0x3340, R104 ;  /* 0x000033406c0a7816 */ /* 0x000fe40000000068 */
[----:B------:R-:W-:Y:S02]  /*c240*/  PRMT R11, R107, 0x3340, R106 ;  /* 0x000033406b0b7816 */ /* 0x000fe4000000006a */
[----:B------:R-:W-:-:S02]  /*c250*/  LOP3.LUT R0, R0, 0x70, RZ, 0x3c, !PT ;  /* 0x0000007000007812 */ /* 0x000fc400078e3cff */
        /* <DEDUP_REMOVED lines=12> */
[----:B0-----:R-:W-:Y:S02]  /*c320*/  PRMT R12, R110, 0x3340, R109 ;  /* 0x000033406e0c7816 */ /* 0x001fe4000000006d */
[----:B------:R-:W-:Y:S02]  /*c330*/  PRMT R13, R112, 0x3340, R111 ;  /* 0x00003340700d7816 */ /* 0x000fe4000000006f */
[----:B------:R-:W-:Y:S02]  /*c340*/  PRMT R14, R114, 0x3340, R113 ;  /* 0x00003340720e7816 */ /* 0x000fe40000000071 */
[----:B------:R-:W-:Y:S01]  /*c350*/  PRMT R8, R8, 0x5410, R9 ;  /* 0x0000541008087816 */ /* 0x000fe20000000009 */
[----:B------:R-:W-:Y:S01]  /*c360*/  IMAD.IADD R0, R19, 0x1, R0 ;  /* 0x0000000113007824 */ /* 0x000fe200078e0200 */
        /* <DEDUP_REMOVED lines=13> */
[----:B------:R-:W-:Y:S01]  /*c440*/  PRMT R10, R12, 0x5410, R13 ;  /* 0x000054100c0a7816 */ /* 0x000fe2000000000d */
[----:B------:R-:W-:Y:S04]  /*c450*/  STS.128 [R16+0x4000], R4 ;  /* 0x0040000410007388 */ /* 0x000fe80000000c00 */
[----:B------:R-:W-:Y:S01]  /*c460*/  STS.128 [R0+0x8000], R160 ;  /* 0x008000a000007388 */ /* 0x000fe20000000c00 */
[----:B-----5:R-:W-:-:S04]  /*c470*/  PRMT R15, R116, 0x3340, R115 ;  /* 0x00003340740f7816 */ /* 0x020fc80000000073 */
[----:B------:R-:W-:Y:S02]  /*c480*/  PRMT R11, R14, 0x5410, R15 ;  /* 0x000054100e0b7816 */ /* 0x000fe4000000000f */
[----:B--2---:R-:W-:Y:S01]  /*c490*/  PRMT R23, R118, 0x3340, R117 ;  /* 0x0000334076177816 */ /* 0x004fe20000000075 */
[----:B------:R-:W-:Y:S04]  /*c4a0*/  STS.128 [R0+0xc000], R176 ;  /* 0x00c000b000007388 */ /* 0x000fe80000000c00 */
[----:B------:R-:W-:Y:S01]  /*c4b0*/  STS.128 [R0], R8 ;  /* 0x0000000800007388 */ /* 0x000fe20000000c00 */
[----:B------:R-:W-:Y:S02]  /*c4c0*/  PRMT R24, R120, 0x3340, R119 ;  /* 0x0000334078187816 */ /* 0x000fe40000000077 */
[----:B------:R-:W-:-:S02]  /*c4d0*/  PRMT R25, R132, 0x3340, R121 ;  /* 0x0000334084197816 */ /* 0x000fc40000000079 */
[----:B------:R-:W-:Y:S02]  /*c4e0*/  PRMT R24, R23, 0x5410, R24 ;  /* 0x0000541017187816 */ /* 0x000fe40000000018 */
[----:B------:R-:W-:-:S04]  /*c4f0*/  PRMT R26, R131, 0x3340, R123 ;  /* 0x00003340831a7816 */ /* 0x000fc8000000007b */
[----:B------:R-:W-:Y:S01]  /*c500*/  PRMT R25, R25, 0x5410, R26 ;  /* 0x0000541019197816 */ /* 0x000fe2000000001a */
[----:B------:R-:W-:Y:S02]  /*c510*/  IMAD.MOV.U32 R3, RZ, RZ, -0x800000 ;  /* 0xff800000ff037424 */ /* 0x000fe400078e00ff */
[----:B------:R-:W-:Y:S01]  /*c520*/  IMAD.MOV.U32 R2, RZ, RZ, -0x800000 ;  /* 0xff800000ff027424 */ /* 0x000fe200078e00ff */
[----:B------:R-:W-:Y:S02]  /*c530*/  PRMT R27, R207, 0x3340, R129 ;  /* 0x00003340cf1b7816 */ /* 0x000fe40000000081 */
[----:B---3--:R-:W-:-:S04]  /*c540*/  PRMT R28, R209, 0x3340, R127 ;  /* 0x00003340d11c7816 */ /* 0x008fc8000000007f */
[----:B------:R-:W-:Y:S02]  /*c550*/  PRMT R26, R27, 0x5410, R28 ;  /* 0x000054101b1a7816 */ /* 0x000fe4000000001c */
[----:B----4-:R-:W-:Y:S02]  /*c560*/  PRMT R29, R229, 0x3340, R125 ;  /* 0x00003340e51d7816 */ /* 0x010fe4000000007d */
[----:B------:R-:W-:-:S04]  /*c570*/  PRMT R30, R20, 0x3340, R219 ;  /* 0x00003340141e7816 */ /* 0x000fc800000000db */
[----:B------:R-:W-:-:S05]  /*c580*/  PRMT R27, R29, 0x5410, R30 ;  /* 0x000054101d1b7816 */ /* 0x000fca000000001e */
[----:B------:R0:W-:Y:S02]  /*c590*/  STS.128 [R0+0x4000], R24 ;  /* 0x0040001800007388 */ /* 0x0001e40000000c00 */
[----:B0-----:R-:W-:-:S05]  /*c5a0*/  IMAD.MOV.U32 R0, RZ, RZ, 0x3f800000 ;  /* 0x3f800000ff007424 */ /* 0x001fca00078e00ff */
[----:B------:R0:W-:Y:S04]  /*c5b0*/  STL [R1+0x848], R0 ;  /* 0x0008480001007387 */ /* 0x0001e80000100800 */
[----:B------:R1:W-:Y:S01]  /*c5c0*/  STL [R1+0x608], R3 ;  /* 0x0006080301007387 */ /* 0x0003e20000100800 */
[----:B0-----:R-:W-:-:S03]  /*c5d0*/  IMAD.MOV.U32 R0, RZ, RZ, -0x800000 ;  /* 0xff800000ff007424 */ /* 0x001fc600078e00ff */
[----:B------:R0:W-:Y:S01]  /*c5e0*/  STL [R1+0x604], R2 ;  /* 0x0006040201007387 */ /* 0x0001e20000100800 */
[----:B-1----:R-:W-:-:S03]  /*c5f0*/  IMAD.MOV.U32 R3, RZ, RZ, 0x3f800000 ;  /* 0x3f800000ff037424 */ /* 0x002fc600078e00ff */
[----:B------:R1:W-:Y:S01]  /*c600*/  STL [R1+0x600], R0 ;  /* 0x0006000001007387 */ /* 0x0003e20000100800 */
[----:B0-----:R-:W-:-:S03]  /*c610*/  IMAD.MOV.U32 R2, RZ, RZ, 0x3f800000 ;  /* 0x3f800000ff027424 */ /* 0x001fc600078e00ff */
[----:B------:R-:W-:Y:S01]  /*c620*/  STL [R1+0x84c], R3 ;  /* 0x00084c0301007387 */ /* 0x000fe20000100800 */
[----:B-1----:R-:W-:-:S03]  /*c630*/  IMAD.MOV.U32 R0, RZ, RZ, 0x3f800000 ;  /* 0x3f800000ff007424 */ /* 0x002fc600078e00ff */
[----:B------:R-:W-:Y:S04]  /*c640*/  STL [R1+0x850], R2 ;  /* 0x0008500201007387 */ /* 0x000fe80000100800 */
[----:B------:R-:W-:Y:S04]  /*c650*/  STL [R1+0x400], RZ ;  /* 0x000400ff01007387 */ /* 0x000fe80000100800 */
[----:B------:R0:W-:Y:S04]  /*c660*/  STL [R1+0x844], R0 ;  /* 0x0008440001007387 */ /* 0x0001e80000100800 */
[----:B------:R1:W-:Y:S04]  /*c670*/  STL [R1+0x404], RZ ;  /* 0x000404ff01007387 */ /* 0x0003e80000100800 */
        /* <DEDUP_REMOVED lines=254> */
[----:B------:R1:W-:Y:S04]  /*d660*/  STL [R1], RZ ;  /* 0x000000ff01007387 */ /* 0x0003e80000100800 */
        /* <DEDUP_REMOVED lines=90> */
[----:B------:R1:W-:Y:S01]  /*dc10*/  STL [R1+0x16c], RZ ;  /* 0x00016cff01007387 */ /* 0x0003e20000100800 */
[----:B------:R-:W2:Y:S03]  /*dc20*/  S2R R229, SR_CTAID.X ;  /* 0x0000000000e57919 */ /* 0x000ea60000002500 */
        /* <DEDUP_REMOVED lines=23> */
[----:B------:R-:W3:Y:S03]  /*dda0*/  S2R R20, SR_TID.X ;  /* 0x0000000000147919 */ /* 0x000ee60000002100 */
[----:B------:R1:W-:Y:S01]  /*ddb0*/  STL [R1+0x1cc], RZ ;  /* 0x0001ccff01007387 */ /* 0x0003e20000100800 */
[----:B------:R-:W4:Y:S03]  /*ddc0*/  S2R R219, SR_TID.X ;  /* 0x0000000000db7919 */ /* 0x000f260000002100 */
[----:B------:R1:W-:Y:S04]  /*ddd0*/  STL [R1+0x1d0], RZ ;  /* 0x0001d0ff01007387 */ /* 0x0003e80000100800 */
[----:B------:R1:W-:Y:S04]  /*dde0*/  STL [R1+0x1d4], RZ ;  /* 0x0001d4ff01007387 */ /* 0x0003e80000100800 */
[----:B------:R1:W-:Y:S04]  /*ddf0*/  STL [R1+0x1d8], RZ ;  /* 0x0001d8ff01007387 */ /* 0x0003e80000100800 */
[----:B------:R1:W-:Y:S01]  /*de00*/  STL [R1+0x1dc], RZ ;  /* 0x0001dcff01007387 */ /* 0x0003e20000100800 */
[----:B--2---:R-:W-:-:S03]  /*de10*/  IMAD.SHL.U32 R229, R229, 0x80, RZ ;  /* 0x00000080e5e57824 */ /* 0x004fc600078e00ff */
[----:B------:R1:W-:Y:S04]  /*de20*/  STL [R1+0x1e0], RZ ;  /* 0x0001e0ff01007387 */ /* 0x0003e80000100800 */
[----:B------:R1:W-:Y:S04]  /*de30*/  STL [R1+0x1e4], RZ ;  /* 0x0001e4ff01007387 */ /* 0x0003e80000100800 */
[----:B------:R1:W-:Y:S04]  /*de40*/  STL [R1+0x1e8], RZ ;  /* 0x0001e8ff01007387 */ /* 0x0003e80000100800 */
[----:B------:R1:W-:Y:S01]  /*de50*/  STL [R1+0x1ec], RZ ;  /* 0x0001ecff01007387 */ /* 0x0003e20000100800 */
[----:B0-----:R-:W-:-:S03]  /*de60*/  VIADD R0, R229, 0x80 ;  /* 0x00000080e5007836 */ /* 0x001fc60000000000 */
[----:B------:R1:W-:Y:S04]  /*de70*/  STL [R1+0x1f0], RZ ;  /* 0x0001f0ff01007387 */ /* 0x0003e80000100800 */
[----:B------:R1:W-:Y:S04]  /*de80*/  STL [R1+0x1f4], RZ ;  /* 0x0001f4ff01007387 */ /* 0x0003e80000100800 */
[----:B------:R1:W-:Y:S04]  /*de90*/  STL [R1+0x1f8], RZ ;  /* 0x0001f8ff01007387 */ /* 0x0003e80000100800 */
[----:B------:R1:W-:Y:S01]  /*dea0*/  STL [R1+0x1fc], RZ ;  /* 0x0001fcff01007387 */ /* 0x0003e20000100800 */
[----:B------:R-:W-:Y:S01]  /*deb0*/  ISETP.GE.AND P0, PT, R0, 0x1, PT ;  /* 0x000000010000780c */ /* 0x000fe20003f06270 */
[----:B------:R-:W-:Y:S01]  /*dec0*/  IMAD.MOV.U32 R21, RZ, RZ, -0x800000 ;  /* 0xff800000ff157424 */ /* 0x000fe200078e00ff */
[----:B---3--:R-:W-:-:S02]  /*ded0*/  LOP3.LUT R20, R20, 0x7f, RZ, 0xc0, !PT ;  /* 0x0000007f14147812 */ /* 0x008fc400078ec0ff */
[----:B------:R-:W-:Y:S02]  /*dee0*/  CS2R R24, SRZ ;  /* 0x0000000000187805 */ /* 0x000fe4000001ff00 */
[----:B------:R-:W-:Y:S02]  /*def0*/  CS2R R26, SRZ ;  /* 0x00000000001a7805 */ /* 0x000fe4000001ff00 */
[----:B------:R-:W-:Y:S02]  /*df00*/  CS2R R28, SRZ ;  /* 0x00000000001c7805 */ /* 0x000fe4000001ff00 */
[----:B------:R-:W-:Y:S02]  /*df10*/  CS2R R30, SRZ ;  /* 0x00000000001e7805 */ /* 0x000fe4000001ff00 */
[----:B------:R-:W-:Y:S02]  /*df20*/  CS2R R32, SRZ ;  /* 0x0000000000207805 */ /* 0x000fe4000001ff00 */
[----:B------:R-:W-:-:S02]  /*df30*/  CS2R R34, SRZ ;  /* 0x0000000000227805 */ /* 0x000fc4000001ff00 */
        /* <DEDUP_REMOVED lines=58> */
[----:B----4-:R-:W-:Y:S01]  /*e2e0*/  LOP3.LUT R0, R219, 0x60, RZ, 0xc0, !PT ;  /* 0x00000060db007812 */ /* 0x010fe200078ec0ff */
[----:B-1----:R-:W-:Y:S06]  /*e2f0*/  @!P0 BRA `(.L_x_0) ;  /* 0x00000158001c8947 */ /* 0x002fec0003800000 */
[C---:B------:R-:W-:Y:S01]  /*e300*/  LOP3.LUT R2, R219.reuse, 0x1, RZ, 0xc0, !PT ;  /* 0x00000001db027812 */ /* 0x040fe200078ec0ff */
[----:B------:R-:W0:Y:S01]  /*e310*/  LDC.64 R4, c[0x0][0x260] ;  /* 0x00009800ff047b82 */ /* 0x000e220000000a00 */
[----:B------:R-:W-:Y:S01]  /*e320*/  LOP3.LUT R3, R219, 0x1c, RZ, 0xc0, !PT ;  /* 0x0000001cdb037812 */ /* 0x000fe200078ec0ff */
[----:B------:R-:W-:Y:S01]  /*e330*/  UMOV UR8, 0xfffffe00 ;  /* 0xfffffe0000087882 */ /* 0x000fe20000000000 */
[----:B------:R-:W-:Y:S01]  /*e340*/  SHF.R.U32.HI R6, RZ, 0x2, R219 ;  /* 0x00000002ff067819 */ /* 0x000fe200000116db */
[----:B------:R-:W-:Y:S01]  /*e350*/  UMOV UR9, 0x3fffffef ;  /* 0x3fffffef00097882 */ /* 0x000fe20000000000 */
[----:B------:R-:W-:Y:S01]  /*e360*/  SHF.R.U32.HI R18, RZ, 0x1, R0 ;  /* 0x00000001ff127819 */ /* 0x000fe20000011600 */
[----:B------:R-:W-:Y:S01]  /*e370*/  IMAD R7, R2, 0x2, R3 ;  /* 0x0000000202077824 */ /* 0x000fe200078e0203 */
[----:B------:R-:W-:Y:S01]  /*e380*/  SHF.R.U32.HI R3, RZ, 0x4, R19 ;  /* 0x00000004ff037819 */ /* 0x000fe20000011613 */
[----:B------:R-:W1:Y:S01]  /*e390*/  LDC R17, c[0x0][0x258] ;  /* 0x00009600ff117b82 */ /* 0x000e620000000800 */
[----:B------:R-:W-:Y:S01]  /*e3a0*/  SHF.R.U32.HI R252, RZ, 0x1, R219 ;  /* 0x00000001fffc7819 */ /* 0x000fe200000116db */
[----:B------:R-:W-:Y:S01]  /*e3b0*/  VIADD R2, R19, 0x10000 ;  /* 0x0001000013027836 */ /* 0x000fe20000000000 */
[----:B------:R-:W-:Y:S01]  /*e3c0*/  SGXT.U32 R12, R3, 0xe ;  /* 0x0000000e030c781a */ /* 0x000fe20000000000 */
[----:B------:R-:W-:Y:S01]  /*e3d0*/  UMOV UR59, 0x40000040 ;  /* 0x40000040003b7882 */ /* 0x000fe20000000000 */
[----:B------:R-:W-:-:S02]  /*e3e0*/  SGXT.U32 R3, R6, 0x3 ;  /* 0x000000030603781a */ /* 0x000fc40000000000 */
[----:B------:R-:W-:Y:S01]  /*e3f0*/  SGXT.U32 R252, R252, 0x1 ;  /* 0x00000001fcfc781a */ /* 0x000fe20000000000 */
[----:B------:R-:W2:Y:S01]  /*e400*/  LDC.64 R10, c[0x0][0x220] ;  /* 0x00008800ff0a7b82 */ /* 0x000ea20000000a00 */
[----:B------:R-:W-:Y:S01]  /*e410*/  LOP3.LUT R18, R229, R18, R3, 0xfe, !PT ;  /* 0x00000012e5127212 */ /* 0x000fe200078efe03 */
[----:B------:R-:W-:Y:S01]  /*e420*/  IMAD.MOV.U32 R3, RZ, RZ, RZ ;  /* 0x000000ffff037224 */ /* 0x000fe200078e00ff */
[----:B------:R-:W3:Y:S01]  /*e430*/  S2R R229, SR_CTAID.Y ;  /* 0x0000000000e57919 */ /* 0x000ee20000002600 */
[----:B------:R-:W-:Y:S02]  /*e440*/  IADD3 R6, P0, R12, 0x2, RZ ;  /* 0x000000020c067810 */ /* 0x000fe40007f1e0ff */
[----:B------:R-:W-:Y:S01]  /*e450*/  LOP3.LUT R252, R7, R252, RZ, 0xfc, !PT ;  /* 0x000000fc07fc7212 */ /* 0x000fe200078efcff */
[----:B------:R-:W-:Y:S01]  /*e460*/  IMAD.MOV.U32 R7, RZ, RZ, RZ ;  /* 0x000000ffff077224 */ /* 0x000fe200078e00ff */
[----:B0-----:R0:W-:Y:S01]  /*e470*/  STL [R1+0x8ec], R5 ;  /* 0x0008ec0501007387 */ /* 0x0011e20000100800 */
[----:B------:R-:W-:Y:S01]  /*e480*/  IMAD.MOV.U32 R14, RZ, RZ, R4 ;  /* 0x000000ffff0e7224 */ /* 0x000fe200078e0004 */
[----:B------:R-:W4:Y:S01]  /*e490*/  LDC.64 R8, c[0x0][0x218] ;  /* 0x00008600ff087b82 */ /* 0x000f220000000a00 */
[----:B------:R-:W-:Y:S01]  /*e4a0*/  IMAD.MOV.U32 R13, RZ, RZ, R5 ;  /* 0x000000ffff0d7224 */ /* 0x000fe200078e0005 */
[----:B------:R-:W-:-:S02]  /*e4b0*/  R2UR UR5, R3 ;  /* 0x00000000030572ca */ /* 0x000fc400000e0000 */
[----:B------:R-:W-:Y:S02]  /*e4c0*/  SHF.R.U32.HI R2, RZ, 0x4, R2 ;  /* 0x00000004ff027819 */ /* 0x000fe40000011602 */
[----:B------:R-:W-:Y:S02]  /*e4d0*/  R2UR UR10, R6 ;  /* 0x00000000060a72ca */ /* 0x000fe400000e0000 */
[----:B0-----:R-:W0:Y:S01]  /*e4e0*/  LDC.64 R4, c[0x0][0x250] ;  /* 0x00009400ff047b82 */ /* 0x001e220000000a00 */
[----:B------:R-:W-:Y:S02]  /*e4f0*/  LOP3.LUT R6, R219, 0x1f, RZ, 0xc0, !PT ;  /* 0x0000001fdb067812 */ /* 0x000fe400078ec0ff */
[----:B------:R-:W-:Y:S02]  /*e500*/  IADD3.X R7, R7, 0x40000040, RZ, P0, !PT ;  /* 0x4000004007077810 */ /* 0x000fe400007fe4ff */
[----:B------:R-:W-:Y:S01]  /*e510*/  SGXT.U32 R2, R2, 0xe ;  /* 0x0000000e0202781a */ /* 0x000fe20000000000 */
[----:B------:R-:W-:Y:S01]  /*e520*/  IMAD R6, R6, R13, RZ ;  /* 0x0000000d06067224 */ /* 0x000fe200078e02ff */
[----:B------:R-:W-:Y:S01]  /*e530*/  R2UR UR11, R7 ;  /* 0x00000000070b72ca */ /* 0x000fe200000e0000 */
[----:B------:R-:W-:Y:S01]  /*e540*/  IMAD.MOV.U32 R7, RZ, RZ, RZ ;  /* 0x000000ffff077224 */ /* 0x000fe200078e00ff */
[C---:B------:R-:W-:Y:S01]  /*e550*/  IADD3 R12, P3, R2.reuse, 0x2, RZ ;  /* 0x00000002020c7810 */ /* 0x040fe20007f7e0ff */
[----:B------:R-:W5:Y:S01]  /*e560*/  LDC R25, c[0x0][0x268] ;  /* 0x00009a00ff197b82 */ /* 0x000f620000000800 */
[----:B------:R-:W-:-:S02]  /*e570*/  R2UR UR58, R2 ;  /* 0x00000000023a72ca */ /* 0x000fc400000e0000 */
[----:B------:R-:W-:Y:S02]  /*e580*/  R2UR UR4, R2 ;  /* 0x00000000020472ca */ /* 0x000fe400000e0000 */
[----:B------:R-:W-:Y:S01]  /*e590*/  IADD3.X R7, R7, 0x40000040, RZ, P3, !PT ;  /* 0x4000004007077810 */ /* 0x000fe20001ffe4ff */
[----:B---3--:R-:W-:Y:S01]  /*e5a0*/  IMAD R3, R229, R14, RZ ;  /* 0x0000000ee5037224 */ /* 0x008fe200078e02ff */
[----:B------:R-:W-:Y:S01]  /*e5b0*/  R2UR UR6, R12 ;  /* 0x000000000c0672ca */ /* 0x000fe200000e0000 */
[----:B-1----:R-:W-:Y:S01]  /*e5c0*/  IMAD R14, R20, R17, RZ ;  /* 0x00000011140e7224 */ /* 0x002fe200078e02ff */
[----:B------:R-:W-:Y:S01]  /*e5d0*/  R2UR UR7, R7 ;  /* 0x00000000070772ca */ /* 0x000fe200000e0000 */
[----:B------:R-:W1:Y:S01]  /*e5e0*/  LDC R29, c[0x0][0x268] ;  /* 0x00009a00ff1d7b82 */ /* 0x000e620000000800 */
[--C-:B--2---:R-:W-:Y:S01]  /*e5f0*/  IADD3 R13, P1, P2, R6, R10, R3.reuse ;  /* 0x0000000a060d7210 */ /* 0x104fe20007a3e003 */
[----:B------:R-:W-:Y:S01]  /*e600*/  IMAD R15, R17, 0x80, R14 ;  /* 0x00000080110f7824 */ /* 0x000fe200078e020e */
[----:B------:R-:W-:Y:S01]  /*e610*/  SHF.R.S32.HI R2, RZ, 0x1f, R3 ;  /* 0x0000001fff027819 */ /* 0x000fe20000011403 */
[----:B0-----:R-:W-:Y:S01]  /*e620*/  IMAD R4, R229, R4, RZ ;  /* 0x00000004e5047224 */ /* 0x001fe200078e02ff */
[----:B------:R-:W-:Y:S01]  /*e630*/  SHF.R.S32.HI R3, RZ, 0x1f, R6 ;  /* 0x0000001fff037819 */ /* 0x000fe20000011406 */
[----:B------:R-:W-:Y:S01]  /*e640*/  IMAD R16, R17, 0x80, R15 ;  /* 0x0000008011107824 */ /* 0x000fe200078e020f */
[----:B------:R-:W-:Y:S01]  /*e650*/  SHF.R.U32.HI R24, RZ, 0x5, R219 ;  /* 0x00000005ff187819 */ /* 0x000fe200000116db */
[----:B------:R-:W-:Y:S01]  /*e660*/  IMAD R10, R5, 0x15, RZ ;  /* 0x00000015050a7824 */ /* 0x000fe200078e02ff */
[C---:B----4-:R-:W-:Y:S01]  /*e670*/  IADD3 R8, P0, R4.reuse, R8, RZ ;  /* 0x0000000804087210 */ /* 0x050fe20007f1e0ff */
[----:B------:R-:W-:Y:S01]  /*e680*/  IMAD R17, R17, 0x80, R16 ;  /* 0x0000008011117824 */ /* 0x000fe200078e0210 */
[----:B------:R-:W-:Y:S01]  /*e690*/  IADD3.X R3, R3, R11, R2, P1, P2 ;  /* 0x0000000b03037210 */ /* 0x000fe20000fe4402 */
[C---:B------:R-:W-:Y:S01]  /*e6a0*/  IMAD R2, R5.reuse, 0x13, RZ ;  /* 0x0000001305027824 */ /* 0x040fe200078e02ff */
[----:B------:R-:W-:Y:S01]  /*e6b0*/  LEA.HI.X.SX32 R4, R4, R9, 0x1, P0 ;  /* 0x0000000904047211 */ /* 0x000fe200000f0eff */
[C---:B------:R-:W-:Y:S01]  /*e6c0*/  IMAD R11, R5.reuse, 0x16, RZ ;  /* 0x00000016050b7824 */ /* 0x040fe200078e02ff */
[-C--:B------:R-:W-:Y:S01]  /*e6d0*/  IADD3 R6, P0, R14, R8.reuse, RZ ;  /* 0x000000080e067210 */ /* 0x080fe20007f1e0ff */
[----:B------:R-:W-:Y:S01]  /*e6e0*/  IMAD R12, R5, 0x17, RZ ;  /* 0x00000017050c7824 */ /* 0x000fe200078e02ff */
[-C--:B------:R-:W-:Y:S01]  /*e6f0*/  IADD3 R9, P1, R15, R8.reuse, RZ ;  /* 0x000000080f097210 */ /* 0x080fe20007f3e0ff */
[C---:B------:R-:W-:Y:S01]  /*e700*/  IMAD R21, R5.reuse, 0x18, RZ ;  /* 0x0000001805157824 */ /* 0x040fe200078e02ff */
[-C--:B------:R-:W-:Y:S01]  /*e710*/  IADD3 R7, P2, R16, R8.reuse, RZ ;  /* 0x0000000810077210 */ /* 0x080fe20007f5e0ff */
[----:B------:R-:W-:Y:S01]  /*e720*/  IMAD R22, R5, 0x19, RZ ;  /* 0x0000001905167824 */ /* 0x000fe200078e02ff */
[----:B------:R-:W-:Y:S01]  /*e730*/  IADD3 R8, P3, R17, R8, RZ ;  /* 0x0000000811087210 */ /* 0x000fe20007f7e0ff */
[C---:B------:R-:W-:Y:S01]  /*e740*/  IMAD R23, R5.reuse, 0x1a, RZ ;  /* 0x0000001a05177824 */ /* 0x040fe200078e02ff */
[-C--:B------:R-:W-:Y:S01]  /*e750*/  LEA.HI.X.SX32 R14, R14, R4.reuse, 0x1, P0 ;  /* 0x000000040e0e7211 */ /* 0x080fe200000f0eff */
[----:B------:R-:W-:Y:S01]  /*e760*/  IMAD R104, R5, 0x1b, RZ ;  /* 0x0000001b05687824 */ /* 0x000fe200078e02ff */
[-C--:B------:R-:W-:Y:S01]  /*e770*/  LEA.HI.X.SX32 R15, R15, R4.reuse, 0x1, P1 ;  /* 0x000000040f0f7211 */ /* 0x080fe200008f0eff */
[----:B------:R-:W0:Y:S01]  /*e780*/  LDC R31, c[0x0][0x268] ;  /* 0x00009a00ff1f7b82 */ /* 0x000e220000000800 */
[-C--:B------:R-:W-:Y:S01]  /*e790*/  LEA.HI.X.SX32 R16, R16, R4.reuse, 0x1, P2 ;  /* 0x0000000410107211 */ /* 0x080fe200010f0eff */
[----:B------:R-:W-:Y:S01]  /*e7a0*/  UIADD3.64 UR12, UR4, -UR8, URZ ;  /* 0x80000008040c7297 */ /* 0x000fe2000fffe03f */
[----:B------:R-:W-:Y:S01]  /*e7b0*/  LEA.HI.X.SX32 R17, R17, R4, 0x1, P3 ;  /* 0x0000000411117211 */ /* 0x000fe200018f0eff */
[----:B------:R-:W-:Y:S01]  /*e7c0*/  IMAD R4, R5, 0x14, RZ ;  /* 0x0000001405047824 */ /* 0x000fe200078e02ff */
[C---:B------:R-:W-:Y:S01]  /*e7d0*/  IADD3 RZ, P5, R2.reuse, R7, RZ ;  /* 0x0000000702ff7210 */ /* 0x040fe20007fbe0ff */
[----:B------:R-:W-:Y:S01]  /*e7e0*/  UMOV UR4, UR10 ;  /* 0x0000000a00047c82 */ /* 0x000fe20008000000 */
[----:B------:R-:W-:Y:S01]  /*e7f0*/  IADD3 RZ, P0, R2, R8, RZ ;  /* 0x0000000802ff7210 */ /* 0x000fe20007f1e0ff */
[----:B------:R-:W2:Y:S01]  /*e800*/  LDC R33, c[0x0][0x268] ;  /* 0x00009a00ff217b82 */ /* 0x000ea20000000800 */
[----:B------:R-:W-:Y:S01]  /*e810*/  SHF.R.S32.HI R2, RZ, 0x1f, R2 ;  /* 0x0000001fff027819 */ /* 0x000fe20000011402 */
[----:B------:R-:W-:Y:S01]  /*e820*/  UMOV UR5, UR11 ;  /* 0x0000000b00057c82 */ /* 0x000fe20008000000 */
[C---:B------:R-:W-:Y:S01]  /*e830*/  IADD3 RZ, P3, R4.reuse, R6, RZ ;  /* 0x0000000604ff7210 */ /* 0x040fe20007f7e0ff */
[----:B------:R-:W-:Y:S01]  /*e840*/  UIADD3.64 UR10, UR4, 0x4, URZ ;  /* 0x00000004040a7897 */ /* 0x000fe2000fffe03f */
[----:B------:R-:W-:Y:S01]  /*e850*/  IADD3 RZ, P1, R4, R9, RZ ;  /* 0x0000000904ff7210 */ /* 0x000fe20007f3e0ff */
[----:B------:R-:W-:Y:S01]  /*e860*/  IMAD.X R27, R2, 0x1, R16, P5 ;  /* 0x00000001021b7824 */ /* 0x000fe200028e0610 */
[----:B------:R-:W-:Y:S01]  /*e870*/  IADD3 RZ, P4, R4, R7, RZ ;  /* 0x0000000704ff7210 */ /* 0x000fe20007f9e0ff */
[----:B------:R-:W-:Y:S01]  /*e880*/  IMAD.X R26, R2, 0x1, R17, P0 ;  /* 0x00000001021a7824 */ /* 0x000fe200000e0611 */
[----:B------:R-:W-:Y:S01]  /*e890*/  IADD3 RZ, P6, R4, R8, RZ ;  /* 0x0000000804ff7210 */ /* 0x000fe20007fde0ff */
[----:B------:R-:W3:Y:S01]  /*e8a0*/  LDC R35, c[0x0][0x268] ;  /* 0x00009a00ff237b82 */ /* 0x000ee20000000800 */
[----:B------:R-:W-:Y:S01]  /*e8b0*/  SHF.R.S32.HI R4, RZ, 0x1f, R4 ;  /* 0x0000001fff047819 */ /* 0x000fe20000011404 */
[----:B------:R-:W-:Y:S01]  /*e8c0*/  STL [R1+0x8e8], R27 ;  /* 0x0008e81b01007387 */ /* 0x000fe20000100800 */
[C---:B------:R-:W-:Y:S01]  /*e8d0*/  IADD3 RZ, P2, R10.reuse, R6, RZ ;  /* 0x000000060aff7210 */ /* 0x040fe20007f5e0ff */
[----:B------:R-:W-:Y:S01]  /*e8e0*/  UIADD3.64 UR10, UR4, 0x200, URZ ;  /* 0x00000200040a7897 */ /* 0x000fe2000fffe03f */
[----:B------:R-:W-:Y:S01]  /*e8f0*/  IADD3 RZ, P5, R10, R9, RZ ;  /* 0x000000090aff7210 */ /* 0x000fe20007fbe0ff */
[----:B------:R-:W-:Y:S01]  /*e900*/  IMAD.X R2, R4, 0x1, R14, P3 ;  /* 0x0000000104027824 */ /* 0x000fe200018e060e */
[----:B------:R4:W-:Y:S01]  /*e910*/  STL [R1+0x8f0], R26 ;  /* 0x0008f01a01007387 */ /* 0x0009e20000100800 */
[C---:B------:R-:W-:Y:S01]  /*e920*/  IADD3 RZ, P0, R10.reuse, R7, RZ ;  /* 0x000000070aff7210 */ /* 0x040fe20007f1e0ff */
[----:B------:R-:W3:Y:S01]  /*e930*/  LDC R37, c[0x0][0x268] ;  /* 0x00009a00ff257b82 */ /* 0x000ee20000000800 */
[----:B------:R-:W-:Y:S01]  /*e940*/  IADD3 RZ, P3, R10, R8, RZ ;  /* 0x000000080aff7210 */ /* 0x000fe20007f7e0ff */
[----:B------:R5:W-:Y:S01]  /*e950*/  STL [R1+0x8f4], R2 ;  /* 0x0008f40201007387 */ /* 0x000be20000100800 */
[----:B------:R-:W-:Y:S01]  /*e960*/  SHF.R.S32.HI R10, RZ, 0x1f, R10 ;  /* 0x0000001fff0a7819 */ /* 0x000fe2000001140a */
[----:B------:R-:W-:Y:S01]  /*e970*/  UIADD3.64 UR14, UR4, 0x1fe, URZ ;  /* 0x000001fe040e7897 */ /* 0x000fe2000fffe03f */
[----:B------:R-:W-:Y:S01]  /*e980*/  SHF.R.S32.HI R43, RZ, 0x1f, R21 ;  /* 0x0000001fff2b7819 */ /* 0x000fe20000011415 */
[----:B------:R-:W-:Y:S01]  /*e990*/  UIADD3.64 UR14, UR4, 0x202, URZ ;  /* 0x00000202040e7897 */ /* 0x000fe2000fffe03f */
[----:B------:R-:W-:Y:S01]  /*e9a0*/  SHF.R.S32.HI R49, RZ, 0x1f, R22 ;  /* 0x0000001fff317819 */ /* 0x000fe20000011416 */
[C---:B----4-:R-:W-:Y:S01]  /*e9b0*/  IMAD.X R26, R4.reuse, 0x1, R15, P1 ;  /* 0x00000001041a7824 */ /* 0x050fe200008e060f */
[C---:B------:R-:W-:Y:S01]  /*e9c0*/  IADD3 RZ, P1, R11.reuse, R6, RZ ;  /* 0x000000060bff7210 */ /* 0x040fe20007f3e0ff */
[----:B------:R-:W4:Y:S01]  /*e9d0*/  LDC R27, c[0x0][0x268] ;  /* 0x00009a00ff1b7b82 */ /* 0x000f220000000800 */
[----:B------:R-:W-:Y:S01]  /*e9e0*/  UIADD3.64 UR18, UR4, 0x602, URZ ;  /* 0x0000060204127897 */ /* 0x000fe2000fffe03f */
[C---:B-----5:R-:W-:Y:S01]  /*e9f0*/  IMAD.X R2, R4.reuse, 0x1, R16, P4 ;  /* 0x0000000104027824 */ /* 0x060fe200020e0610 */
[----:B------:R-:W-:Y:S01]  /*ea00*/  STL [R1+0x8f8], R26 ;  /* 0x0008f81a01007387 */ /* 0x000fe20000100800 */
[----:B------:R-:W-:Y:S01]  /*ea10*/  IMAD.X R4, R4, 0x1, R17, P6 ;  /* 0x0000000104047824 */ /* 0x000fe200030e0611 */
[C---:B------:R-:W-:Y:S01]  /*ea20*/  IADD3 RZ, P4, R11.reuse, R9, RZ ;  /* 0x000000090bff7210 */ /* 0x040fe20007f9e0ff */
[----:B------:R-:W-:Y:S01]  /*ea30*/  UIADD3.64 UR8, UR4, 0x2, URZ ;  /* 0x0000000204087897 */ /* 0x000fe2000fffe03f */
[----:B------:R5:W-:Y:S01]  /*ea40*/  STL [R1+0x8fc], R2 ;  /* 0x0008fc0201007387 */ /* 0x000be20000100800 */
[----:B------:R-:W-:Y:S01]  /*ea50*/  IADD3 RZ, P6, R11, R7, RZ ;  /* 0x000000070bff7210 */ /* 0x000fe20007fde0ff */
[----:B------:R-:W3:Y:S01]  /*ea60*/  LDC R45, c[0x0][0x268] ;  /* 0x00009a00ff2d7b82 */ /* 0x000ee20000000800 */
[----:B------:R-:W-:Y:S01]  /*ea70*/  LOP3.LUT R0, R0, 0xfdffffff, RZ, 0xc0, !PT ;  /* 0xfdffffff00007812 */ /* 0x000fe200078ec0ff */
[----:B------:R1:W-:Y:S01]  /*ea80*/  STL [R1+0x900], R4 ;  /* 0x0009000401007387 */ /* 0x0003e20000100800 */
[----:B------:R-:W-:-:S02]  /*ea90*/  UIADD3.64 UR8, UR4, 0x3fe, URZ ;  /* 0x000003fe04087897 */ /* 0x000fc4000fffe03f */
[----:B------:R-:W-:Y:S02]  /*eaa0*/  UIADD3.64 UR16, UR4, 0x402, URZ ;  /* 0x0000040204107897 */ /* 0x000fe4000fffe03f */
[----:B------:R-:W-:Y:S01]  /*eab0*/  UIADD3.64 UR20, UR4, 0x404, URZ ;  /* 0x0000040404147897 */ /* 0x000fe2000fffe03f */
[C---:B-----5:R-:W-:Y:S01]  /*eac0*/  IMAD.X R2, R10.reuse, 0x1, R14, P2 ;  /* 0x000000010a027824 */ /* 0x060fe200010e060e */
[----:B------:R-:W-:Y:S01]  /*ead0*/  IADD3 RZ, P2, R11, R8, RZ ;  /* 0x000000080bff7210 */ /* 0x000fe20007f5e0ff */
[----:B------:R-:W5:Y:S01]  /*eae0*/  LDC R51, c[0x0][0x268] ;  /* 0x00009a00ff337b82 */ /* 0x000f620000000800 */
[----:B------:R-:W-:Y:S01]  /*eaf0*/  SHF.R.S32.HI R11, RZ, 0x1f, R11 ;  /* 0x0000001fff0b7819 */ /* 0x000fe2000001140b */
[----:B-1----:R-:W-:Y:S01]  /*eb00*/  IMAD.X R4, R10, 0x1, R15, P5 ;  /* 0x000000010a047824 */ /* 0x002fe200028e060f */
[----:B------:R1:W-:Y:S01]  /*eb10*/  STL [R1+0x904], R2 ;  /* 0x0009040201007387 */ /* 0x0003e20000100800 */
[----:B------:R-:W-:Y:S01]  /*eb20*/  IADD3 RZ, P5, R12, R6, RZ ;  /* 0x000000060cff7210 */ /* 0x000fe20007fbe0ff */
[----:B------:R-:W-:-:S02]  /*eb30*/  UIADD3.64 UR24, UR4, 0x7fe, URZ ;  /* 0x000007fe04187897 */ /* 0x000fc4000fffe03f */
[----:B------:R0:W-:Y:S01]  /*eb40*/  STL [R1+0x908], R4 ;  /* 0x0009080401007387 */ /* 0x0001e20000100800 */
[----:B------:R-:W5:Y:S01]  /*eb50*/  LDC R55, c[0x0][0x268] ;  /* 0x00009a00ff377b82 */ /* 0x000f620000000800 */
[----:B------:R-:W-:Y:S02]  /*eb60*/  UIADD3.64 UR28, UR4, 0x800, URZ ;  /* 0x00000800041c7897 */ /* 0x000fe4000fffe03f */
[----:B------:R-:W-:Y:S01]  /*eb70*/  UIADD3.64 UR32, UR4, 0x802, URZ ;  /* 0x0000080204207897 */ /* 0x000fe2000fffe03f */
[----:B-1----:R-:W-:Y:S01]  /*eb80*/  IMAD.X R2, R10, 0x1, R16, P0 ;  /* 0x000000010a027824 */ /* 0x002fe200000e0610 */
[----:B------:R-:W-:Y:S01]  /*eb90*/  IADD3 RZ, P0, R12, R9, RZ ;  /* 0x000000090cff7210 */ /* 0x000fe20007f1e0ff */
[----:B------:R-:W-:Y:S02]  /*eba0*/  UIADD3.64 UR36, UR4, 0x804, URZ ;  /* 0x0000080404247897 */ /* 0x000fe4000fffe03f */
[----:B------:R-:W1:Y:S01]  /*ebb0*/  LDC R57, c[0x0][0x268] ;  /* 0x00009a00ff397b82 */ /* 0x000e620000000800 */
[----:B0-----:R-:W-:Y:S01]  /*ebc0*/  IMAD.X R4, R10, 0x1, R17, P3 ;  /* 0x000000010a047824 */ /* 0x001fe200018e0611 */
[----:B------:R0:W-:Y:S01]  /*ebd0*/  STL [R1+0x90c], R2 ;  /* 0x00090c0201007387 */ /* 0x0001e20000100800 */
[C---:B------:R-:W-:Y:S01]  /*ebe0*/  IADD3 RZ, P3, R12.reuse, R7, RZ ;  /* 0x000000070cff7210 */ /* 0x040fe20007f7e0ff */
[----:B------:R-:W-:Y:S01]  /*ebf0*/  IMAD R10, R5, 0x1c, RZ ;  /* 0x0000001c050a7824 */ /* 0x000fe200078e02ff */
[----:B------:R-:W-:Y:S01]  /*ec00*/  UIADD3.64 UR40, UR4, 0xbfe, URZ ;  /* 0x00000bfe04287897 */ /* 0x000fe2000fffe03f */
[----:B------:R2:W-:Y:S01]  /*ec10*/  STL [R1+0x910], R4 ;  /* 0x0009100401007387 */ /* 0x0005e20000100800 */
[----:B------:R-:W-:Y:S01]  /*ec20*/  UIADD3.64 UR44, UR4, 0xc00, URZ ;  /* 0x00000c00042c7897 */ /* 0x000fe2000fffe03f */
[----:B------:R-:W1:Y:S01]  /*ec30*/  LDC R61, c[0x0][0x268] ;  /* 0x00009a00ff3d7b82 */ /* 0x000e620000000800 */
[----:B------:R-:W-:Y:S01]  /*ec40*/  SHF.R.S32.HI R105, RZ, 0x1f, R10 ;  /* 0x0000001fff697819 */ /* 0x000fe2000001140a */
[----:B------:R-:W-:Y:S01]  /*ec50*/  UIADD3.64 UR48, UR4, 0xc02, URZ ;  /* 0x00000c0204307897 */ /* 0x000fe2000fffe03f */
[C---:B0-----:R-:W-:Y:S01]  /*ec60*/  IMAD.X R2, R11.reuse, 0x1, R14, P1 ;  /* 0x000000010b027824 */ /* 0x041fe200008e060e */
[----:B------:R-:W-:Y:S01]  /*ec70*/  IADD3 RZ, P1, R12, R8, RZ ;  /* 0x000000080cff7210 */ /* 0x000fe20007f3e0ff */
[----:B------:R-:W-:Y:S01]  /*ec80*/  UIADD3.64 UR52, UR4, 0xc04, URZ ;  /* 0x00000c0404347897 */ /* 0x000fe2000fffe03f */
[----:B------:R-:W-:Y:S01]  /*ec90*/  SHF.R.S32.HI R12, RZ, 0x1f, R12 ;  /* 0x0000001fff0c7819 */ /* 0x000fe2000001140c */
[----:B--2---:R-:W-:Y:S01]  /*eca0*/  IMAD.X R4, R11, 0x1, R15, P4 ;  /* 0x000000010b047824 */ /* 0x004fe200020e060f */
[----:B------:R0:W-:Y:S01]  /*ecb0*/  STL [R1+0x914], R2 ;  /* 0x0009140201007387 */ /* 0x0001e20000100800 */
[----:B------:R-:W-:Y:S01]  /*ecc0*/  IADD3 RZ, P4, R21, R6, RZ ;  /* 0x0000000615ff7210 */ /* 0x000fe20007f9e0ff */
[----:B------:R-:W2:Y:S01]  /*ecd0*/  LDC R63, c[0x0][0x268] ;  /* 0x00009a00ff3f7b82 */ /* 0x000ea20000000800 */
[----:B------:R-:W-:Y:S01]  /*ece0*/  UIADD3.64 UR22, UR6, 0x104, URZ ;  /* 0x0000010406167897 */ /* 0x000fe2000fffe03f */
[----:B------:R4:W-:Y:S01]  /*ecf0*/  STL [R1+0x918], R4 ;  /* 0x0009180401007387 */ /* 0x0009e20000100800 */
[----:B------:R-:W-:-:S02]  /*ed00*/  UIADD3.64 UR26, UR6, 0x1fe, URZ ;  /* 0x000001fe061a7897 */ /* 0x000fc4000fffe03f */
[----:B------:R-:W-:Y:S02]  /*ed10*/  UIADD3.64 UR30, UR6, 0x200, URZ ;  /* 0x00000200061e7897 */ /* 0x000fe4000fffe03f */
[----:B------:R-:W-:Y:S01]  /*ed20*/  UIADD3.64 UR34, UR6, 0x202, URZ ;  /* 0x0000020206227897 */ /* 0x000fe2000fffe03f */
[----:B0-----:R-:W-:Y:S01]  /*ed30*/  IMAD.X R2, R11, 0x1, R16, P6 ;  /* 0x000000010b027824 */ /* 0x001fe200030e0610 */
[----:B------:R-:W-:Y:S01]  /*ed40*/  IADD3 RZ, P6, R21, R9, RZ ;  /* 0x0000000915ff7210 */ /* 0x000fe20007fde0ff */
[----:B------:R-:W0:Y:S01]  /*ed50*/  LDC R67, c[0x0][0x268] ;  /* 0x00009a00ff437b82 */ /* 0x000e220000000800 */
[----:B------:R-:W-:Y:S01]  /*ed60*/  UIADD3.64 UR38, UR6, 0x204, URZ ;  /* 0x0000020406267897 */ /* 0x000fe2000fffe03f */
[----:B----4-:R-:W-:Y:S01]  /*ed70*/  IMAD.X R4, R11, 0x1, R17, P2 ;  /* 0x000000010b047824 */ /* 0x010fe200010e0611 */
[----:B------:R4:W-:Y:S01]  /*ed80*/  STL [R1+0x91c], R2 ;  /* 0x00091c0201007387 */ /* 0x0009e20000100800 */
[----:B------:R-:W-:Y:S01]  /*ed90*/  IADD3 RZ, P2, R21, R7, RZ ;  /* 0x0000000715ff7210 */ /* 0x000fe20007f5e0ff */
[----:B------:R-:W-:-:S02]  /*eda0*/  UIADD3.64 UR42, UR6, 0x2fe, URZ ;  /* 0x000002fe062a7897 */ /* 0x000fc4000fffe03f */
[----:B------:R3:W-:Y:S01]  /*edb0*/  STL [R1+0x920], R4 ;  /* 0x0009200401007387 */ /* 0x0007e20000100800 */
[----:B------:R-:W0:Y:S01]  /*edc0*/  LDC R69, c[0x0][0x268] ;  /* 0x00009a00ff457b82 */ /* 0x000e220000000800 */
[----:B------:R-:W-:Y:S02]  /*edd0*/  UIADD3.64 UR46, UR6, 0x300, URZ ;  /* 0x00000300062e7897 */ /* 0x000fe4000fffe03f */
[----:B------:R-:W-:Y:S01]  /*ede0*/  UIADD3.64 UR50, UR6, 0x302, URZ ;  /* 0x0000030206327897 */ /* 0x000fe2000fffe03f */
[C---:B----4-:R-:W-:Y:S01]  /*edf0*/  IMAD.X R2, R12.reuse, 0x1, R14, P5 ;  /* 0x000000010c027824 */ /* 0x050fe200028e060e */
[----:B------:R-:W-:Y:S01]  /*ee00*/  IADD3 RZ, P5, R21, R8, RZ ;  /* 0x0000000815ff7210 */ /* 0x000fe20007fbe0ff */
[----:B------:R-:W-:Y:S02]  /*ee10*/  UIADD3.64 UR54, UR6, 0x304, URZ ;  /* 0x0000030406367897 */ /* 0x000fe4000fffe03f */
[----:B------:R-:W4:Y:S01]  /*ee20*/  LDC R73, c[0x0][0x268] ;  /* 0x00009a00ff497b82 */ /* 0x000f220000000800 */
[----:B---3--:R-:W-:Y:S01]  /*ee30*/  IMAD.X R4, R12, 0x1, R15, P0 ;  /* 0x000000010c047824 */ /* 0x008fe200000e060f */
[----:B------:R3:W-:Y:S01]  /*ee40*/  STL [R1+0x924], R2 ;  /* 0x0009240201007387 */ /* 0x0007e20000100800 */
[----:B------:R-:W-:-:S03]  /*ee50*/  IADD3 RZ, P0, R22, R6, RZ ;  /* 0x0000000616ff7210 */ /* 0x000fc60007f1e0ff */
[----:B------:R5:W-:Y:S02]  /*ee60*/  STL [R1+0x928], R4 ;  /* 0x0009280401007387 */ /* 0x000be40000100800 */
[----:B------:R-:W4:Y:S01]  /*ee70*/  LDC R75, c[0x0][0x268] ;  /* 0x00009a00ff4b7b82 */ /* 0x000f220000000800 */
[----:B---3--:R-:W-:Y:S01]  /*ee80*/  IMAD.X R2, R12, 0x1, R16, P3 ;  /* 0x000000010c027824 */ /* 0x008fe200018e0610 */
[----:B------:R-:W-:Y:S01]  /*ee90*/  IADD3 RZ, P3, R22, R9, RZ ;  /* 0x0000000916ff7210 */ /* 0x000fe20007f7e0ff */
[----:B-----5:R-:W-:-:S03]  /*eea0*/  IMAD.X R4, R12, 0x1, R17, P1 ;  /* 0x000000010c047824 */ /* 0x020fc600008e0611 */
[----:B------:R3:W-:Y:S01]  /*eeb0*/  STL [R1+0x92c], R2 ;  /* 0x00092c0201007387 */ /* 0x0007e20000100800 */
[----:B------:R-:W-:Y:S01]  /*eec0*/  IADD3 RZ, P1, R22, R7, RZ ;  /* 0x0000000716ff7210 */ /* 0x000fe20007f3e0ff */
[----:B------:R-:W5:Y:S02]  /*eed0*/  LDC R79, c[0x0][0x268] ;  /* 0x00009a00ff4f7b82 */ /* 0x000f640000000800 */
[----:B------:R1:W-:Y:S02]  /*eee0*/  STL [R1+0x930], R4 ;  /* 0x0009300401007387 */ /* 0x0003e40000100800 */
[----:B------:R-:W-:Y:S01]  /*eef0*/  IMAD.X R11, R49, 0x1, R16, P1 ;  /* 0x00000001310b7824 */ /* 0x000fe200008e0610 */
[----:B------:R-:W-:Y:S01]  /*ef00*/  IADD3 RZ, P1, R104, R6, RZ ;  /* 0x0000000668ff7210 */ /* 0x000fe20007f3e0ff */
[C---:B---3--:R-:W-:Y:S01]  /*ef10*/  IMAD.X R2, R43.reuse, 0x1, R14, P4 ;  /* 0x000000012b027824 */ /* 0x048fe200020e060e */
[----:B------:R-:W-:Y:S01]  /*ef20*/  IADD3 RZ, P4, R22, R8, RZ ;  /* 0x0000000816ff7210 */ /* 0x000fe20007f9e0ff */
[----:B------:R-:W3:Y:S01]  /*ef30*/  LDC R81, c[0x0][0x268] ;  /* 0x00009a00ff517b82 */ /* 0x000ee20000000800 */
[----:B-1----:R-:W-:-:S02]  /*ef40*/  IMAD.X R4, R43, 0x1, R16, P2 ;  /* 0x000000012b047824 */ /* 0x002fc400010e0610 */
[----:B------:R1:W-:Y:S01]  /*ef50*/  STL [R1+0x934], R2 ;  /* 0x0009340201007387 */ /* 0x0003e20000100800 */
[----:B------:R-:W-:-:S04]  /*ef60*/  IADD3 RZ, P2, R23, R9, RZ ;  /* 0x0000000917ff7210 */ /* 0x000fc80007f5e0ff */
[----:B------:R-:W3:Y:S01]  /*ef70*/  LDC R85, c[0x0][0x268] ;  /* 0x00009a00ff557b82 */ /* 0x000ee20000000800 */
[----:B-1----:R-:W-:Y:S01]  /*ef80*/  IMAD.X R2, R43, 0x1, R15, P6 ;  /* 0x000000012b027824 */ /* 0x002fe200030e060f */
[----:B------:R-:W-:-:S06]  /*ef90*/  IADD3 RZ, P6, R23, R6, RZ ;  /* 0x0000000617ff7210 */ /* 0x000fcc0007fde0ff */
[----:B------:R-:W1:Y:S01]  /*efa0*/  LDC R87, c[0x0][0x268] ;  /* 0x00009a00ff577b82 */ /* 0x000e620000000800 */
[----:B------:R2:W-:Y:S04]  /*efb0*/  STL [R1+0x938], R2 ;  /* 0x0009380201007387 */ /* 0x0005e80000100800 */
[----:B------:R0:W-:Y:S03]  /*efc0*/  STL [R1+0x93c], R4 ;  /* 0x00093c0401007387 */ /* 0x0001e60000100800 */
[----:B------:R-:W1:Y:S01]  /*efd0*/  LDC R91, c[0x0][0x268] ;  /* 0x00009a00ff5b7b82 */ /* 0x000e620000000800 */
[----:B--2---:R-:W-:Y:S01]  /*efe0*/  IMAD.X R2, R49, 0x1, R14, P0 ;  /* 0x0000000131027824 */ /* 0x004fe200000e060e */
[----:B------:R-:W-:Y:S01]  /*eff0*/  IADD3 RZ, P0, R23, R7, RZ ;  /* 0x0000000717ff7210 */ /* 0x000fe20007f1e0ff */
[----:B0-----:R-:W-:-:S03]  /*f000*/  IMAD.X R4, R49, 0x1, R15, P3 ;  /* 0x0000000131047824 */ /* 0x001fc600018e060f */
[----:B------:R0:W-:Y:S01]  /*f010*/  STL [R1+0x944], R2 ;  /* 0x0009440201007387 */ /* 0x0001e20000100800 */
[----:B------:R-:W-:Y:S01]  /*f020*/  IADD3 RZ, P3, R23, R8, RZ ;  /* 0x0000000817ff7210 */ /* 0x000fe20007f7e0ff */
[----:B------:R-:W2:Y:S02]  /*f030*/  LDC R93, c[0x0][0x268] ;  /* 0x00009a00ff5d7b82 */ /* 0x000ea40000000800 */
[----:B------:R4:W-:Y:S04]  /*f040*/  STL [R1+0x948], R4 ;  /* 0x0009480401007387 */ /* 0x0009e80000100800 */
[----:B------:R5:W-:Y:S01]  /*f050*/  STL [R1+0x94c], R11 ;  /* 0x00094c0b01007387 */ /* 0x000be20000100800 */
[----:B0-----:R-:W-:Y:S01]  /*f060*/  SHF.R.S32.HI R2, RZ, 0x1f, R23 ;  /* 0x0000001fff027819 */ /* 0x001fe20000011417 */
[----:B------:R-:W0:Y:S04]  /*f070*/  LDC R97, c[0x0][0x268] ;  /* 0x00009a00ff617b82 */ /* 0x000e280000000800 */
[----:B----4-:R-:W-:Y:S01]  /*f080*/  IMAD.X R4, R2, 0x1, R14, P6 ;  /* 0x0000000102047824 */ /* 0x010fe200030e060e */
[----:B------:R-:W-:Y:S01]  /*f090*/  IADD3 RZ, P6, R104, R9, RZ ;  /* 0x0000000968ff7210 */ /* 0x000fe20007fde0ff */
[----:B-----5:R-:W-:Y:S01]  /*f0a0*/  IMAD.X R11, R2, 0x1, R15, P2 ;  /* 0x00000001020b7824 */ /* 0x020fe200010e060f */
[----:B------:R-:W-:-:S02]  /*f0b0*/  IADD3 RZ, P2, R104, R7, RZ ;  /* 0x0000000768ff7210 */ /* 0x000fc40007f5e0ff */
[----:B------:R4:W-:Y:S01]  /*f0c0*/  STL [R1+0x954], R4 ;  /* 0x0009540401007387 */ /* 0x0009e20000100800 */
[----:B------:R-:W5:Y:S03]  /*f0d0*/  LDC R23, c[0x0][0x268] ;  /* 0x00009a00ff177b82 */ /* 0x000f660000000800 */
[----:B------:R3:W-:Y:S05]  /*f0e0*/  STL [R1+0x958], R11 ;  /* 0x0009580b01007387 */ /* 0x0007ea0000100800 */
[----:B------:R-:W0:Y:S01]  /*f0f0*/  LDC R99, c[0x0][0x268] ;  /* 0x00009a00ff637b82 */ /* 0x000e220000000800 */
[----:B----4-:R-:W-:Y:S01]  /*f100*/  IMAD.X R4, R2, 0x1, R16, P0 ;  /* 0x0000000102047824 */ /* 0x010fe200000e0610 */
[----:B------:R-:W-:Y:S01]  /*f110*/  IADD3 RZ, P0, R104, R8, RZ ;  /* 0x0000000868ff7210 */ /* 0x000fe20007f1e0ff */
[----:B------:R-:W-:Y:S01]  /*f120*/  IMAD.X R2, R2, 0x1, R17, P3 ;  /* 0x0000000102027824 */ /* 0x000fe200018e0611 */
[----:B------:R-:W-:Y:S01]  /*f130*/  SHF.R.S32.HI R104, RZ, 0x1f, R104 ;  /* 0x0000001fff687819 */ /* 0x000fe20000011468 */
[----:B---3--:R-:W-:Y:S01]  /*f140*/  IMAD R11, R5, 0x1d, RZ ;  /* 0x0000001d050b7824 */ /* 0x008fe200078e02ff */
[----:B------:R3:W-:Y:S01]  /*f150*/  STL [R1+0x95c], R4 ;  /* 0x00095c0401007387 */ /* 0x0007e20000100800 */
[----:B------:R-:W-:Y:S01]  /*f160*/  LOP3.LUT P3, RZ, R219, 0x1, RZ, 0xc0, !PT ;  /* 0x00000001dbff7812 */ /* 0x000fe2000786c0ff */
[----:B------:R-:W4:Y:S01]  /*f170*/  LDC R101, c[0x0][0x268] ;  /* 0x00009a00ff657b82 */ /* 0x000f220000000800 */
[----:B------:R-:W-:Y:S01]  /*f180*/  IMAD.X R21, R104, 0x1, R14, P1 ;  /* 0x0000000168157824 */ /* 0x000fe200008e060e */
[----:B------:R-:W-:Y:S01]  /*f190*/  IADD3 RZ, P1, R10, R6, RZ ;  /* 0x000000060aff7210 */ /* 0x000fe20007f3e0ff */
[----:B------:R-:W-:Y:S01]  /*f1a0*/  IMAD.X R12, R104, 0x1, R15, P6 ;  /* 0x00000001680c7824 */ /* 0x000fe200030e060f */
[----:B------:R-:W-:-:S02]  /*f1b0*/  IADD3 RZ, P6, R10, R9, RZ ;  /* 0x000000090aff7210 */ /* 0x000fc40007fde0ff */
[----:B------:R1:W-:Y:S01]  /*f1c0*/  STL [R1+0x964], R21 ;  /* 0x0009641501007387 */ /* 0x0003e20000100800 */
[----:B------:R-:W-:Y:S01]  /*f1d0*/  SHF.R.S32.HI R106, RZ, 0x1f, R11 ;  /* 0x0000001fff6a7819 */ /* 0x000fe2000001140b */
[----:B------:R-:W4:Y:S01]  /*f1e0*/  LDC R103, c[0x0][0x268] ;  /* 0x00009a00ff677b82 */ /* 0x000f220000000800 */
[----:B---3--:R-:W-:Y:S01]  /*f1f0*/  SGXT.U32 R4, R24, 0x2 ;  /* 0x000000021804781a */ /* 0x008fe20000000000 */
[----:B------:R3:W-:Y:S02]  /*f200*/  STL [R1+0x968], R12 ;  /* 0x0009680c01007387 */ /* 0x0007e40000100800 */
[----:B------:R-:W-:Y:S02]  /*f210*/  @P3 LOP3.LUT R0, R0, 0x2000000, RZ, 0xfc, !PT ;  /* 0x0200000000003812 */ /* 0x000fe400078efcff */
[----:B------:R-:W-:Y:S02]  /*f220*/  IMAD R96, R4, R25, RZ ;  /* 0x0000001904607224 */ /* 0x000fe400078e02ff */
[----:B-1----:R-:W-:Y:S01]  /*f230*/  IMAD.X R21, R104, 0x1, R16, P2 ;  /* 0x0000000168157824 */ /* 0x002fe200010e0610 */
[C---:B------:R-:W-:Y:S01]  /*f240*/  IADD3 RZ, P2, R10.reuse, R7, RZ ;  /* 0x000000070aff7210 */ /* 0x040fe20007f5e0ff */
[----:B------:R-:W-:Y:S01]  /*f250*/  IMAD R100, R25, 0x4, R96 ;  /* 0x0000000419647824 */ /* 0x000fe200078e0260 */
[----:B------:R-:W1:Y:S01]  /*f260*/  LDC R109, c[0x0][0x268] ;  /* 0x00009a00ff6d7b82 */ /* 0x000e620000000800 */
[----:B---3--:R-:W-:Y:S01]  /*f270*/  IMAD.X R12, R105, 0x1, R14, P1 ;  /* 0x00000001690c7824 */ /* 0x008fe200008e060e */
[----:B------:R-:W-:Y:S01]  /*f280*/  IADD3 RZ, P1, R10, R8, RZ ;  /* 0x000000080aff7210 */ /* 0x000fe20007f3e0ff */
[----:B------:R-:W-:Y:S01]  /*f290*/  IMAD R208, R25, 0x4, R100 ;  /* 0x0000000419d07824 */ /* 0x000fe200078e0264 */
[----:B------:R3:W-:Y:S01]  /*f2a0*/  STL [R1+0x96c], R21 ;  /* 0x00096c1501007387 */ /* 0x0007e20000100800 */
[----:B------:R-:W-:Y:S01]  /*f2b0*/  IMAD.X R10, R105, 0x1, R15, P6 ;  /* 0x00000001690a7824 */ /* 0x000fe200030e060f */
[----:B------:R-:W-:Y:S01]  /*f2c0*/  IADD3 RZ, P6, R11, R6, RZ ;  /* 0x000000060bff7210 */ /* 0x000fe20007fde0ff */
[----:B------:R-:W-:Y:S01]  /*f2d0*/  IMAD R210, R25, 0x4, R208 ;  /* 0x0000000419d27824 */ /* 0x000fe200078e02d0 */
[----:B------:R-:W-:Y:S01]  /*f2e0*/  STL [R1+0x974], R12 ;  /* 0x0009740c01007387 */ /* 0x000fe20000100800 */
[----:B------:R-:W-:Y:S01]  /*f2f0*/  IMAD.X R4, R105, 0x1, R16, P2 ;  /* 0x0000000169047824 */ /* 0x000fe200010e0610 */
[----:B------:R-:W-:Y:S01]  /*f300*/  IADD3 RZ, P2, R11, R9, RZ ;  /* 0x000000090bff7210 */ /* 0x000fe20007f5e0ff */
[C---:B------:R-:W-:Y:S01]  /*f310*/  IMAD R212, R25.reuse, 0x4, R210 ;  /* 0x0000000419d47824 */ /* 0x040fe200078e02d2 */
[----:B------:R2:W-:Y:S01]  /*f320*/  STL [R1+0x978], R10 ;  /* 0x0009780a01007387 */ /* 0x0005e20000100800 */
[----:B------:R-:W1:Y:S02]  /*f330*/  LDC R111, c[0x0][0x268] ;  /* 0x00009a00ff6f7b82 */ /* 0x000e640000000800 */
[C---:B------:R-:W-:Y:S01]  /*f340*/  IMAD R206, R25.reuse, 0x4, R212 ;  /* 0x0000000419ce7824 */ /* 0x040fe200078e02d4 */
[----:B------:R5:W-:Y:S03]  /*f350*/  STL [R1+0x97c], R4 ;  /* 0x00097c0401007387 */ /* 0x000be60000100800 */
[----:B------:R-:W-:-:S02]  /*f360*/  IMAD R202, R25, 0x4, R206 ;  /* 0x0000000419ca7824 */ /* 0x000fc400078e02ce */
[----:B---3--:R-:W3:Y:S01]  /*f370*/  LDC R21, c[0x0][0x268] ;  /* 0x00009a00ff157b82 */ /* 0x008ee20000000800 */
[C---:B--2---:R-:W-:Y:S01]  /*f380*/  IMAD.X R10, R106.reuse, 0x1, R14, P6 ;  /* 0x000000016a0a7824 */ /* 0x044fe200030e060e */
[----:B------:R-:W-:Y:S01]  /*f390*/  IADD3 RZ, P6, R11, R7, RZ ;  /* 0x000000070bff7210 */ /* 0x000fe20007fde0ff */
[----:B------:R-:W-:Y:S02]  /*f3a0*/  IMAD R200, R25, 0x4, R202 ;  /* 0x0000000419c87824 */ /* 0x000fe400078e02ca */
[----:B-----5:R-:W-:Y:S01]  /*f3b0*/  IMAD.X R4, R106, 0x1, R15, P2 ;  /* 0x000000016a047824 */ /* 0x020fe200010e060f */
[----:B------:R-:W-:Y:S01]  /*f3c0*/  IADD3 RZ, P2, R11, R8, RZ ;  /* 0x000000080bff7210 */ /* 0x000fe20007f5e0ff */
[C---:B------:R-:W-:Y:S01]  /*f3d0*/  IMAD R198, R25.reuse, 0x4, R200 ;  /* 0x0000000419c67824 */ /* 0x040fe200078e02c8 */
[----:B------:R-:W2:Y:S01]  /*f3e0*/  LDC R11, c[0x0][0x268] ;  /* 0x00009a00ff0b7b82 */ /* 0x000ea20000000800 */
[----:B------:R-:W-:Y:S02]  /*f3f0*/  STL [R1+0x984], R10 ;  /* 0x0009840a01007387 */ /* 0x000fe40000100800 */
[----:B------:R-:W-:-:S02]  /*f400*/  IMAD R196, R25, 0x4, R198 ;  /* 0x0000000419c47824 */ /* 0x000fc400078e02c6 */
[----:B------:R5:W-:Y:S02]  /*f410*/  STL [R1+0x988], R4 ;  /* 0x0009880401007387 */ /* 0x000be40000100800 */
[C---:B------:R-:W-:Y:S01]  /*f420*/  IMAD R194, R25.reuse, 0x4, R196 ;  /* 0x0000000419c27824 */ /* 0x040fe200078e02c4 */
[----:B------:R-:W1:Y:S03]  /*f430*/  LDC R113, c[0x0][0x268] ;  /* 0x00009a00ff717b82 */ /* 0x000e660000000800 */
[----:B------:R-:W-:-:S04]  /*f440*/  IMAD R84, R25, 0x4, R194 ;  /* 0x0000000419547824 */ /* 0x000fc800078e02c2 */
[C---:B------:R-:W-:Y:S01]  /*f450*/  IMAD R188, R25.reuse, 0x4, R84 ;  /* 0x0000000419bc7824 */ /* 0x040fe200078e0254 */
[----:B------:R-:W1:Y:S01]  /*f460*/  LDC R115, c[0x0][0x268] ;  /* 0x00009a00ff737b82 */ /* 0x000e620000000800 */
[----:B-----5:R-:W-:Y:S02]  /*f470*/  IMAD.X R4, R106, 0x1, R16, P6 ;  /* 0x000000016a047824 */ /* 0x020fe400030e0610 */
[----:B------:R-:W-:-:S03]  /*f480*/  IMAD R186, R25, 0x4, R188 ;  /* 0x0000000419ba7824 */ /* 0x000fc600078e02bc */
[----:B------:R5:W-:Y:S01]  /*f490*/  STL [R1+0x98c], R4 ;  /* 0x00098c0401007387 */ /* 0x000be20000100800 */
[----:B------:R-:W-:Y:S01]  /*f4a0*/  IMAD R182, R25, 0x4, R186 ;  /* 0x0000000419b67824 */ /* 0x000fe200078e02ba */
[----:B------:R-:W1:Y:S03]  /*f4b0*/  LDC R214, c[0x0][0x268] ;  /* 0x00009a00ffd67b82 */ /* 0x000e660000000800 */
[----:B--2---:R-:W-:Y:S02]  /*f4c0*/  IMAD R178, R11, 0x4, R182 ;  /* 0x000000040bb27824 */ /* 0x004fe400078e02b6 */
[----:B------:R-:W-:Y:S02]  /*f4d0*/  IMAD R11, R5, 0x1e, RZ ;  /* 0x0000001e050b7824 */ /* 0x000fe400078e02ff */
[----:B---3--:R-:W-:Y:S01]  /*f4e0*/  IMAD R180, R21, 0x4, R178 ;  /* 0x0000000415b47824 */ /* 0x008fe200078e02b2 */
[----:B------:R-:W2:Y:S02]  /*f4f0*/  LDC R95, c[0x0][0x268] ;  /* 0x00009a00ff5f7b82 */ /* 0x000ea40000000800 */
[----:B------:R-:W-:Y:S01]  /*f500*/  SHF.R.S32.HI R107, RZ, 0x1f, R11 ;  /* 0x0000001fff6b7819 */ /* 0x000fe2000001140b */
[----:B------:R-:W-:Y:S01]  /*f510*/  IMAD R176, R23, 0x4, R180 ;  /* 0x0000000417b07824 */ /* 0x000fe200078e02b4 */
[----:B------:R-:W-:-:S03]  /*f520*/  IADD3 RZ, P6, R11, R6, RZ ;  /* 0x000000060bff7210 */ /* 0x000fc60007fde0ff */
[----:B------:R-:W-:Y:S01]  /*f530*/  IMAD R174, R27, 0x4, R176 ;  /* 0x000000041bae7824 */ /* 0x000fe200078e02b0 */
[----:B------:R-:W3:Y:S01]  /*f540*/  LDC R204, c[0x0][0x268] ;  /* 0x00009a00ffcc7b82 */ /* 0x000ee20000000800 */
[----:B-----5:R-:W-:Y:S01]  /*f550*/  IMAD.X R4, R107, 0x1, R14, P6 ;  /* 0x000000016b047824 */ /* 0x020fe200030e060e */
[----:B------:R-:W-:Y:S01]  /*f560*/  IADD3 RZ, P6, R11, R9, RZ ;  /* 0x000000090bff7210 */ /* 0x000fe20007fde0ff */
[----:B------:R-:W-:-:S03]  /*f570*/  IMAD R172, R29, 0x4, R174 ;  /* 0x000000041dac7824 */ /* 0x000fc600078e02ae */
[----:B------:R5:W-:Y:S01]  /*f580*/  STL [R1+0x994], R4 ;  /* 0x0009940401007387 */ /* 0x000be20000100800 */
[----:B------:R-:W-:Y:S01]  /*f590*/  IMAD R168, R31, 0x4, R172 ;  /* 0x000000041fa87824 */ /* 0x000fe200078e02ac */
[----:B------:R-:W3:Y:S03]  /*f5a0*/  LDC R90, c[0x0][0x268] ;  /* 0x00009a00ff5a7b82 */ /* 0x000ee60000000800 */
[----:B------:R-:W-:-:S04]  /*f5b0*/  IMAD R166, R33, 0x4, R168 ;  /* 0x0000000421a67824 */ /* 0x000fc800078e02a8 */
[----:B------:R-:W-:Y:S01]  /*f5c0*/  IMAD R164, R35, 0x4, R166 ;  /* 0x0000000423a47824 */ /* 0x000fe200078e02a6 */
[----:B------:R-:W3:Y:S01]  /*f5d0*/  LDC R89, c[0x0][0x268] ;  /* 0x00009a00ff597b82 */ /* 0x000ee20000000800 */
[----:B-----5:R-:W-:Y:S02]  /*f5e0*/  IMAD R4, R5, 0x1f, RZ ;  /* 0x0000001f05047824 */ /* 0x020fe400078e02ff */
[----:B------:R-:W-:-:S03]  /*f5f0*/  IMAD R162, R37, 0x4, R164 ;  /* 0x0000000425a27824 */ /* 0x000fc600078e02a4 */
[----:B------:R-:W-:Y:S01]  /*f600*/  SHF.R.S32.HI R108, RZ, 0x1f, R4 ;  /* 0x0000001fff6c7819 */ /* 0x000fe20000011404 */
[----:B------:R-:W-:Y:S01]  /*f610*/  IMAD R158, R45, 0x4, R162 ;  /* 0x000000042d9e7824 */ /* 0x000fe200078e02a2 */
[----:B------:R-:W5:Y:S03]  /*f620*/  LDC R192, c[0x0][0x268] ;  /* 0x00009a00ffc07b82 */ /* 0x000f660000000800 */
[----:B------:R-:W-:-:S04]  /*f630*/  IMAD R156, R51, 0x4, R158 ;  /* 0x00000004339c7824 */ /* 0x000fc800078e029e */
[----:B------:R-:W-:Y:S01]  /*f640*/  IMAD R154, R55, 0x4, R156 ;  /* 0x00000004379a7824 */ /* 0x000fe200078e029c */
[----:B------:R-:W5:Y:S01]  /*f650*/  LDC R190, c[0x0][0x268] ;  /* 0x00009a00ffbe7b82 */ /* 0x000f620000000800 */
[----:B------:R-:W-:Y:S01]  /*f660*/  IMAD.X R55, R107, 0x1, R15, P6 ;  /* 0x000000016b377824 */ /* 0x000fe200030e060f */
[----:B------:R-:W-:Y:S01]  /*f670*/  IADD3 RZ, P6, R11, R7, RZ ;  /* 0x000000070bff7210 */ /* 0x000fe20007fde0ff */
[----:B------:R-:W-:-:S03]  /*f680*/  IMAD R152, R57, 0x4, R154 ;  /* 0x0000000439987824 */ /* 0x000fc600078e029a */
[----:B------:R0:W-:Y:S01]  /*f690*/  STL [R1+0x998], R55 ;  /* 0x0009983701007387 */ /* 0x0001e20000100800 */
[----:B------:R-:W-:Y:S01]  /*f6a0*/  IMAD R150, R61, 0x4, R152 ;  /* 0x000000043d967824 */ /* 0x000fe200078e0298 */
[----:B------:R-:W5:Y:S03]  /*f6b0*/  LDC R83, c[0x0][0x268] ;  /* 0x00009a00ff537b82 */ /* 0x000f660000000800 */
[----:B------:R-:W-:-:S04]  /*f6c0*/  IMAD R146, R63, 0x4, R150 ;  /* 0x000000043f927824 */ /* 0x000fc800078e0296 */
[----:B------:R-:W-:Y:S01]  /*f6d0*/  IMAD R144, R67, 0x4, R146 ;  /* 0x0000000443907824 */ /* 0x000fe200078e0292 */
[----:B------:R-:W5:Y:S01]  /*f6e0*/  LDC R184, c[0x0][0x268] ;  /* 0x00009a00ffb87b82 */ /* 0x000f620000000800 */
[----:B0-----:R-:W-:Y:S01]  /*f6f0*/  IMAD.X R55, R107, 0x1, R16, P6 ;  /* 0x000000016b377824 */ /* 0x001fe200030e0610 */
        /* <DEDUP_REMOVED lines=21> */
[----:B------:R-:W-:Y:S01]  /*f850*/  IMAD.X R61, R108, 0x1, R16, P6 ;  /* 0x000000016c3d7824 */ /* 0x000fe200030e0610 */
[----:B------:R-:W5:Y:S01]  /*f860*/  LDC R71, c[0x0][0x268] ;  /* 0x00009a00ff477b82 */ /* 0x000f620000000800 */
[----:B------:R-:W-:-:S03]  /*f870*/  IMAD R120, R97, 0x4, R122 ;  /* 0x0000000461787824 */ /* 0x000fc600078e027a */
[----:B------:R1:W-:Y:S01]  /*f880*/  STL [R1+0x9ac], R61 ;  /* 0x0009ac3d01007387 */ /* 0x0003e20000100800 */
[----:B------:R-:W-:Y:S01]  /*f890*/  IMAD R118, R99, 0x4, R120 ;  /* 0x0000000463767824 */ /* 0x000fe200078e0278 */
[----:B0-----:R-:W-:-:S03]  /*f8a0*/  IADD3 R55, P6, R96, R13, RZ ;  /* 0x0000000d60377210 */ /* 0x001fc60007fde0ff */
[----:B----4-:R-:W-:Y:S01]  /*f8b0*/  IMAD R114, R101, 0x4, R118 ;  /* 0x0000000465727824 */ /* 0x010fe200078e0276 */
[----:B------:R-:W0:Y:S01]  /*f8c0*/  LDC R160, c[0x0][0x268] ;  /* 0x00009a00ffa07b82 */ /* 0x000e220000000800 */
[----:B------:R4:W-:Y:S01]  /*f8d0*/  STL [R1+0x9b8], R55 ;  /* 0x0009b83701007387 */ /* 0x0009e20000100800 */
[----:B-1----:R-:W-:Y:S01]  /*f8e0*/  LEA.HI.X.SX32 R61, R96, R3, 0x1, P6 ;  /* 0x00000003603d7211 */ /* 0x002fe200030f0eff */
[----:B------:R-:W-:-:S05]  /*f8f0*/  IMAD R112, R103, 0x4, R114 ;  /* 0x0000000467707824 */ /* 0x000fca00078e0272 */
[----:B------:R-:W1:Y:S01]  /*f900*/  LDC R66, c[0x0][0x268] ;  /* 0x00009a00ff427b82 */ /* 0x000e620000000800 */
[----:B------:R2:W-:Y:S01]  /*f910*/  STL [R1+0x9b4], R61 ;  /* 0x0009b43d01007387 */ /* 0x0005e20000100800 */
[----:B------:R-:W-:Y:S01]  /*f920*/  IMAD R110, R109, 0x4, R112 ;  /* 0x000000046d6e7824 */ /* 0x000fe200078e0270 */
[----:B----4-:R-:W-:-:S03]  /*f930*/  IADD3 R55, P6, R100, R13, RZ ;  /* 0x0000000d64377210 */ /* 0x010fc60007fde0ff */
[----:B------:R-:W-:Y:S02]  /*f940*/  IMAD R102, R111, 0x4, R110 ;  /* 0x000000046f667824 */ /* 0x000fe400078e026e */
[----:B------:R-:W4:Y:S01]  /*f950*/  LDC R65, c[0x0][0x268] ;  /* 0x00009a00ff417b82 */ /* 0x000f220000000800 */
[----:B------:R3:W-:Y:S01]  /*f960*/  STL [R1+0x9c0], R55 ;  /* 0x0009c03701007387 */ /* 0x0007e20000100800 */
[--C-:B--2---:R-:W-:Y:S02]  /*f970*/  IMAD.X R61, R43, 0x1, R17.reuse, P5 ;  /* 0x000000012b3d7824 */ /* 0x104fe400028e0611 */
[----:B------:R-:W-:-:S04]  /*f980*/  IMAD.X R43, R49, 0x1, R17, P4 ;  /* 0x00000001312b7824 */ /* 0x000fc800020e0611 */
[----:B------:R-:W2:Y:S01]  /*f990*/  LDC R148, c[0x0][0x268] ;  /* 0x00009a00ff947b82 */ /* 0x000ea20000000800 */
[----:B---3--:R-:W-:Y:S01]  /*f9a0*/  LEA.HI.X.SX32 R55, R100, R3, 0x1, P6 ;  /* 0x0000000364377211 */ /* 0x008fe200030f0eff */
[----:B------:R-:W-:Y:S01]  /*f9b0*/  IMAD R100, R113, 0x4, R102 ;  /* 0x0000000471647824 */ /* 0x000fe200078e0266 */
[----:B------:R-:W-:-:S05]  /*f9c0*/  IADD3 R49, P6, R212, R13, RZ ;  /* 0x0000000dd4317210 */ /* 0x000fca0007fde0ff */
[----:B------:R-:W3:Y:S01]  /*f9d0*/  LDC R60, c[0x0][0x268] ;  /* 0x00009a00ff3c7b82 */ /* 0x000ee20000000800 */
[----:B------:R5:W-:Y:S01]  /*f9e0*/  STL [R1+0x9bc], R55 ;  /* 0x0009bc3701007387 */ /* 0x000be20000100800 */
[----:B------:R-:W-:-:S03]  /*f9f0*/  IMAD R97, R115, 0x4, R100 ;  /* 0x0000000473617824 */ /* 0x000fc600078e0264 */
[----:B------:R-:W-:Y:S01]  /*fa00*/  STL [R1+0x940], R61 ;  /* 0x0009403d01007387 */ /* 0x000fe20000100800 */
[----:B------:R-:W-:Y:S02]  /*fa10*/  IMAD R96, R214, 0x4, R97 ;  /* 0x00000004d6607824 */ /* 0x000fe400078e0261 */
[----:B------:R-:W3:Y:S02]  /*fa20*/  LDC R59, c[0x0][0x268] ;  /* 0x00009a00ff3b7b82 */ /* 0x000ee40000000800 */
[----:B------:R-:W-:Y:S01]  /*fa30*/  IMAD R95, R95, 0x4, R96 ;  /* 0x000000045f5f7824 */ /* 0x000fe200078e0260 */
[----:B-----5:R-:W-:-:S03]  /*fa40*/  IADD3 R55, P5, R208, R13, RZ ;  /* 0x0000000dd0377210 */ /* 0x020fc60007fbe0ff */
[----:B------:R-:W-:Y:S02]  /*fa50*/  IMAD R91, R204, 0x4, R95 ;  /* 0x00000004cc5b7824 */ /* 0x000fe400078e025f */
[----:B------:R5:W-:Y:S01]  /*fa60*/  STL [R1+0x9c8], R55 ;  /* 0x0009c83701007387 */ /* 0x000be20000100800 */
[----:B------:R-:W3:Y:S01]  /*fa70*/  LDC R138, c[0x0][0x268] ;  /* 0x00009a00ff8a7b82 */ /* 0x000ee20000000800 */
[----:B------:R-:W-:Y:S02]  /*fa80*/  IMAD R90, R90, 0x4, R91 ;  /* 0x000000045a5a7824 */ /* 0x000fe400078e025b */
[----:B------:R0:W-:Y:S02]  /*fa90*/  STL [R1+0x950], R43 ;  /* 0x0009502b01007387 */ /* 0x0001e40000100800 */
[----:B------:R-:W-:-:S03]  /*faa0*/  IMAD R89, R89, 0x4, R90 ;  /* 0x0000000459597824 */ /* 0x000fc600078e025a */
[----:B------:R-:W3:Y:S01]  /*fab0*/  LDC R54, c[0x0][0x268] ;  /* 0x00009a00ff367b82 */ /* 0x000ee20000000800 */
[----:B-----5:R-:W-:Y:S01]  /*fac0*/  IADD3 R55, P4, R210, R13, RZ ;  /* 0x0000000dd2377210 */ /* 0x020fe20007f9e0ff */
[----:B------:R-:W-:Y:S01]  /*fad0*/  IMAD R85, R192, 0x4, R89 ;  /* 0x00000004c0557824 */ /* 0x000fe200078e0259 */
[----:B0-----:R-:W-:-:S03]  /*fae0*/  LEA.HI.X.SX32 R43, R208, R3, 0x1, P5 ;  /* 0x00000003d02b7211 */ /* 0x001fc600028f0eff */
[----:B------:R0:W-:Y:S02]  /*faf0*/  STL [R1+0x9d0], R55 ;  /* 0x0009d03701007387 */ /* 0x0001e40000100800 */
[----:B------:R-:W5:Y:S02]  /*fb00*/  LDC R53, c[0x0][0x268] ;  /* 0x00009a00ff357b82 */ /* 0x000f640000000800 */
[----:B------:R1:W-:Y:S04]  /*fb10*/  STL [R1+0x9d8], R49 ;  /* 0x0009d83101007387 */ /* 0x0003e80000100800 */
[----:B------:R4:W-:Y:S01]  /*fb20*/  STL [R1+0x9c4], R43 ;  /* 0x0009c42b01007387 */ /* 0x0009e20000100800 */
[-C--:B0-----:R-:W-:Y:S01]  /*fb30*/  LEA.HI.X.SX32 R55, R210, R3.reuse, 0x1, P4 ;  /* 0x00000003d2377211 */ /* 0x081fe200020f0eff */
[----:B------:R-:W0:Y:S01]  /*fb40*/  LDC R126, c[0x0][0x268] ;  /* 0x00009a00ff7e7b82 */ /* 0x000e220000000800 */
[----:B-1----:R-:W-:-:S03]  /*fb50*/  LEA.HI.X.SX32 R49, R212, R3, 0x1, P6 ;  /* 0x00000003d4317211 */ /* 0x002fc600030f0eff */
[----:B------:R1:W-:Y:S01]  /*fb60*/  STL [R1+0x9cc], R55 ;  /* 0x0009cc3701007387 */ /* 0x0003e20000100800 */
[----:B----4-:R-:W-:-:S03]  /*fb70*/  IADD3 R43, P4, R206, R13, RZ ;  /* 0x0000000dce2b7210 */ /* 0x010fc60007f9e0ff */
[----:B------:R4:W-:Y:S01]  /*fb80*/  STL [R1+0x9d4], R49 ;  /* 0x0009d43101007387 */ /* 0x0009e20000100800 */
[----:B------:R-:W0:Y:S03]  /*fb90*/  LDC R48, c[0x0][0x268] ;  /* 0x00009a00ff307b82 */ /* 0x000e260000000800 */
[----:B------:R2:W-:Y:S01]  /*fba0*/  STL [R1+0x9e0], R43 ;  /* 0x0009e02b01007387 */ /* 0x0005e20000100800 */
[----:B-1----:R-:W-:-:S04]  /*fbb0*/  IADD3 R55, P5, R202, R13, RZ ;  /* 0x0000000dca377210 */ /* 0x002fc80007fbe0ff */
[----:B------:R-:W1:Y:S01]  /*fbc0*/  LDC R47, c[0x0][0x268] ;  /* 0x00009a00ff2f7b82 */ /* 0x000e620000000800 */
[----:B----4-:R-:W-:Y:S01]  /*fbd0*/  IADD3 R49, P6, R200, R13, RZ ;  /* 0x0000000dc8317210 */ /* 0x010fe20007fde0ff */
[----:B------:R4:W-:Y:S01]  /*fbe0*/  STL [R1+0x9e8], R55 ;  /* 0x0009e83701007387 */ /* 0x0009e20000100800 */
[----:B--2---:R-:W-:-:S03]  /*fbf0*/  LEA.HI.X.SX32 R43, R206, R3, 0x1, P4 ;  /* 0x00000003ce2b7211 */ /* 0x004fc600020f0eff */
[----:B------:R2:W-:Y:S02]  /*fc00*/  STL [R1+0x9f0], R49 ;  /* 0x0009f03101007387 */ /* 0x0005e40000100800 */
[----:B------:R-:W1:Y:S02]  /*fc10*/  LDC R116, c[0x0][0x268] ;  /* 0x00009a00ff747b82 */ /* 0x000e640000000800 */
[----:B------:R3:W-:Y:S01]  /*fc20*/  STL [R1+0x9dc], R43 ;  /* 0x0009dc2b01007387 */ /* 0x0007e20000100800 */
[-C--:B----4-:R-:W-:Y:S02]  /*fc30*/  LEA.HI.X.SX32 R55, R202, R3.reuse, 0x1, P5 ;  /* 0x00000003ca377211 */ /* 0x090fe400028f0eff */
[----:B--2---:R-:W-:-:S03]  /*fc40*/  LEA.HI.X.SX32 R49, R200, R3, 0x1, P6 ;  /* 0x00000003c8317211 */ /* 0x004fc600030f0eff */
[----:B------:R2:W-:Y:S01]  /*fc50*/  STL [R1+0x9e4], R55 ;  /* 0x0009e43701007387 */ /* 0x0005e20000100800 */
[----:B------:R-:W4:Y:S01]  /*fc60*/  LDC R42, c[0x0][0x268] ;  /* 0x00009a00ff2a7b82 */ /* 0x000f220000000800 */
[-C--:B---3--:R-:W-:Y:S02]  /*fc70*/  IADD3 R43, P4, R198, R13.reuse, RZ ;  /* 0x0000000dc62b7210 */ /* 0x088fe40007f9e0ff */
[----:B------:R3:W-:Y:S04]  /*fc80*/  STL [R1+0x9ec], R49 ;  /* 0x0009ec3101007387 */ /* 0x0007e80000100800 */
[----:B------:R5:W-:Y:S01]  /*fc90*/  STL [R1+0x9f8], R43 ;  /* 0x0009f82b01007387 */ /* 0x000be20000100800 */
[----:B------:R-:W4:Y:S01]  /*fca0*/  LDC R41, c[0x0][0x268] ;  /* 0x00009a00ff297b82 */ /* 0x000f220000000800 */
[----:B--2---:R-:W-:-:S02]  /*fcb0*/  IADD3 R55, P5, R196, R13, RZ ;  /* 0x0000000dc4377210 */ /* 0x004fc40007fbe0ff */
[----:B---3--:R-:W-:-:S03]  /*fcc0*/  IADD3 R49, P6, R194, R13, RZ ;  /* 0x0000000dc2317210 */ /* 0x008fc60007fde0ff */
[----:B------:R2:W-:Y:S02]  /*fcd0*/  STL [R1+0xa00], R55 ;  /* 0x000a003701007387 */ /* 0x0005e40000100800 */
[----:B------:R-:W3:Y:S01]  /*fce0*/  LDC R21, c[0x0][0x268] ;  /* 0x00009a00ff157b82 */ /* 0x000ee20000000800 */
[-C--:B-----5:R-:W-:Y:S01]  /*fcf0*/  LEA.HI.X.SX32 R43, R198, R3.reuse, 0x1, P4 ;  /* 0x00000003c62b7211 */ /* 0x0a0fe200020f0eff */
[----:B------:R5:W-:Y:S04]  /*fd00*/  STL [R1+0xa08], R49 ;  /* 0x000a083101007387 */ /* 0x000be80000100800 */
[----:B------:R0:W-:Y:S01]  /*fd10*/  STL [R1+0x9f4], R43 ;  /* 0x0009f42b01007387 */ /* 0x0001e20000100800 */
[-C--:B--2---:R-:W-:Y:S01]  /*fd20*/  LEA.HI.X.SX32 R55, R196, R3.reuse, 0x1, P5 ;  /* 0x00000003c4377211 */ /* 0x084fe200028f0eff */
[----:B------:R-:W2:Y:S01]  /*fd30*/  LDC R39, c[0x0][0x268] ;  /* 0x00009a00ff277b82 */ /* 0x000ea20000000800 */
[----:B-----5:R-:W-:-:S03]  /*fd40*/  LEA.HI.X.SX32 R49, R194, R3, 0x1, P6 ;  /* 0x00000003c2317211 */ /* 0x020fc600030f0eff */
[----:B------:R5:W-:Y:S01]  /*fd50*/  STL [R1+0x9fc], R55 ;  /* 0x0009fc3701007387 */ /* 0x000be20000100800 */
[----:B0-----:R-:W-:-:S03]  /*fd60*/  IADD3 R43, P4, R84, R13, RZ ;  /* 0x0000000d542b7210 */ /* 0x001fc60007f9e0ff */
[----:B------:R0:W-:Y:S01]  /*fd70*/  STL [R1+0xa04], R49 ;  /* 0x000a043101007387 */ /* 0x0001e20000100800 */
[----:B------:R-:W2:Y:S03]  /*fd80*/  LDC R32, c[0x0][0x268] ;  /* 0x00009a00ff207b82 */ /* 0x000ea60000000800 */
[----:B------:R1:W-:Y:S01]  /*fd90*/  STL [R1+0xa10], R43 ;  /* 0x000a102b01007387 */ /* 0x0003e20000100800 */
[----:B-----5:R-:W-:-:S04]  /*fda0*/  IADD3 R55, P5, R188, R13, RZ ;  /* 0x0000000dbc377210 */ /* 0x020fc80007fbe0ff */
[----:B------:R-:W5:Y:S01]  /*fdb0*/  LDC R24, c[0x0][0x268] ;  /* 0x00009a00ff187b82 */ /* 0x000f620000000800 */
[----:B0-----:R-:W-:Y:S01]  /*fdc0*/  IADD3 R49, P6, R186, R13, RZ ;  /* 0x0000000dba317210 */ /* 0x001fe20007fde0ff */
[----:B------:R0:W-:Y:S01]  /*fdd0*/  STL [R1+0xa18], R55 ;  /* 0x000a183701007387 */ /* 0x0001e20000100800 */
[----:B-1----:R-:W-:-:S03]  /*fde0*/  LEA.HI.X.SX32 R43, R84, R3, 0x1, P4 ;  /* 0x00000003542b7211 */ /* 0x002fc600020f0eff */
[----:B------:R1:W-:Y:S01]  /*fdf0*/  STL [R1+0xa20], R49 ;  /* 0x000a203101007387 */ /* 0x0003e20000100800 */
[----:B------:R-:W-:Y:S01]  /*fe00*/  IMAD R84, R190, 0x4, R85 ;  /* 0x00000004be547824 */ /* 0x000fe200078e0255 */
[----:B------:R-:W5:Y:S02]  /*fe10*/  LDC R38, c[0x0][0x268] ;  /* 0x00009a00ff267b82 */ /* 0x000f640000000800 */
[----:B------:R4:W-:Y:S01]  /*fe20*/  STL [R1+0xa0c], R43 ;  /* 0x000a0c2b01007387 */ /* 0x0009e20000100800 */
[----:B------:R-:W-:Y:S01]  /*fe30*/  IMAD R83, R83, 0x4, R84 ;  /* 0x0000000453537824 */ /* 0x000fe200078e0254 */
[----:B0-----:R-:W-:-:S03]  /*fe40*/  LEA.HI.X.SX32 R55, R188, R3, 0x1, P5 ;  /* 0x00000003bc377211 */ /* 0x001fc600028f0eff */
[----:B------:R-:W-:Y:S01]  /*fe50*/  IMAD R79, R184, 0x4, R83 ;  /* 0x00000004b84f7824 */ /* 0x000fe200078e0253 */
[----:B-1----:R-:W-:Y:S01]  /*fe60*/  LEA.HI.X.SX32 R49, R186, R3, 0x1, P6 ;  /* 0x00000003ba317211 */ /* 0x002fe200030f0eff */
[----:B------:R0:W-:Y:S01]  /*fe70*/  STL [R1+0xa14], R55 ;  /* 0x000a143701007387 */ /* 0x0001e20000100800 */
[----:B------:R-:W1:Y:S01]  /*fe80*/  LDC R27, c[0x0][0x268] ;  /* 0x00009a00ff1b7b82 */ /* 0x000e620000000800 */
[----:B------:R-:W-:Y:S01]  /*fe90*/  IMAD R78, R78, 0x4, R79 ;  /* 0x000000044e4e7824 */ /* 0x000fe200078e024f */
[-C--:B----4-:R-:W-:Y:S01]  /*fea0*/  IADD3 R43, P4, R182, R13.reuse, RZ ;  /* 0x0000000db62b7210 */ /* 0x090fe20007f9e0ff */
[----:B------:R4:W-:Y:S02]  /*feb0*/  STL [R1+0xa1c], R49 ;  /* 0x000a1c3101007387 */ /* 0x0009e40000100800 */
[----:B------:R-:W-:Y:S02]  /*fec0*/  IMAD R77, R77, 0x4, R78 ;  /* 0x000000044d4d7824 */ /* 0x000fe400078e024e */
[----:B------:R3:W-:Y:S01]  /*fed0*/  STL [R1+0xa28], R43 ;  /* 0x000a282b01007387 */ /* 0x0007e20000100800 */
[----:B------:R-:W1:Y:S01]  /*fee0*/  LDC R31, c[0x0][0x268] ;  /* 0x00009a00ff1f7b82 */ /* 0x000e620000000800 */
[-C--:B0-----:R-:W-:Y:S01]  /*fef0*/  IADD3 R55, P5, R178, R13.reuse, RZ ;  /* 0x0000000db2377210 */ /* 0x081fe20007fbe0ff */
[----:B------:R-:W-:Y:S01]  /*ff00*/  IMAD R73, R170, 0x4, R77 ;  /* 0x00000004aa497824 */ /* 0x000fe200078e024d */
[----:B----4-:R-:W-:-:S03]  /*ff10*/  IADD3 R49, P6, R180, R13, RZ ;  /* 0x0000000db4317210 */ /* 0x010fc60007fde0ff */
[----:B------:R0:W-:Y:S01]  /*ff20*/  STL [R1+0xa30], R55 ;  /* 0x000a303701007387 */ /* 0x0001e20000100800 */
[----:B------:R-:W-:Y:S01]  /*ff30*/  IMAD R72, R72, 0x4, R73 ;  /* 0x0000000448487824 */ /* 0x000fe200078e0249 */
[----:B------:R-:W4:Y:S01]  /*ff40*/  LDC R37, c[0x0][0x268] ;  /* 0x00009a00ff257b82 */ /* 0x000f220000000800 */
[----:B---3--:R-:W-:Y:S01]  /*ff50*/  LEA.HI.X.SX32 R43, R182, R3, 0x1, P4 ;  /* 0x00000003b62b7211 */ /* 0x008fe200020f0eff */
[----:B------:R3:W-:Y:S01]  /*ff60*/  STL [R1+0xa38], R49 ;  /* 0x000a383101007387 */ /* 0x0007e20000100800 */
[----:B------:R-:W-:-:S03]  /*ff70*/  IMAD R71, R71, 0x4, R72 ;  /* 0x0000000447477824 */ /* 0x000fc600078e0248 */
[----:B------:R2:W-:Y:S01]  /*ff80*/  STL [R1+0xa24], R43 ;  /* 0x000a242b01007387 */ /* 0x0005e20000100800 */
[----:B------:R-:W-:Y:S01]  /*ff90*/  IMAD R67, R160, 0x4, R71 ;  /* 0x00000004a0437824 */ /* 0x000fe200078e0247 */
[-C--:B0-----:R-:W-:Y:S01]  /*ffa0*/  LEA.HI.X.SX32 R55, R178, R3.reuse, 0x1, P5 ;  /* 0x00000003b2377211 */ /* 0x081fe200028f0eff */
[----:B------:R-:W0:Y:S02]  /*ffb0*/  LDC R23, c[0x0][0x268] ;  /* 0x00009a00ff177b82 */ /* 0x000e240000000800 */
[----:B------:R-:W-:Y:S01]  /*ffc0*/  IMAD R66, R66, 0x4, R67 ;  /* 0x0000000442427824 */ /* 0x000fe200078e0243 */
[----:B---3--:R-:W-:Y:S01]  /*ffd0*/  LEA.HI.X.SX32 R49, R180, R3, 0x1, P6 ;  /* 0x00000003b4317211 */ /* 0x008fe200030f0eff */
[----:B------:R3:W-:Y:S02]  /*ffe0*/  STL [R1+0xa2c], R55 ;  /* 0x000a2c3701007387 */ /* 0x0007e40000100800 */
[----:B------:R-:W-:Y:S01]  /*fff0*/  IMAD R65, R65, 0x4, R66 ;  /* 0x0000000441417824 */ /* 0x000fe200078e0242 */
[-C--:B--2---:R-:W-:Y:S01]  /*10000*/  IADD3 R43, P4, R176, R13.reuse, RZ ;  /* 0x0000000db02b7210 */ /* 0x084fe20007f9e0ff */
[----:B------:R2:W-:Y:S01]  /*10010*/  STL [R1+0xa34], R49 ;  /* 0x000a343101007387 */ /* 0x0005e20000100800 */
[----:B------:R-:W0:Y:S01]  /*10020*/  LDC R22, c[0x0][0x268] ;  /* 0x00009a00ff167b82 */ /* 0x000e220000000800 */
[----:B------:R-:W-:Y:S01]  /*10030*/  IMAD R61, R148, 0x4, R65 ;  /* 0x00000004943d7824 */ /* 0x000fe200078e0241 */
[----:B------:R-:W-:Y:S01]  /*10040*/  CS2R R148, SRZ ;  /* 0x0000000000947805 */ /* 0x000fe2000001ff00 */
[----:B------:R5:W-:Y:S01]  /*10050*/  STL [R1+0xa40], R43 ;  /* 0x000a402b01007387 */ /* 0x000be20000100800 */
[----:B---3--:R-:W-:Y:S01]  /*10060*/  IADD3 R55, P5, R174, R13, RZ ;  /* 0x0000000dae377210 */ /* 0x008fe20007fbe0ff */
[----:B------:R-:W-:-:S03]  /*10070*/  IMAD R60, R60, 0x4, R61 ;  /* 0x000000043c3c7824 */ /* 0x000fc600078e023d */
[----:B------:R-:W3:Y:S01]  /*10080*/  LDC R36, c[0x0][0x268] ;  /* 0x00009a00ff247b82 */ /* 0x000ee20000000800 */
[----:B--2---:R-:W-:Y:S01]  /*10090*/  IADD3 R49, P6, R172, R13, RZ ;  /* 0x0000000dac317210 */ /* 0x004fe20007fde0ff */
[----:B------:R2:W-:Y:S01]  /*100a0*/  STL [R1+0xa48], R55 ;  /* 0x000a483701007387 */ /* 0x0005e20000100800 */
[----:B------:R-:W-:Y:S01]  /*100b0*/  IMAD R59, R59, 0x4, R60 ;  /* 0x000000043b3b7824 */ /* 0x000fe200078e023c */
[-C--:B-----5:R-:W-:Y:S02]  /*100c0*/  LEA.HI.X.SX32 R43, R176, R3.reuse, 0x1, P4 ;  /* 0x00000003b02b7211 */ /* 0x0a0fe400020f0eff */
[----:B------:R5:W-:Y:S02]  /*100d0*/  STL [R1+0xa50], R49 ;  /* 0x000a503101007387 */ /* 0x000be40000100800 */
[----:B------:R-:W3:Y:S02]  /*100e0*/  LDC R30, c[0x0][0x268] ;  /* 0x00009a00ff1e7b82 */ /* 0x000ee40000000800 */
[----:B------:R1:W-:Y:S01]  /*100f0*/  STL [R1+0xa3c], R43 ;  /* 0x000a3c2b01007387 */ /* 0x0003e20000100800 */
[----:B--2---:R-:W-:-:S02]  /*10100*/  LEA.HI.X.SX32 R55, R174, R3, 0x1, P5 ;  /* 0x00000003ae377211 */ /* 0x004fc400028f0eff */
[----:B-----5:R-:W-:-:S03]  /*10110*/  LEA.HI.X.SX32 R49, R172, R3, 0x1, P6 ;  /* 0x00000003ac317211 */ /* 0x020fc600030f0eff */
[----:B------:R2:W-:Y:S01]  /*10120*/  STL [R1+0xa44], R55 ;  /* 0x000a443701007387 */ /* 0x0005e20000100800 */
[----:B------:R-:W5:Y:S01]  /*10130*/  LDC R26, c[0x0][0x268] ;  /* 0x00009a00ff1a7b82 */ /* 0x000f620000000800 */
[-C--:B-1----:R-:W-:Y:S02]  /*10140*/  IADD3 R43, P4, R168, R13.reuse, RZ ;  /* 0x0000000da82b7210 */ /* 0x082fe40007f9e0ff */
[----:B------:R1:W-:Y:S04]  /*10150*/  STL [R1+0xa4c], R49 ;  /* 0x000a4c3101007387 */ /* 0x0003e80000100800 */
[----:B------:R4:W-:Y:S01]  /*10160*/  STL [R1+0xa58], R43 ;  /* 0x000a582b01007387 */ /* 0x0009e20000100800 */
[----:B------:R-:W5:Y:S01]  /*10170*/  LDC R35, c[0x0][0x268] ;  /* 0x00009a00ff237b82 */ /* 0x000f620000000800 */
[----:B--2---:R-:W-:-:S02]  /*10180*/  IADD3 R55, P5, R166, R13, RZ ;  /* 0x0000000da6377210 */ /* 0x004fc40007fbe0ff */
[----:B-1----:R-:W-:-:S03]  /*10190*/  IADD3 R49, P6, R164, R13, RZ ;  /* 0x0000000da4317210 */ /* 0x002fc60007fde0ff */
[----:B------:R1:W-:Y:S02]  /*101a0*/  STL [R1+0xa60], R55 ;  /* 0x000a603701007387 */ /* 0x0003e40000100800 */
[----:B------:R-:W2:Y:S01]  /*101b0*/  LDC R12, c[0x0][0x268] ;  /* 0x00009a00ff0c7b82 */ /* 0x000ea20000000800 */
[-C--:B----4-:R-:W-:Y:S01]  /*101c0*/  LEA.HI.X.SX32 R43, R168, R3.reuse, 0x1, P4 ;  /* 0x00000003a82b7211 */ /* 0x090fe200020f0eff */
[----:B------:R4:W-:Y:S04]  /*101d0*/  STL [R1+0xa68], R49 ;  /* 0x000a683101007387 */ /* 0x0009e80000100800 */
[----:B------:R0:W-:Y:S01]  /*101e0*/  STL [R1+0xa54], R43 ;  /* 0x000a542b01007387 */ /* 0x0001e20000100800 */
[-C--:B-1----:R-:W-:Y:S01]  /*101f0*/  LEA.HI.X.SX32 R55, R166, R3.reuse, 0x1, P5 ;  /* 0x00000003a6377211 */ /* 0x082fe200028f0eff */
[----:B------:R-:W1:Y:S01]  /*10200*/  LDC R29, c[0x0][0x268] ;  /* 0x00009a00ff1d7b82 */ /* 0x000e620000000800 */
[----:B----4-:R-:W-:-:S03]  /*10210*/  LEA.HI.X.SX32 R49, R164, R3, 0x1, P6 ;  /* 0x00000003a4317211 */ /* 0x010fc600030f0eff */
[----:B------:R4:W-:Y:S01]  /*10220*/  STL [R1+0xa5c], R55 ;  /* 0x000a5c3701007387 */ /* 0x0009e20000100800 */
[----:B0-----:R-:W-:-:S03]  /*10230*/  IADD3 R43, P4, R162, R13, RZ ;  /* 0x0000000da22b7210 */ /* 0x001fc60007f9e0ff */
[----:B------:R0:W-:Y:S01]  /*10240*/  STL [R1+0xa64], R49 ;  /* 0x000a643101007387 */ /* 0x0001e20000100800 */
[----:B------:R-:W1:Y:S03]  /*10250*/  LDC R34, c[0x0][0x268] ;  /* 0x00009a00ff227b82 */ /* 0x000e660000000800 */
[----:B------:R3:W-:Y:S01]  /*10260*/  STL [R1+0xa70], R43 ;  /* 0x000a702b01007387 */ /* 0x0007e20000100800 */
[----:B----4-:R-:W-:-:S04]  /*10270*/  IADD3 R55, P5, R158, R13, RZ ;  /* 0x0000000d9e377210 */ /* 0x010fc80007fbe0ff */
[----:B------:R-:W4:Y:S01]  /*10280*/  LDC R10, c[0x0][0x268] ;  /* 0x00009a00ff0a7b82 */ /* 0x000f220000000800 */
[----:B0-----:R-:W-:Y:S01]  /*10290*/  IADD3 R49, P6, R156, R13, RZ ;  /* 0x0000000d9c317210 */ /* 0x001fe20007fde0ff */
[----:B------:R0:W-:Y:S01]  /*102a0*/  STL [R1+0xa78], R55 ;  /* 0x000a783701007387 */ /* 0x0001e20000100800 */
[----:B---3--:R-:W-:-:S03]  /*102b0*/  LEA.HI.X.SX32 R43, R162, R3, 0x1, P4 ;  /* 0x00000003a22b7211 */ /* 0x008fc600020f0eff */
[----:B------:R3:W-:Y:S02]  /*102c0*/  STL [R1+0xa80], R49 ;  /* 0x000a803101007387 */ /* 0x0007e40000100800 */
[----:B------:R-:W4:Y:S02]  /*102d0*/  LDC R25, c[0x0][0x268] ;  /* 0x00009a00ff197b82 */ /* 0x000f240000000800 */
[----:B------:R5:W-:Y:S01]  /*102e0*/  STL [R1+0xa6c], R43 ;  /* 0x000a6c2b01007387 */ /* 0x000be20000100800 */
[-C--:B0-----:R-:W-:Y:S02]  /*102f0*/  LEA.HI.X.SX32 R55, R158, R3.reuse, 0x1, P5 ;  /* 0x000000039e377211 */ /* 0x081fe400028f0eff */
[----:B---3--:R-:W-:-:S03]  /*10300*/  LEA.HI.X.SX32 R49, R156, R3, 0x1, P6 ;  /* 0x000000039c317211 */ /* 0x008fc600030f0eff */
[----:B------:R0:W-:Y:S01]  /*10310*/  STL [R1+0xa74], R55 ;  /* 0x000a743701007387 */ /* 0x0001e20000100800 */
[----:B------:R-:W3:Y:S01]  /*10320*/  LDC R33, c[0x0][0x268] ;  /* 0x00009a00ff217b82 */ /* 0x000ee20000000800 */
[-C--:B-----5:R-:W-:Y:S02]  /*10330*/  IADD3 R43, P4, R154, R13.reuse, RZ ;  /* 0x0000000d9a2b7210 */ /* 0x0a0fe40007f9e0ff */
[----:B------:R5:W-:Y:S04]  /*10340*/  STL [R1+0xa7c], R49 ;  /* 0x000a7c3101007387 */ /* 0x000be80000100800 */
[----:B------:R2:W-:Y:S01]  /*10350*/  STL [R1+0xa88], R43 ;  /* 0x000a882b01007387 */ /* 0x0005e20000100800 */
[----:B------:R-:W3:Y:S01]  /*10360*/  LDC R28, c[0x0][0x268] ;  /* 0x00009a00ff1c7b82 */ /* 0x000ee20000000800 */
[----:B0-----:R-:W-:-:S02]  /*10370*/  IADD3 R55, P5, R152, R13, RZ ;  /* 0x0000000d98377210 */ /* 0x001fc40007fbe0ff */
[----:B-----5:R-:W-:-:S03]  /*10380*/  IADD3 R49, P6, R150, R13, RZ ;  /* 0x0000000d96317210 */ /* 0x020fc60007fde0ff */
[----:B------:R0:W-:Y:S02]  /*10390*/  STL [R1+0xa90], R55 ;  /* 0x000a903701007387 */ /* 0x0001e40000100800 */
[----:B------:R-:W5:Y:S01]  /*103a0*/  LDC R40, c[0x0][0x268] ;  /* 0x00009a00ff287b82 */ /* 0x000f620000000800 */
[-C--:B--2---:R-:W-:Y:S01]  /*103b0*/  LEA.HI.X.SX32 R43, R154, R3.reuse, 0x1, P4 ;  /* 0x000000039a2b7211 */ /* 0x084fe200020f0eff */
[----:B------:R2:W-:Y:S04]  /*103c0*/  STL [R1+0xa98], R49 ;  /* 0x000a983101007387 */ /* 0x0005e80000100800 */
[----:B------:R1:W-:Y:S01]  /*103d0*/  STL [R1+0xa84], R43 ;  /* 0x000a842b01007387 */ /* 0x0003e20000100800 */
[-C--:B0-----:R-:W-:Y:S01]  /*103e0*/  LEA.HI.X.SX32 R55, R152, R3.reuse, 0x1, P5 ;  /* 0x0000000398377211 */ /* 0x081fe200028f0eff */
[----:B------:R-:W0:Y:S01]  /*103f0*/  LDC R44, c[0x0][0x268] ;  /* 0x00009a00ff2c7b82 */ /* 0x000e220000000800 */
[----:B--2---:R-:W-:-:S03]  /*10400*/  LEA.HI.X.SX32 R49, R150, R3, 0x1, P6 ;  /* 0x0000000396317211 */ /* 0x004fc600030f0eff */
[----:B------:R2:W-:Y:S01]  /*10410*/  STL [R1+0xa8c], R55 ;  /* 0x000a8c3701007387 */ /* 0x0005e20000100800 */
[----:B------:R-:W-:Y:S02]  /*10420*/  CS2R R150, SRZ ;  /* 0x0000000000967805 */ /* 0x000fe4000001ff00 */
[-C--:B-1----:R-:W-:Y:S01]  /*10430*/  IADD3 R43, P4, R146, R13.reuse, RZ ;  /* 0x0000000d922b7210 */ /* 0x082fe20007f9e0ff */
[----:B------:R1:W-:Y:S01]  /*10440*/  STL [R1+0xa94], R49 ;  /* 0x000a943101007387 */ /* 0x0003e20000100800 */
[----:B------:R-:W0:Y:S03]  /*10450*/  LDC R45, c[0x0][0x268] ;  /* 0x00009a00ff2d7b82 */ /* 0x000e260000000800 */
[----:B------:R4:W-:Y:S01]  /*10460*/  STL [R1+0xaa0], R43 ;  /* 0x000aa02b01007387 */ /* 0x0009e20000100800 */
[----:B--2---:R-:W-:-:S04]  /*10470*/  IADD3 R55, P5, R144, R13, RZ ;  /* 0x0000000d90377210 */ /* 0x004fc80007fbe0ff */
[----:B------:R-:W2:Y:S01]  /*10480*/  LDC R46, c[0x0][0x268] ;  /* 0x00009a00ff2e7b82 */ /* 0x000ea20000000800 */
[----:B-1----:R-:W-:Y:S01]  /*10490*/  IADD3 R49, P6, R142, R13, RZ ;  /* 0x0000000d8e317210 */ /* 0x002fe20007fde0ff */
[----:B------:R1:W-:Y:S01]  /*104a0*/  STL [R1+0xaa8], R55 ;  /* 0x000aa83701007387 */ /* 0x0003e20000100800 */
[----:B----4-:R-:W-:-:S03]  /*104b0*/  LEA.HI.X.SX32 R43, R146, R3, 0x1, P4 ;  /* 0x00000003922b7211 */ /* 0x010fc600020f0eff */
[----:B------:R4:W-:Y:S01]  /*104c0*/  STL [R1+0xab0], R49 ;  /* 0x000ab03101007387 */ /* 0x0009e20000100800 */
[----:B------:R-:W-:Y:S01]  /*104d0*/  CS2R R146, SRZ ;  /* 0x0000000000927805 */ /* 0x000fe2000001ff00 */
[----:B------:R-:W2:Y:S02]  /*104e0*/  LDC R50, c[0x0][0x268] ;  /* 0x00009a00ff327b82 */ /* 0x000ea40000000800 */
[----:B------:R3:W-:Y:S01]  /*104f0*/  STL [R1+0xa9c], R43 ;  /* 0x000a9c2b01007387 */ /* 0x0007e20000100800 */
[-C--:B-1----:R-:W-:Y:S02]  /*10500*/  LEA.HI.X.SX32 R55, R144, R3.reuse, 0x1, P5 ;  /* 0x0000000390377211 */ /* 0x082fe400028f0eff */
[----:B------:R-:W-:Y:S02]  /*10510*/  CS2R R144, SRZ ;  /* 0x0000000000907805 */ /* 0x000fe4000001ff00 */
[----:B----4-:R-:W-:Y:S01]  /*10520*/  LEA.HI.X.SX32 R49, R142, R3, 0x1, P6 ;  /* 0x000000038e317211 */ /* 0x010fe200030f0eff */
[----:B------:R1:W-:Y:S01]  /*10530*/  STL [R1+0xaa4], R55 ;  /* 0x000aa43701007387 */ /* 0x0003e20000100800 */
[----:B------:R-:W4:Y:S01]  /*10540*/  LDC R51, c[0x0][0x268] ;  /* 0x00009a00ff337b82 */ /* 0x000f220000000800 */
[----:B------:R-:W-:-:S02]  /*10550*/  CS2R R142, SRZ ;  /* 0x00000000008e7805 */ /* 0x000fc4000001ff00 */
[-C--:B---3--:R-:W-:Y:S01]  /*10560*/  IADD3 R43, P4, R140, R13.reuse, RZ ;  /* 0x0000000d8c2b7210 */ /* 0x088fe20007f9e0ff */
[----:B------:R3:W-:Y:S04]  /*10570*/  STL [R1+0xaac], R49 ;  /* 0x000aac3101007387 */ /* 0x0007e80000100800 */
[----:B------:R5:W-:Y:S01]  /*10580*/  STL [R1+0xab8], R43 ;  /* 0x000ab82b01007387 */ /* 0x000be20000100800 */
[----:B------:R-:W4:Y:S01]  /*10590*/  LDC R52, c[0x0][0x268] ;  /* 0x00009a00ff347b82 */ /* 0x000f220000000800 */
[-C--:B-1----:R-:W-:Y:S02]  /*105a0*/  IADD3 R55, P5, R136, R13.reuse, RZ ;  /* 0x0000000d88377210 */ /* 0x082fe40007fbe0ff */
[----:B---3--:R-:W-:-:S03]  /*105b0*/  IADD3 R49, P6, R134, R13, RZ ;  /* 0x0000000d86317210 */ /* 0x008fc60007fde0ff */
[----:B------:R1:W-:Y:S01]  /*105c0*/  STL [R1+0xac0], R55 ;  /* 0x000ac03701007387 */ /* 0x0003e20000100800 */
[-C--:B------:R-:W-:Y:S01]  /*105d0*/  LEA.HI.X.SX32 R101, R136, R3.reuse, 0x1, P5 ;  /* 0x0000000388657211 */ /* 0x080fe200028f0eff */
[----:B------:R-:W3:Y:S01]  /*105e0*/  LDC R56, c[0x0][0x268] ;  /* 0x00009a00ff387b82 */ /* 0x000ee20000000800 */
[----:B-----5:R-:W-:Y:S01]  /*105f0*/  LEA.HI.X.SX32 R43, R140, R3, 0x1, P4 ;  /* 0x000000038c2b7211 */ /* 0x020fe200020f0eff */
[----:B------:R5:W-:Y:S01]  /*10600*/  STL [R1+0xac8], R49 ;  /* 0x000ac83101007387 */ /* 0x000be20000100800 */
[----:B------:R-:W-:Y:S02]  /*10610*/  CS2R R136, SRZ ;  /* 0x0000000000887805 */ /* 0x000fe4000001ff00 */
[----:B------:R-:W-:Y:S01]  /*10620*/  CS2R R140, SRZ ;  /* 0x00000000008c7805 */ /* 0x000fe2000001ff00 */
[----:B------:R0:W-:Y:S01]  /*10630*/  STL [R1+0xab4], R43 ;  /* 0x000ab42b01007387 */ /* 0x0001e20000100800 */
[----:B-1----:R-:W-:Y:S01]  /*10640*/  IMAD R55, R138, 0x4, R59 ;  /* 0x000000048a377824 */ /* 0x002fe200078e023b */
[----:B------:R-:W1:Y:S02]  /*10650*/  LDC R57, c[0x0][0x268] ;  /* 0x00009a00ff397b82 */ /* 0x000e640000000800 */
[----:B------:R2:W-:Y:S01]  /*10660*/  STL [R1+0xabc], R101 ;  /* 0x000abc6501007387 */ /* 0x0005e20000100800 */
[----:B------:R-:W-:-:S02]  /*10670*/  CS2R R138, SRZ ;  /* 0x00000000008a7805 */ /* 0x000fc4000001ff00 */
[----:B-----5:R-:W-:Y:S01]  /*10680*/  LEA.HI.X.SX32 R49, R134, R3, 0x1, P6 ;  /* 0x0000000386317211 */ /* 0x020fe200030f0eff */
[----:B------:R-:W-:Y:S01]  /*10690*/  IMAD R54, R54, 0x4, R55 ;  /* 0x0000000436367824 */ /* 0x000fe200078e0237 */
[----:B------:R-:W-:Y:S02]  /*106a0*/  CS2R R134, SRZ ;  /* 0x0000000000867805 */ /* 0x000fe4000001ff00 */
[-C--:B0-----:R-:W-:Y:S01]  /*106b0*/  IADD3 R43, P4, R132, R13.reuse, RZ ;  /* 0x0000000d842b7210 */ /* 0x081fe20007f9e0ff */
[----:B------:R0:W-:Y:S01]  /*106c0*/  STL [R1+0xac4], R49 ;  /* 0x000ac43101007387 */ /* 0x0001e20000100800 */
[----:B------:R-:W-:Y:S01]  /*106d0*/  IMAD R53, R53, 0x4, R54 ;  /* 0x0000000435357824 */ /* 0x000fe200078e0236 */
[----:B------:R-:W5:Y:S01]  /*106e0*/  LDC R58, c[0x0][0x268] ;  /* 0x00009a00ff3a7b82 */ /* 0x000f620000000800 */
[-C--:B--2---:R-:W-:Y:S01]  /*106f0*/  IADD3 R101, P5, R130, R13.reuse, RZ ;  /* 0x0000000d82657210 */ /* 0x084fe20007fbe0ff */
[----:B------:R2:W-:Y:S04]  /*10700*/  STL [R1+0xad0], R43 ;  /* 0x000ad02b01007387 */ /* 0x0005e80000100800 */
[----:B------:R4:W-:Y:S01]  /*10710*/  STL [R1+0xad8], R101 ;  /* 0x000ad86501007387 */ /* 0x0009e20000100800 */
[----:B0-----:R-:W-:Y:S01]  /*10720*/  IADD3 R49, P6, R128, R13, RZ ;  /* 0x0000000d80317210 */ /* 0x001fe20007fde0ff */
[----:B------:R-:W0:Y:S01]  /*10730*/  LDC R62, c[0x0][0x268] ;  /* 0x00009a00ff3e7b82 */ /* 0x000e220000000800 */
[----:B--2---:R-:W-:-:S03]  /*10740*/  LEA.HI.X.SX32 R43, R132, R3, 0x1, P4 ;  /* 0x00000003842b7211 */ /* 0x004fc600020f0eff */
[----:B------:R2:W-:Y:S01]  /*10750*/  STL [R1+0xae0], R49 ;  /* 0x000ae03101007387 */ /* 0x0005e20000100800 */
[----:B------:R-:W-:Y:S02]  /*10760*/  CS2R R132, SRZ ;  /* 0x0000000000847805 */ /* 0x000fe4000001ff00 */
[-C--:B----4-:R-:W-:Y:S01]  /*10770*/  LEA.HI.X.SX32 R101, R128, R3.reuse, 0x1, P6 ;  /* 0x0000000380657211 */ /* 0x090fe200030f0eff */
[----:B------:R4:W-:Y:S01]  /*10780*/  STL [R1+0xacc], R43 ;  /* 0x000acc2b01007387 */ /* 0x0009e20000100800 */
[----:B------:R-:W0:Y:S01]  /*10790*/  LDC R63, c[0x0][0x268] ;  /* 0x00009a00ff3f7b82 */ /* 0x000e220000000800 */
[----:B------:R-:W-:Y:S02]  /*107a0*/  CS2R R128, SRZ ;  /* 0x0000000000807805 */ /* 0x000fe4000001ff00 */
[----:B--2---:R-:W-:Y:S02]  /*107b0*/  LEA.HI.X.SX32 R49, R130, R3, 0x1, P5 ;  /* 0x0000000382317211 */ /* 0x004fe400028f0eff */
[----:B------:R-:W-:-:S02]  /*107c0*/  CS2R R130, SRZ ;  /* 0x0000000000827805 */ /* 0x000fc4000001ff00 */
[-C--:B------:R-:W-:Y:S01]  /*107d0*/  IADD3 R103, P5, R122, R13.reuse, RZ ;  /* 0x0000000d7a677210 */ /* 0x080fe20007fbe0ff */
[----:B------:R-:W2:Y:S01]  /*107e0*/  LDC R64, c[0x0][0x268] ;  /* 0x00009a00ff407b82 */ /* 0x000ea20000000800 */
[----:B----4-:R-:W-:Y:S01]  /*107f0*/  IADD3 R43, P4, R124, R13, RZ ;  /* 0x0000000d7c2b7210 */ /* 0x010fe20007f9e0ff */
[----:B------:R4:W-:Y:S04]  /*10800*/  STL [R1+0xad4], R49 ;  /* 0x000ad43101007387 */ /* 0x0009e80000100800 */
[----:B------:R3:W-:Y:S02]  /*10810*/  STL [R1+0xadc], R101 ;  /* 0x000adc6501007387 */ /* 0x0007e40000100800 */
[----:B------:R-:W2:Y:S02]  /*10820*/  LDC R68, c[0x0][0x268] ;  /* 0x00009a00ff447b82 */ /* 0x000ea40000000800 */
[----:B------:R1:W-:Y:S01]  /*10830*/  STL [R1+0xae8], R43 ;  /* 0x000ae82b01007387 */ /* 0x0003e20000100800 */
[----:B----4-:R-:W-:Y:S01]  /*10840*/  IMAD R49, R126, 0x4, R53 ;  /* 0x000000047e317824 */ /* 0x010fe200078e0235 */
[----:B------:R-:W-:-:S02]  /*10850*/  CS2R R126, SRZ ;  /* 0x00000000007e7805 */ /* 0x000fc4000001ff00 */
[----:B------:R4:W-:Y:S01]  /*10860*/  STL [R1+0xaf0], R103 ;  /* 0x000af06701007387 */ /* 0x0009e20000100800 */
[----:B---3--:R-:W-:Y:S01]  /*10870*/  IADD3 R101, P6, R120, R13, RZ ;  /* 0x0000000d78657210 */ /* 0x008fe20007fde0ff */
[----:B------:R-:W-:Y:S01]  /*10880*/  IMAD R48, R48, 0x4, R49 ;  /* 0x0000000430307824 */ /* 0x000fe200078e0231 */
[----:B------:R-:W3:Y:S01]  /*10890*/  LDC R69, c[0x0][0x268] ;  /* 0x00009a00ff457b82 */ /* 0x000ee20000000800 */
[-C--:B-1----:R-:W-:Y:S02]  /*108a0*/  LEA.HI.X.SX32 R43, R124, R3.reuse, 0x1, P4 ;  /* 0x000000037c2b7211 */ /* 0x082fe400020f0eff */
[----:B------:R1:W-:Y:S01]  /*108b0*/  STL [R1+0xaf8], R101 ;  /* 0x000af86501007387 */ /* 0x0003e20000100800 */
[----:B------:R-:W-:Y:S01]  /*108c0*/  IMAD R47, R47, 0x4, R48 ;  /* 0x000000042f2f7824 */ /* 0x000fe200078e0230 */
[----:B------:R-:W-:Y:S02]  /*108d0*/  CS2R R124, SRZ ;  /* 0x00000000007c7805 */ /* 0x000fe4000001ff00 */
[----:B----4-:R-:W-:Y:S01]  /*108e0*/  LEA.HI.X.SX32 R103, R122, R3, 0x1, P5 ;  /* 0x000000037a677211 */ /* 0x010fe200028f0eff */
[----:B------:R4:W-:Y:S01]  /*108f0*/  STL [R1+0xae4], R43 ;  /* 0x000ae42b01007387 */ /* 0x0009e20000100800 */
[----:B------:R-:W3:Y:S01]  /*10900*/  LDC R70, c[0x0][0x268] ;  /* 0x00009a00ff467b82 */ /* 0x000ee20000000800 */
[----:B------:R-:W-:-:S02]  /*10910*/  CS2R R122, SRZ ;  /* 0x00000000007a7805 */ /* 0x000fc4000001ff00 */
[----:B------:R5:W-:Y:S01]  /*10920*/  STL [R1+0xaec], R103 ;  /* 0x000aec6701007387 */ /* 0x000be20000100800 */
[----:B-1----:R-:W-:-:S04]  /*10930*/  IADD3 R101, P4, R118, R13, RZ ;  /* 0x0000000d76657210 */ /* 0x002fc80007f9e0ff */
[----:B------:R-:W1:Y:S01]  /*10940*/  LDC R74, c[0x0][0x268] ;  /* 0x00009a00ff4a7b82 */ /* 0x000e620000000800 */
[----:B----4-:R-:W-:Y:S02]  /*10950*/  LEA.HI.X.SX32 R43, R120, R3, 0x1, P6 ;  /* 0x00000003782b7211 */ /* 0x010fe400030f0eff */
[----:B------:R-:W-:Y:S02]  /*10960*/  CS2R R120, SRZ ;  /* 0x0000000000787805 */ /* 0x000fe4000001ff00 */
[-C--:B-----5:R-:W-:Y:S01]  /*10970*/  IADD3 R103, P6, R112, R13.reuse, RZ ;  /* 0x0000000d70677210 */ /* 0x0a0fe20007fde0ff */
[----:B------:R4:W-:Y:S02]  /*10980*/  STL [R1+0xaf4], R43 ;  /* 0x000af42b01007387 */ /* 0x0009e40000100800 */
[----:B------:R-:W5:Y:S02]  /*10990*/  LDC R75, c[0x0][0x268] ;  /* 0x00009a00ff4b7b82 */ /* 0x000f640000000800 */
[----:B------:R0:W-:Y:S01]  /*109a0*/  STL [R1+0xb00], R101 ;  /* 0x000b006501007387 */ /* 0x0001e20000100800 */
[----:B----4-:R-:W-:-:S05]  /*109b0*/  IADD3 R43, P5, R114, R13, RZ ;  /* 0x0000000d722b7210 */ /* 0x010fca0007fbe0ff */
[----:B------:R-:W4:Y:S01]  /*109c0*/  LDC R76, c[0x0][0x268] ;  /* 0x00009a00ff4c7b82 */ /* 0x000f220000000800 */
[-C--:B0-----:R-:W-:Y:S01]  /*109d0*/  LEA.HI.X.SX32 R101, R118, R3.reuse, 0x1, P4 ;  /* 0x0000000376657211 */ /* 0x081fe200020f0eff */
[----:B------:R0:W-:Y:S01]  /*109e0*/  STL [R1+0xb08], R43 ;  /* 0x000b082b01007387 */ /* 0x0001e20000100800 */
[----:B------:R-:W-:Y:S02]  /*109f0*/  LEA.HI.X.SX32 R109, R114, R3, 0x1, P5 ;  /* 0x00000003726d7211 */ /* 0x000fe400028f0eff */
[----:B------:R-:W-:Y:S02]  /*10a00*/  CS2R R114, SRZ ;  /* 0x0000000000727805 */ /* 0x000fe4000001ff00 */
[----:B------:R-:W-:Y:S01]  /*10a10*/  CS2R R118, SRZ ;  /* 0x0000000000767805 */ /* 0x000fe2000001ff00 */
[----:B------:R2:W-:Y:S01]  /*10a20*/  STL [R1+0xb10], R103 ;  /* 0x000b106701007387 */ /* 0x0005e20000100800 */
[----:B------:R-:W4:Y:S03]  /*10a30*/  LDC R80, c[0x0][0x268] ;  /* 0x00009a00ff507b82 */ /* 0x000f260000000800 */
[----:B------:R3:W-:Y:S01]  /*10a40*/  STL [R1+0xafc], R101 ;  /* 0x000afc6501007387 */ /* 0x0007e20000100800 */
[----:B0-----:R-:W-:Y:S01]  /*10a50*/  IMAD R43, R116, 0x4, R47 ;  /* 0x00000004742b7824 */ /* 0x001fe200078e022f */
[----:B------:R-:W-:-:S02]  /*10a60*/  CS2R R116, SRZ ;  /* 0x0000000000747805 */ /* 0x000fc4000001ff00 */
[----:B------:R0:W-:Y:S01]  /*10a70*/  STL [R1+0xb04], R109 ;  /* 0x000b046d01007387 */ /* 0x0001e20000100800 */
[----:B------:R-:W4:Y:S01]  /*10a80*/  LDC R81, c[0x0][0x268] ;  /* 0x00009a00ff517b82 */ /* 0x000f220000000800 */
[----:B--2---:R-:W-:Y:S01]  /*10a90*/  LEA.HI.X.SX32 R103, R112, R3, 0x1, P6 ;  /* 0x0000000370677211 */ /* 0x004fe200030f0eff */
[----:B------:R-:W-:Y:S01]  /*10aa0*/  IMAD R42, R42, 0x4, R43 ;  /* 0x000000042a2a7824 */ /* 0x000fe200078e022b */
[----:B------:R-:W-:Y:S02]  /*10ab0*/  CS2R R112, SRZ ;  /* 0x0000000000707805 */ /* 0x000fe4000001ff00 */
[-C--:B---3--:R-:W-:Y:S01]  /*10ac0*/  IADD3 R101, P4, R110, R13.reuse, RZ ;  /* 0x0000000d6e657210 */ /* 0x088fe20007f9e0ff */
[----:B------:R2:W-:Y:S01]  /*10ad0*/  STL [R1+0xb0c], R103 ;  /* 0x000b0c6701007387 */ /* 0x0005e20000100800 */
[----:B------:R-:W-:Y:S01]  /*10ae0*/  IMAD R41, R41, 0x4, R42 ;  /* 0x0000000429297824 */ /* 0x000fe200078e022a */
[----:B------:R-:W3:Y:S01]  /*10af0*/  LDC R82, c[0x0][0x268] ;  /* 0x00009a00ff527b82 */ /* 0x000ee20000000800 */
[----:B0-----:R-:W-:Y:S01]  /*10b00*/  IADD3 R109, P5, R102, R13, RZ ;  /* 0x0000000d666d7210 */ /* 0x001fe20007fbe0ff */
[----:B------:R0:W-:Y:S01]  /*10b10*/  STL [R1+0xb18], R101 ;  /* 0x000b186501007387 */ /* 0x0001e20000100800 */
[----:B------:R-:W-:-:S02]  /*10b20*/  IMAD R21, R21, 0x4, R41 ;  /* 0x0000000415157824 */ /* 0x000fc400078e0229 */
[----:B------:R-:W-:Y:S01]  /*10b30*/  LEA.HI.X.SX32 R102, R102, R3, 0x1, P5 ;  /* 0x0000000366667211 */ /* 0x000fe200028f0eff */
[----:B------:R-:W-:Y:S01]  /*10b40*/  STL [R1+0xb20], R109 ;  /* 0x000b206d01007387 */ /* 0x000fe20000100800 */
[----:B------:R-:W-:Y:S01]  /*10b50*/  IMAD R39, R39, 0x4, R21 ;  /* 0x0000000427277824 */ /* 0x000fe200078e0215 */
[----:B--2---:R-:W-:Y:S01]  /*10b60*/  IADD3 R103, P6, R100, R13, RZ ;  /* 0x0000000d64677210 */ /* 0x004fe20007fde0ff */
[----:B------:R-:W2:Y:S02]  /*10b70*/  LDC R86, c[0x0][0x268] ;  /* 0x00009a00ff567b82 */ /* 0x000ea40000000800 */
[----:B------:R-:W-:Y:S01]  /*10b80*/  IMAD R32, R32, 0x4, R39 ;  /* 0x0000000420207824 */ /* 0x000fe200078e0227 */
[----:B0-----:R-:W-:Y:S01]  /*10b90*/  LEA.HI.X.SX32 R101, R110, R3, 0x1, P4 ;  /* 0x000000036e657211 */ /* 0x001fe200020f0eff */
[----:B------:R-:W-:Y:S01]  /*10ba0*/  STL [R1+0xb28], R103 ;  /* 0x000b286701007387 */ /* 0x000fe20000100800 */
[----:B------:R-:W-:Y:S01]  /*10bb0*/  CS2R R110, SRZ ;  /* 0x00000000006e7805 */ /* 0x000fe2000001ff00 */
[----:B------:R-:W-:-:S02]  /*10bc0*/  IMAD R24, R24, 0x4, R32 ;  /* 0x0000000418187824 */ /* 0x000fc400078e0220 */
[----:B------:R0:W-:Y:S01]  /*10bd0*/  STL [R1+0xb14], R101 ;  /* 0x000b146501007387 */ /* 0x0001e20000100800 */
[----:B------:R-:W2:Y:S01]  /*10be0*/  LDC R87, c[0x0][0x268] ;  /* 0x00009a00ff577b82 */ /* 0x000ea20000000800 */
[----:B------:R-:W-:Y:S02]  /*10bf0*/  IMAD R38, R38, 0x4, R24 ;  /* 0x0000000426267824 */ /* 0x000fe400078e0218 */
[----:B------:R1:W-:Y:S02]  /*10c00*/  STL [R1+0xb1c], R102 ;  /* 0x000b1c6601007387 */ /* 0x0003e40000100800 */
[----:B------:R-:W-:-:S03]  /*10c10*/  IMAD R27, R27, 0x4, R38 ;  /* 0x000000041b1b7824 */ /* 0x000fc600078e0226 */
[----:B------:R-:W2:Y:S01]  /*10c20*/  LDC R88, c[0x0][0x268] ;  /* 0x00009a00ff587b82 */ /* 0x000ea20000000800 */
[----:B0-----:R-:W-:Y:S01]  /*10c30*/  LEA.HI.X.SX32 R101, R100, R3, 0x1, P6 ;  /* 0x0000000364657211 */ /* 0x001fe200030f0eff */
[----:B------:R-:W-:Y:S01]  /*10c40*/  IMAD R31, R31, 0x4, R27 ;  /* 0x000000041f1f7824 */ /* 0x000fe200078e021b */
[-C--:B------:R-:W-:Y:S02]  /*10c50*/  IADD3 R100, P4, R97, R13.reuse, RZ ;  /* 0x0000000d61647210 */ /* 0x080fe40007f9e0ff */
[----:B-1----:R-:W-:Y:S01]  /*10c60*/  IADD3 R102, P5, R96, R13, RZ ;  /* 0x0000000d60667210 */ /* 0x002fe20007fbe0ff */
[----:B------:R0:W-:Y:S01]  /*10c70*/  STL [R1+0xb24], R101 ;  /* 0x000b246501007387 */ /* 0x0001e20000100800 */
[----:B------:R-:W-:Y:S01]  /*10c80*/  IMAD R37, R37, 0x4, R31 ;  /* 0x0000000425257824 */ /* 0x000fe200078e021f */
[----:B------:R-:W1:Y:S02]  /*10c90*/  LDC R92, c[0x0][0x268] ;  /* 0x00009a00ff5c7b82 */ /* 0x000e640000000800 */
[----:B------:R5:W-:Y:S01]  /*10ca0*/  STL [R1+0xb30], R100 ;  /* 0x000b306401007387 */ /* 0x000be20000100800 */
[----:B------:R-:W-:-:S03]  /*10cb0*/  IMAD R23, R23, 0x4, R37 ;  /* 0x0000000417177824 */ /* 0x000fc600078e0225 */
[----:B------:R4:W-:Y:S01]  /*10cc0*/  STL [R1+0xb38], R102 ;  /* 0x000b386601007387 */ /* 0x0009e20000100800 */
[----:B------:R-:W-:Y:S01]  /*10cd0*/  IMAD R22, R22, 0x4, R23 ;  /* 0x0000000416167824 */ /* 0x000fe200078e0217 */
[----:B0-----:R-:W-:Y:S01]  /*10ce0*/  IADD3 R101, P6, R95, R13, RZ ;  /* 0x0000000d5f657210 */ /* 0x001fe20007fde0ff */
[----:B------:R-:W0:Y:S02]  /*10cf0*/  LDC R93, c[0x0][0x268] ;  /* 0x00009a00ff5d7b82 */ /* 0x000e240000000800 */
[----:B------:R-:W-:Y:S01]  /*10d00*/  IMAD R36, R36, 0x4, R22 ;  /* 0x0000000424247824 */ /* 0x000fe200078e0216 */
[-C--:B-----5:R-:W-:Y:S01]  /*10d10*/  LEA.HI.X.SX32 R100, R97, R3.reuse, 0x1, P4 ;  /* 0x0000000361647211 */ /* 0x0a0fe200020f0eff */
[----:B------:R-:W-:Y:S01]  /*10d20*/  STL [R1+0xb40], R101 ;  /* 0x000b406501007387 */ /* 0x000fe20000100800 */
[-C--:B------:R-:W-:Y:S01]  /*10d30*/  LEA.HI.X.SX32 R97, R96, R3.reuse, 0x1, P5 ;  /* 0x0000000360617211 */ /* 0x080fe200028f0eff */
[----:B------:R-:W-:Y:S01]  /*10d40*/  IMAD R30, R30, 0x4, R36 ;  /* 0x000000041e1e7824 */ /* 0x000fe200078e0224 */
[----:B------:R-:W-:Y:S01]  /*10d50*/  LEA.HI.X.SX32 R96, R95, R3, 0x1, P6 ;  /* 0x000000035f607211 */ /* 0x000fe200030f0eff */
[----:B------:R5:W-:Y:S01]  /*10d60*/  STL [R1+0xb2c], R100 ;  /* 0x000b2c6401007387 */ /* 0x000be20000100800 */
[----:B------:R-:W-:Y:S01]  /*10d70*/  IADD3 R95, P4, R91, R13, RZ ;  /* 0x0000000d5b5f7210 */ /* 0x000fe20007f9e0ff */
[----:B------:R-:W-:Y:S01]  /*10d80*/  IMAD R26, R26, 0x4, R30 ;  /* 0x000000041a1a7824 */ /* 0x000fe200078e021e */
[----:B------:R-:W0:Y:S01]  /*10d90*/  LDC R94, c[0x0][0x268] ;  /* 0x00009a00ff5e7b82 */ /* 0x000e220000000800 */
[----:B------:R3:W-:Y:S01]  /*10da0*/  STL [R1+0xb34], R97 ;  /* 0x000b346101007387 */ /* 0x0007e20000100800 */
[----:B----4-:R-:W-:Y:S01]  /*10db0*/  CS2R R102, SRZ ;  /* 0x0000000000667805 */ /* 0x010fe2000001ff00 */
[----:B------:R-:W-:-:S02]  /*10dc0*/  IMAD R35, R35, 0x4, R26 ;  /* 0x0000000423237824 */ /* 0x000fc400078e021a */
[----:B------:R4:W-:Y:S02]  /*10dd0*/  STL [R1+0xb3c], R96 ;  /* 0x000b3c6001007387 */ /* 0x0009e40000100800 */
[----:B------:R-:W-:Y:S01]  /*10de0*/  IMAD R12, R12, 0x4, R35 ;  /* 0x000000040c0c7824 */ /* 0x000fe200078e0223 */
[----:B------:R-:W0:Y:S01]  /*10df0*/  LDC R98, c[0x0][0x268] ;  /* 0x00009a00ff627b82 */ /* 0x000e220000000800 */
[----:B------:R2:W-:Y:S01]  /*10e00*/  STL [R1+0xb48], R95 ;  /* 0x000b485f01007387 */ /* 0x0005e20000100800 */
[----:B-----5:R-:W-:Y:S02]  /*10e10*/  CS2R R100, SRZ ;  /* 0x0000000000647805 */ /* 0x020fe4000001ff00 */
[-C--:B---3--:R-:W-:Y:S01]  /*10e20*/  IADD3 R97, P5, R90, R13.reuse, RZ ;  /* 0x0000000d5a617210 */ /* 0x088fe20007fbe0ff */
[----:B------:R-:W-:Y:S01]  /*10e30*/  IMAD R29, R29, 0x4, R12 ;  /* 0x000000041d1d7824 */ /* 0x000fe200078e020c */
[----:B----4-:R-:W-:-:S03]  /*10e40*/  IADD3 R96, P6, R89, R13, RZ ;  /* 0x0000000d59607210 */ /* 0x010fc60007fde0ff */
[----:B------:R-:W-:Y:S01]  /*10e50*/  STL [R1+0xb50], R97 ;  /* 0x000b506101007387 */ /* 0x000fe20000100800 */
[----:B------:R-:W-:Y:S01]  /*10e60*/  IMAD R34, R34, 0x4, R29 ;  /* 0x0000000422227824 */ /* 0x000fe200078e021d */
[----:B------:R-:W3:Y:S01]  /*10e70*/  LDC R99, c[0x0][0x268] ;  /* 0x00009a00ff637b82 */ /* 0x000ee20000000800 */
[-C--:B--2---:R-:W-:Y:S01]  /*10e80*/  LEA.HI.X.SX32 R95, R91, R3.reuse, 0x1, P4 ;  /* 0x000000035b5f7211 */ /* 0x084fe200020f0eff */
[----:B------:R2:W-:Y:S01]  /*10e90*/  STL [R1+0xb58], R96 ;  /* 0x000b586001007387 */ /* 0x0005e20000100800 */
[-C--:B------:R-:W-:Y:S01]  /*10ea0*/  LEA.HI.X.SX32 R91, R90, R3.reuse, 0x1, P5 ;  /* 0x000000035a5b7211 */ /* 0x080fe200028f0eff */
[----:B------:R-:W-:Y:S01]  /*10eb0*/  IMAD R10, R10, 0x4, R34 ;  /* 0x000000040a0a7824 */ /* 0x000fe200078e0222 */
[----:B------:R-:W-:Y:S01]  /*10ec0*/  LEA.HI.X.SX32 R90, R89, R3, 0x1, P6 ;  /* 0x00000003595a7211 */ /* 0x000fe200030f0eff */
[----:B------:R-:W-:Y:S01]  /*10ed0*/  STL [R1+0xb44], R95 ;  /* 0x000b445f01007387 */ /* 0x000fe20000100800 */
[----:B------:R-:W-:Y:S01]  /*10ee0*/  IADD3 R89, P4, R85, R13, RZ ;  /* 0x0000000d55597210 */ /* 0x000fe20007f9e0ff */
[----:B------:R-:W-:-:S02]  /*10ef0*/  IMAD R25, R25, 0x4, R10 ;  /* 0x0000000419197824 */ /* 0x000fc400078e020a */
[----:B------:R4:W-:Y:S02]  /*10f00*/  STL [R1+0xb4c], R91 ;  /* 0x000b4c5b01007387 */ /* 0x0009e40000100800 */
[----:B------:R-:W-:Y:S01]  /*10f10*/  IMAD R33, R33, 0x4, R25 ;  /* 0x0000000421217824 */ /* 0x000fe200078e0219 */
[----:B--2---:R-:W-:Y:S01]  /*10f20*/  CS2R R96, SRZ ;  /* 0x0000000000607805 */ /* 0x004fe2000001ff00 */
[----:B------:R2:W-:Y:S02]  /*10f30*/  STL [R1+0xb54], R90 ;  /* 0x000b545a01007387 */ /* 0x0005e40000100800 */
[----:B------:R-:W-:Y:S02]  /*10f40*/  IMAD R28, R28, 0x4, R33 ;  /* 0x000000041c1c7824 */ /* 0x000fe400078e0221 */
[----:B------:R5:W-:Y:S01]  /*10f50*/  STL [R1+0xb60], R89 ;  /* 0x000b605901007387 */ /* 0x000be20000100800 */
[-C--:B----4-:R-:W-:Y:S02]  /*10f60*/  IADD3 R91, P5, R84, R13.reuse, RZ ;  /* 0x0000000d545b7210 */ /* 0x090fe40007fbe0ff */
[----:B--2---:R-:W-:-:S03]  /*10f70*/  IADD3 R90, P6, R83, R13, RZ ;  /* 0x0000000d535a7210 */ /* 0x004fc60007fde0ff */
[----:B------:R-:W-:Y:S01]  /*10f80*/  STL [R1+0xb68], R91 ;  /* 0x000b685b01007387 */ /* 0x000fe20000100800 */
[----:B-----5:R-:W-:-:S03]  /*10f90*/  LEA.HI.X.SX32 R89, R85, R3, 0x1, P4 ;  /* 0x0000000355597211 */ /* 0x020fc600020f0eff */
[----:B------:R2:W-:Y:S01]  /*10fa0*/  STL [R1+0xb70], R90 ;  /* 0x000b705a01007387 */ /* 0x0005e20000100800 */
[-C--:B------:R-:W-:Y:S02]  /*10fb0*/  LEA.HI.X.SX32 R85, R84, R3.reuse, 0x1, P5 ;  /* 0x0000000354557211 */ /* 0x080fe400028f0eff */
[----:B------:R-:W-:Y:S01]  /*10fc0*/  LEA.HI.X.SX32 R84, R83, R3, 0x1, P6 ;  /* 0x0000000353547211 */ /* 0x000fe200030f0eff */
[----:B------:R-:W-:Y:S01]  /*10fd0*/  STL [R1+0xb5c], R89 ;  /* 0x000b5c5901007387 */ /* 0x000fe20000100800 */
[----:B------:R-:W-:-:S03]  /*10fe0*/  IADD3 R83, P4, R79, R13, RZ ;  /* 0x0000000d4f537210 */ /* 0x000fc60007f9e0ff */
[----:B------:R4:W-:Y:S01]  /*10ff0*/  STL [R1+0xb64], R85 ;  /* 0x000b645501007387 */ /* 0x0009e20000100800 */
[----:B--2---:R-:W-:-:S03]  /*11000*/  CS2R R90, SRZ ;  /* 0x00000000005a7805 */ /* 0x004fc6000001ff00 */
[----:B------:R2:W-:Y:S04]  /*11010*/  STL [R1+0xb6c], R84 ;  /* 0x000b6c5401007387 */ /* 0x0005e80000100800 */
        /* <DEDUP_REMOVED lines=92> */
[----:B----4-:R-:W-:Y:S02]  /*115e0*/  IADD3 R43, P5, R39, R13, RZ ;  /* 0x0000000d272b7210 */ /* 0x010fe40007fbe0ff */
[----:B--2---:R-:W-:-:S03]  /*115f0*/  LEA.HI.X.SX32 R42, R21, R3, 0x1, P4 ;  /* 0x00000003152a7211 */ /* 0x004fc600020f0eff */
[----:B------:R-:W-:Y:S01]  /*11600*/  STL [R1+0xc28], R43 ;  /* 0x000c282b01007387 */ /* 0x000fe20000100800 */
[----:B------:R-:W-:Y:S01]  /*11610*/  IMAD R21, R40, 0x4, R28 ;  /* 0x0000000428157824 */ /* 0x000fe200078e021c */
[----:B-----5:R-:W-:-:S04]  /*11620*/  IADD3 R41, P6, R32, R13, RZ ;  /* 0x0000000d20297210 */ /* 0x020fc80007fde0ff */
[----:B------:R-:W-:Y:S01]  /*11630*/  LEA.HI.X.SX32 R40, R32, R3, 0x1, P6 ;  /* 0x0000000320287211 */ /* 0x000fe200030f0eff */
[----:B------:R2:W-:Y:S01]  /*11640*/  STL [R1+0xc30], R41 ;  /* 0x000c302901007387 */ /* 0x0005e20000100800 */
[----:B------:R-:W-:-:S03]  /*11650*/  IMAD R32, R44, 0x4, R21 ;  /* 0x000000042c207824 */ /* 0x000fc600078e0215 */
[----:B------:R4:W-:Y:S01]  /*11660*/  STL [R1+0xc1c], R42 ;  /* 0x000c1c2a01007387 */ /* 0x0009e20000100800 */
[----:B--2---:R-:W-:Y:S02]  /*11670*/  LEA.HI.X.SX32 R41, R39, R3, 0x1, P5 ;  /* 0x0000000327297211 */ /* 0x004fe400028f0eff */
[-C--:B------:R-:W-:Y:S02]  /*11680*/  IADD3 R39, P4, R24, R13.reuse, RZ ;  /* 0x0000000d18277210 */ /* 0x080fe40007f9e0ff */
[----:B----4-:R-:W-:Y:S01]  /*11690*/  CS2R R42, SRZ ;  /* 0x00000000002a7805 */ /* 0x010fe2000001ff00 */
[----:B------:R2:W-:Y:S04]  /*116a0*/  STL [R1+0xc24], R41 ;  /* 0x000c242901007387 */ /* 0x0005e80000100800 */
[----:B------:R4:W-:Y:S04]  /*116b0*/  STL [R1+0xc2c], R40 ;  /* 0x000c2c2801007387 */ /* 0x0009e80000100800 */
[----:B------:R5:W-:Y:S01]  /*116c0*/  STL [R1+0xc38], R39 ;  /* 0x000c382701007387 */ /* 0x000be20000100800 */
[----:B--2---:R-:W-:-:S02]  /*116d0*/  IADD3 R41, P5, R38, R13, RZ ;  /* 0x0000000d26297210 */ /* 0x004fc40007fbe0ff */
[----:B----4-:R-:W-:-:S03]  /*116e0*/  IADD3 R40, P6, R27, R13, RZ ;  /* 0x0000000d1b287210 */ /* 0x010fc60007fde0ff */
[----:B------:R-:W-:Y:S01]  /*116f0*/  STL [R1+0xc40], R41 ;  /* 0x000c402901007387 */ /* 0x000fe20000100800 */
[----:B-----5:R-:W-:-:S03]  /*11700*/  LEA.HI.X.SX32 R39, R24, R3, 0x1, P4 ;  /* 0x0000000318277211 */ /* 0x020fc600020f0eff */
[----:B------:R2:W-:Y:S01]  /*11710*/  STL [R1+0xc48], R40 ;  /* 0x000c482801007387 */ /* 0x0005e20000100800 */
[----:B------:R-:W-:Y:S01]  /*11720*/  IMAD R24, R45, 0x4, R32 ;  /* 0x000000042d187824 */ /* 0x000fe200078e0220 */
[----:B------:R-:W-:Y:S02]  /*11730*/  CS2R R44, SRZ ;  /* 0x00000000002c7805 */ /* 0x000fe4000001ff00 */
[----:B------:R4:W-:Y:S01]  /*11740*/  STL [R1+0xc34], R39 ;  /* 0x000c342701007387 */ /* 0x0009e20000100800 */
[----:B--2---:R-:W-:Y:S02]  /*11750*/  LEA.HI.X.SX32 R40, R38, R3, 0x1, P5 ;  /* 0x0000000326287211 */ /* 0x004fe400028f0eff */
[----:B------:R-:W-:Y:S02]  /*11760*/  IADD3 R38, P4, R31, R13, RZ ;  /* 0x0000000d1f267210 */ /* 0x000fe40007f9e0ff */
[----:B----4-:R-:W-:Y:S01]  /*11770*/  LEA.HI.X.SX32 R39, R27, R3, 0x1, P6 ;  /* 0x000000031b277211 */ /* 0x010fe200030f0eff */
[----:B------:R2:W-:Y:S01]  /*11780*/  STL [R1+0xc3c], R40 ;  /* 0x000c3c2801007387 */ /* 0x0005e20000100800 */
[----:B------:R-:W-:Y:S01]  /*11790*/  IMAD R27, R46, 0x4, R24 ;  /* 0x000000042e1b7824 */ /* 0x000fe200078e0218 */
[----:B------:R-:W-:-:S02]  /*117a0*/  CS2R R46, SRZ ;  /* 0x00000000002e7805 */ /* 0x000fc4000001ff00 */
[----:B------:R4:W-:Y:S04]  /*117b0*/  STL [R1+0xc44], R39 ;  /* 0x000c442701007387 */ /* 0x0009e80000100800 */
[----:B------:R5:W-:Y:S01]  /*117c0*/  STL [R1+0xc50], R38 ;  /* 0x000c502601007387 */ /* 0x000be20000100800 */
[-C--:B--2---:R-:W-:Y:S02]  /*117d0*/  IADD3 R40, P5, R37, R13.reuse, RZ ;  /* 0x0000000d25287210 */ /* 0x084fe40007fbe0ff */
[----:B----4-:R-:W-:-:S03]  /*117e0*/  IADD3 R39, P6, R23, R13, RZ ;  /* 0x0000000d17277210 */ /* 0x010fc60007fde0ff */
[----:B------:R2:W-:Y:S01]  /*117f0*/  STL [R1+0xdac], R40 ;  /* 0x000dac2801007387 */ /* 0x0005e20000100800 */
[----:B-----5:R-:W-:-:S03]  /*11800*/  LEA.HI.X.SX32 R38, R31, R3, 0x1, P4 ;  /* 0x000000031f267211 */ /* 0x020fc600020f0eff */
[----:B------:R4:W-:Y:S01]  /*11810*/  STL [R1+0xdb0], R39 ;  /* 0x000db02701007387 */ /* 0x0009e20000100800 */
[----:B------:R-:W-:-:S03]  /*11820*/  IMAD R31, R50, 0x4, R27 ;  /* 0x00000004321f7824 */ /* 0x000fc600078e021b */
[----:B------:R5:W-:Y:S01]  /*11830*/  STL [R1+0xc4c], R38 ;  /* 0x000c4c2601007387 */ /* 0x000be20000100800 */
[----:B--2---:R-:W-:Y:S02]  /*11840*/  CS2R R40, SRZ ;  /* 0x0000000000287805 */ /* 0x004fe4000001ff00 */
[----:B----4-:R-:W-:Y:S02]  /*11850*/  LEA.HI.X.SX32 R39, R37, R3, 0x1, P5 ;  /* 0x0000000325277211 */ /* 0x010fe400028f0eff */
[----:B------:R-:W-:Y:S02]  /*11860*/  IADD3 R37, P4, R22, R13, RZ ;  /* 0x0000000d16257210 */ /* 0x000fe40007f9e0ff */
[----:B-----5:R-:W-:Y:S01]  /*11870*/  LEA.HI.X.SX32 R38, R23, R3, 0x1, P6 ;  /* 0x0000000317267211 */ /* 0x020fe200030f0eff */
[----:B------:R2:W-:Y:S01]  /*11880*/  STL [R1+0xc54], R39 ;  /* 0x000c542701007387 */ /* 0x0005e20000100800 */
[----:B------:R-:W-:Y:S01]  /*11890*/  IMAD R23, R51, 0x4, R31 ;  /* 0x0000000433177824 */ /* 0x000fe200078e021f */
[----:B------:R-:W-:-:S02]  /*118a0*/  CS2R R50, SRZ ;  /* 0x0000000000327805 */ /* 0x000fc4000001ff00 */
[----:B------:R4:W-:Y:S04]  /*118b0*/  STL [R1+0xd9c], R38 ;  /* 0x000d9c2601007387 */ /* 0x0009e80000100800 */
[----:B------:R5:W-:Y:S01]  /*118c0*/  STL [R1+0xda0], R37 ;  /* 0x000da02501007387 */ /* 0x000be20000100800 */
[-C--:B--2---:R-:W-:Y:S02]  /*118d0*/  IADD3 R39, P5, R36, R13.reuse, RZ ;  /* 0x0000000d24277210 */ /* 0x084fe40007fbe0ff */
        /* <DEDUP_REMOVED lines=11> */
[----:B------:R-:W-:-:S03]  /*11990*/  IMAD R30, R56, 0x4, R22 ;  /* 0x00000004381e7824 */ /* 0x000fc600078e0216 */
[----:B------:R4:W-:Y:S04]  /*119a0*/  STL [R1+0xd88], R37 ;  /* 0x000d882501007387 */ /* 0x0009e80000100800 */
[----:B------:R5:W-:Y:S01]  /*119b0*/  STL [R1+0xd8c], R36 ;  /* 0x000d8c2401007387 */ /* 0x000be20000100800 */
[-C--:B--2---:R-:W-:Y:S02]  /*119c0*/  IADD3 R38, P5, R35, R13.reuse, RZ ;  /* 0x0000000d23267210 */ /* 0x084fe40007fbe0ff */
[----:B----4-:R-:W-:-:S03]  /*119d0*/  IADD3 R37, P6, R12, R13, RZ ;  /* 0x0000000d0c257210 */ /* 0x010fc60007fde0ff */
[----:B------:R2:W-:Y:S01]  /*119e0*/  STL [R1+0xd90], R38 ;  /* 0x000d902601007387 */ /* 0x0005e20000100800 */
[----:B-----5:R-:W-:-:S03]  /*119f0*/  LEA.HI.X.SX32 R36, R26, R3, 0x1, P4 ;  /* 0x000000031a247211 */ /* 0x020fc600020f0eff */
[----:B------:R4:W-:Y:S01]  /*11a00*/  STL [R1+0xd94], R37 ;  /* 0x000d942501007387 */ /* 0x0009e20000100800 */
[----:B------:R-:W-:Y:S01]  /*11a10*/  IMAD R26, R57, 0x4, R30 ;  /* 0x00000004391a7824 */ /* 0x000fe200078e021e */
[----:B------:R-:W-:Y:S02]  /*11a20*/  CS2R R56, SRZ ;  /* 0x0000000000387805 */ /* 0x000fe4000001ff00 */
        /* <DEDUP_REMOVED lines=15> */
[----:B------:R-:W-:-:S03]  /*11b20*/  IMAD R29, R62, 0x4, R12 ;  /* 0x000000043e1d7824 */ /* 0x000fc600078e020c */
[----:B------:R4:W-:Y:S01]  /*11b30*/  STL [R1+0xd70], R35 ;  /* 0x000d702301007387 */ /* 0x0009e20000100800 */
[----:B--2---:R-:W-:Y:S02]  /*11b40*/  LEA.HI.X.SX32 R36, R34, R3, 0x1, P5 ;  /* 0x0000000322247211 */ /* 0x004fe400028f0eff */
[----:B------:R-:W-:Y:S02]  /*11b50*/  IADD3 R34, P4, R25, R13, RZ ;  /* 0x0000000d19227210 */ /* 0x000fe40007f9e0ff */
[----:B----4-:R-:W-:Y:S01]  /*11b60*/  LEA.HI.X.SX32 R35, R10, R3, 0x1, P6 ;  /* 0x000000030a237211 */ /* 0x010fe200030f0eff */
[----:B------:R2:W-:Y:S01]  /*11b70*/  STL [R1+0xc60], R36 ;  /* 0x000c602401007387 */ /* 0x0005e20000100800 */
[----:B------:R-:W-:Y:S01]  /*11b80*/  IMAD R10, R63, 0x4, R29 ;  /* 0x000000043f0a7824 */ /* 0x000fe200078e021d */
[----:B------:R-:W-:Y:S02]  /*11b90*/  CS2R R62, SRZ ;  /* 0x00000000003e7805 */ /* 0x000fe4000001ff00 */
[----:B------:R4:W-:Y:S04]  /*11ba0*/  STL [R1+0xd60], R35 ;  /* 0x000d602301007387 */ /* 0x0009e80000100800 */
[----:B------:R5:W-:Y:S01]  /*11bb0*/  STL [R1+0xd64], R34 ;  /* 0x000d642201007387 */ /* 0x000be20000100800 */
[----:B--2---:R-:W-:-:S02]  /*11bc0*/  IADD3 R36, P5, R33, R13, RZ ;  /* 0x0000000d21247210 */ /* 0x004fc40007fbe0ff */
        /* <DEDUP_REMOVED lines=12> */
[----:B------:R-:W-:-:S03]  /*11c90*/  IMAD R28, R68, 0x4, R25 ;  /* 0x00000004441c7824 */ /* 0x000fc600078e0219 */
        /* <DEDUP_REMOVED lines=94> */
[----:B-1----:R-:W-:-:S03]  /*12280*/  IMAD R23, R92, 0x4, R24 ;  /* 0x000000045c177824 */ /* 0x002fc600078e0218 */
[----:B------:R1:W-:Y:S04]  /*12290*/  STL [R1+0xcd4], R28 ;  /* 0x000cd41c01007387 */ /* 0x0003e80000100800 */
[----:B------:R4:W-:Y:S01]  /*122a0*/  STL [R1+0xcd8], R27 ;  /* 0x000cd81b01007387 */ /* 0x0009e20000100800 */
[-C--:B--2---:R-:W-:Y:S02]  /*122b0*/  IADD3 R29, P5, R26, R13.reuse, RZ ;  /* 0x0000000d1a1d7210 */ /* 0x084fe40007fbe0ff */
[----:B-1----:R-:W-:-:S03]  /*122c0*/  IADD3 R28, P6, R12, R13, RZ ;  /* 0x0000000d0c1c7210 */ /* 0x002fc60007fde0ff */
[----:B------:R-:W-:Y:S01]  /*122d0*/  STL [R1+0xcdc], R29 ;  /* 0x000cdc1d01007387 */ /* 0x000fe20000100800 */
[----:B----4-:R-:W-:-:S03]  /*122e0*/  LEA.HI.X.SX32 R27, R22, R3, 0x1, P4 ;  /* 0x00000003161b7211 */ /* 0x010fc600020f0eff */
[----:B------:R1:W-:Y:S01]  /*122f0*/  STL [R1+0xce0], R28 ;  /* 0x000ce01c01007387 */ /* 0x0003e20000100800 */
[----:B0-----:R-:W-:Y:S01]  /*12300*/  IMAD R22, R93, 0x4, R23 ;  /* 0x000000045d167824 */ /* 0x001fe200078e0217 */
[----:B------:R-:W-:Y:S02]  /*12310*/  CS2R R92, SRZ ;  /* 0x00000000005c7805 */ /* 0x000fe4000001ff00 */
[----:B------:R0:W-:Y:S01]  /*12320*/  STL [R1+0xcd0], R27 ;  /* 0x000cd01b01007387 */ /* 0x0001e20000100800 */
[----:B-1----:R-:W-:Y:S02]  /*12330*/  LEA.HI.X.SX32 R28, R26, R3, 0x1, P5 ;  /* 0x000000031a1c7211 */ /* 0x002fe400028f0eff */
[----:B------:R-:W-:Y:S02]  /*12340*/  IADD3 R26, P4, R10, R13, RZ ;  /* 0x0000000d0a1a7210 */ /* 0x000fe40007f9e0ff */
[----:B0-----:R-:W-:Y:S01]  /*12350*/  LEA.HI.X.SX32 R27, R12, R3, 0x1, P6 ;  /* 0x000000030c1b7211 */ /* 0x001fe200030f0eff */
[----:B------:R0:W-:Y:S01]  /*12360*/  STL [R1+0xc80], R28 ;  /* 0x000c801c01007387 */ /* 0x0001e20000100800 */
[----:B------:R-:W-:Y:S01]  /*12370*/  IMAD R12, R94, 0x4, R22 ;  /* 0x000000045e0c7824 */ /* 0x000fe200078e0216 */
[----:B------:R-:W-:-:S02]  /*12380*/  CS2R R94, SRZ ;  /* 0x00000000005e7805 */ /* 0x000fc4000001ff00 */
[----:B------:R1:W-:Y:S04]  /*12390*/  STL [R1+0xcc0], R27 ;  /* 0x000cc01b01007387 */ /* 0x0003e80000100800 */
[----:B------:R2:W-:Y:S01]  /*123a0*/  STL [R1+0xcc4], R26 ;  /* 0x000cc41a01007387 */ /* 0x0005e20000100800 */
[-C--:B0-----:R-:W-:Y:S02]  /*123b0*/  IADD3 R28, P5, R25, R13.reuse, RZ ;  /* 0x0000000d191c7210 */ /* 0x081fe40007fbe0ff */
[----:B-1----:R-:W-:-:S03]  /*123c0*/  IADD3 R27, P6, R21, R13, RZ ;  /* 0x0000000d151b7210 */ /* 0x002fc60007fde0ff */
[----:B------:R0:W-:Y:S01]  /*123d0*/  STL [R1+0xcc8], R28 ;  /* 0x000cc81c01007387 */ /* 0x0001e20000100800 */
[----:B--2---:R-:W-:-:S03]  /*123e0*/  LEA.HI.X.SX32 R26, R10, R3, 0x1, P4 ;  /* 0x000000030a1a7211 */ /* 0x004fc600020f0eff */
[----:B------:R1:W-:Y:S01]  /*123f0*/  STL [R1+0xccc], R27 ;  /* 0x000ccc1b01007387 */ /* 0x0003e20000100800 */
[----:B------:R-:W-:-:S03]  /*12400*/  IMAD R10, R98, 0x4, R12 ;  /* 0x00000004620a7824 */ /* 0x000fc600078e020c */
[----:B------:R2:W-:Y:S01]  /*12410*/  STL [R1+0xcbc], R26 ;  /* 0x000cbc1a01007387 */ /* 0x0005e20000100800 */
[----:B0-----:R-:W-:Y:S02]  /*12420*/  CS2R R28, SRZ ;  /* 0x00000000001c7805 */ /* 0x001fe4000001ff00 */
[-C--:B-1----:R-:W-:Y:S02]  /*12430*/  LEA.HI.X.SX32 R27, R25, R3.reuse, 0x1, P5 ;  /* 0x00000003191b7211 */ /* 0x082fe400028f0eff */
[----:B------:R-:W-:Y:S01]  /*12440*/  LEA.HI.X.SX32 R25, R21, R3, 0x1, P6 ;  /* 0x0000000315197211 */ /* 0x000fe200030f0eff */
[----:B---3--:R-:W-:Y:S01]  /*12450*/  IMAD R21, R99, 0x4, R10 ;  /* 0x0000000463157824 */ /* 0x008fe200078e020a */
[----:B--2---:R-:W-:Y:S01]  /*12460*/  IADD3 R26, P4, R24, R13, RZ ;  /* 0x0000000d181a7210 */ /* 0x004fe20007f9e0ff */
[----:B------:R0:W-:Y:S01]  /*12470*/  STL [R1+0xc84], R27 ;  /* 0x000c841b01007387 */ /* 0x0001e20000100800 */
[----:B------:R-:W-:-:S03]  /*12480*/  CS2R R98, SRZ ;  /* 0x0000000000627805 */ /* 0x000fc6000001ff00 */
[----:B------:R1:W-:Y:S04]  /*12490*/  STL [R1+0xcac], R25 ;  /* 0x000cac1901007387 */ /* 0x0003e80000100800 */
[----:B------:R2:W-:Y:S01]  /*124a0*/  STL [R1+0xcb0], R26 ;  /* 0x000cb01a01007387 */ /* 0x0005e20000100800 */
[-C--:B0-----:R-:W-:Y:S02]  /*124b0*/  IADD3 R27, P6, R22, R13.reuse, RZ ;  /* 0x0000000d161b7210 */ /* 0x081fe40007fde0ff */
[----:B-1----:R-:W-:Y:S02]  /*124c0*/  IADD3 R25, P5, R23, R13, RZ ;  /* 0x0000000d17197210 */ /* 0x002fe40007fbe0ff */
[----:B--2---:R-:W-:-:S03]  /*124d0*/  LEA.HI.X.SX32 R26, R24, R3, 0x1, P4 ;  /* 0x00000003181a7211 */ /* 0x004fc600020f0eff */
[----:B------:R0:W-:Y:S01]  /*124e0*/  STL [R1+0xcb4], R25 ;  /* 0x000cb41901007387 */ /* 0x0001e20000100800 */
[-C--:B------:R-:W-:Y:S02]  /*124f0*/  LEA.HI.X.SX32 R24, R23, R3.reuse, 0x1, P5 ;  /* 0x0000000317187211 */ /* 0x080fe400028f0eff */
[----:B------:R-:W-:Y:S01]  /*12500*/  LEA.HI.X.SX32 R23, R22, R3, 0x1, P6 ;  /* 0x0000000316177211 */ /* 0x000fe200030f0eff */
[----:B------:R-:W-:Y:S01]  /*12510*/  STL [R1+0xcb8], R27 ;  /* 0x000cb81b01007387 */ /* 0x000fe20000100800 */
[----:B------:R-:W-:-:S03]  /*12520*/  IADD3 R22, P5, R12, R13, RZ ;  /* 0x0000000d0c167210 */ /* 0x000fc60007fbe0ff */
[----:B------:R1:W-:Y:S01]  /*12530*/  STL [R1+0xc88], R26 ;  /* 0x000c881a01007387 */ /* 0x0003e20000100800 */
[CC--:B0-----:R-:W-:Y:S02]  /*12540*/  IADD3 R25, P4, R21.reuse, R13.reuse, RZ ;  /* 0x0000000d15197210 */ /* 0x0c1fe40007f9e0ff */
[----:B------:R-:W-:Y:S02]  /*12550*/  IADD3 R13, P6, R10, R13, RZ ;  /* 0x0000000d0a0d7210 */ /* 0x000fe40007fde0ff */
[-C--:B------:R-:W-:Y:S01]  /*12560*/  LEA.HI.X.SX32 R21, R21, R3.reuse, 0x1, P4 ;  /* 0x0000000315157211 */ /* 0x080fe200020f0eff */
[----:B------:R-:W-:Y:S01]  /*12570*/  STL [R1+0xca8], R25 ;  /* 0x000ca81901007387 */ /* 0x000fe20000100800 */
[-C--:B------:R-:W-:Y:S02]  /*12580*/  IADD3 RZ, P4, R11, R8.reuse, RZ ;  /* 0x000000080bff7210 */ /* 0x080fe40007f9e0ff */
[-C--:B------:R-:W-:Y:S01]  /*12590*/  LEA.HI.X.SX32 R11, R12, R3.reuse, 0x1, P5 ;  /* 0x000000030c0b7211 */ /* 0x080fe200028f0eff */
[----:B------:R0:W-:Y:S01]  /*125a0*/  STL [R1+0xc8c], R24 ;  /* 0x000c8c1801007387 */ /* 0x0001e20000100800 */
[----:B------:R-:W-:Y:S01]  /*125b0*/  LEA.HI.X.SX32 R3, R10, R3, 0x1, P6 ;  /* 0x000000030a037211 */ /* 0x000fe200030f0eff */
[----:B------:R-:W-:Y:S01]  /*125c0*/  IMAD.MOV.U32 R12, RZ, RZ, 0x3f800000 ;  /* 0x3f800000ff0c7424 */ /* 0x000fe200078e00ff */
[----:B------:R-:W-:Y:S01]  /*125d0*/  IADD3 RZ, P5, R4, R8, RZ ;  /* 0x0000000804ff7210 */ /* 0x000fe20007fbe0ff */
[----:B------:R-:W-:Y:S01]  /*125e0*/  STL [R1+0xc90], R23 ;  /* 0x000c901701007387 */ /* 0x000fe20000100800 */
[----:B------:R-:W-:Y:S01]  /*125f0*/  IMAD.MOV.U32 R10, RZ, RZ, 0x3f800000 ;  /* 0x3f800000ff0a7424 */ /* 0x000fe200078e00ff */
[----:B------:R-:W-:-:S02]  /*12600*/  LOP3.LUT R4, R20, 0x10, RZ, 0x3c, !PT ;  /* 0x0000001014047812 */ /* 0x000fc400078e3cff */
[----:B-1----:R-:W-:Y:S01]  /*12610*/  CS2R R26, SRZ ;  /* 0x00000000001a7805 */ /* 0x002fe2000001ff00 */
[----:B------:R-:W-:Y:S01]  /*12620*/  STL [R1+0xca4], R22 ;  /* 0x000ca41601007387 */ /* 0x000fe20000100800 */
[----:B0-----:R-:W-:Y:S01]  /*12630*/  CS2R R24, SRZ ;  /* 0x0000000000187805 */ /* 0x001fe2000001ff00 */
[----:B------:R-:W-:Y:S02]  /*12640*/  IMAD.IADD R4, R19, 0x1, R4 ;  /* 0x0000000113047824 */ /* 0x000fe400078e0204 */
[----:B------:R-:W-:Y:S04]  /*12650*/  STL [R1+0xca0], R21 ;  /* 0x000ca01501007387 */ /* 0x000fe80000100800 */
[----:B------:R0:W-:Y:S04]  /*12660*/  STL [R1+0xc9c], R13 ;  /* 0x000c9c0d01007387 */ /* 0x0001e80000100800 */
[----:B------:R1:W-:Y:S04]  /*12670*/  STL [R1+0xc94], R11 ;  /* 0x000c940b01007387 */ /* 0x0003e80000100800 */
[----:B------:R-:W-:Y:S01]  /*12680*/  STL [R1+0xc98], R3 ;  /* 0x000c980301007387 */ /* 0x000fe20000100800 */
[----:B0-----:R-:W-:-:S03]  /*12690*/  IMAD.U32 R13, RZ, RZ, UR19 ;  /* 0x00000013ff0d7e24 */ /* 0x001fc6000f8e00ff */
[----:B------:R0:W-:Y:S01]  /*126a0*/  STL [R1+0x960], R2 ;  /* 0x0009600201007387 */ /* 0x0001e20000100800 */
[----:B-1----:R-:W-:Y:S02]  /*126b0*/  IMAD.MOV.U32 R11, RZ, RZ, 0x3f800000 ;  /* 0x3f800000ff0b7424 */ /* 0x002fe400078e00ff */
[----:B0-----:R-:W-:-:S05]  /*126c0*/  IMAD.MOV.U32 R2, RZ, RZ, -0x800000 ;  /* 0xff800000ff027424 */ /* 0x001fca00078e00ff */
[----:B------:R0:W-:Y:S04]  /*126d0*/  STL [R1+0x810], R2 ;  /* 0x0008100201007387 */ /* 0x0001e80000100800 */
[----:B------:R-:W-:Y:S01]  /*126e0*/  STL [R1+0x710], RZ ;  /* 0x000710ff01007387 */ /* 0x000fe20000100800 */
[----:B0-----:R-:W-:-:S05]  /*126f0*/  IMAD.MOV.U32 R2, RZ, RZ, 0x3f800000 ;  /* 0x3f800000ff027424 */ /* 0x001fca00078e00ff */
[----:B------:R0:W-:Y:S04]  /*12700*/  STL [R1+0x848], R2 ;  /* 0x0008480201007387 */ /* 0x0001e80000100800 */
[----:B------:R-:W-:Y:S04]  /*12710*/  STL [R1+0x714], RZ ;  /* 0x000714ff01007387 */ /* 0x000fe80000100800 */
[----:B------:R1:W-:Y:S01]  /*12720*/  STL [R1+0x84c], R12 ;  /* 0x00084c0c01007387 */ /* 0x0003e20000100800 */
[----:B0-----:R-:W-:-:S03]  /*12730*/  CS2R R2, SRZ ;  /* 0x0000000000027805 */ /* 0x001fc6000001ff00 */
[----:B------:R0:W-:Y:S04]  /*12740*/  STL [R1+0x850], R11 ;  /* 0x0008500b01007387 */ /* 0x0001e80000100800 */
[----:B------:R2:W-:Y:S01]  /*12750*/  STL [R1+0x844], R10 ;  /* 0x0008440a01007387 */ /* 0x0005e20000100800 */
[----:B-1----:R-:W-:Y:S02]  /*12760*/  IMAD.MOV.U32 R12, RZ, RZ, -0x800000 ;  /* 0xff800000ff0c7424 */ /* 0x002fe400078e00ff */
[----:B0-----:R-:W-:-:S03]  /*12770*/  IMAD.MOV.U32 R11, RZ, RZ, -0x800000 ;  /* 0xff800000ff0b7424 */ /* 0x001fc600078e00ff */
[----:B------:R0:W-:Y:S01]  /*12780*/  STL [R1+0x80c], R12 ;  /* 0x00080c0c01007387 */ /* 0x0001e20000100800 */
[----:B--2---:R-:W-:-:S03]  /*12790*/  IMAD.MOV.U32 R10, RZ, RZ, -0x800000 ;  /* 0xff800000ff0a7424 */ /* 0x004fc600078e00ff */
[----:B------:R1:W-:Y:S04]  /*127a0*/  STL [R1+0x818], R11 ;  /* 0x0008180b01007387 */ /* 0x0003e80000100800 */
[----:B------:R-:W-:Y:S01]  /*127b0*/  STL [R1+0x400], RZ ;  /* 0x000400ff01007387 */ /* 0x000fe20000100800 */
[----:B0-----:R-:W-:Y:S01]  /*127c0*/  IMAD.U32 R12, RZ, RZ, UR18 ;  /* 0x00000012ff0c7e24 */ /* 0x001fe2000f8e00ff */
[----:B------:R-:W-:Y:S02]  /*127d0*/  UIADD3.64 UR18, UR4, 0xa04, URZ ;  /* 0x00000a0404127897 */ /* 0x000fe4000fffe03f */
[----:B------:R0:W-:Y:S01]  /*127e0*/  STL [R1+0x814], R10 ;  /* 0x0008140a01007387 */ /* 0x0001e20000100800 */
[----:B-1----:R-:W-:-:S03]  /*127f0*/  IMAD.U32 R11, RZ, RZ, UR13 ;  /* 0x0000000dff0b7e24 */ /* 0x002fc6000f8e00ff */
[----:B------:R-:W-:Y:S04]  /*12800*/  STL [R1+0x404], RZ ;  /* 0x000404ff01007387 */ /* 0x000fe80000100800 */
[----:B------:R-:W-:Y:S01]  /*12810*/  STL [R1+0x408], RZ ;  /* 0x000408ff01007387 */ /* 0x000fe20000100800 */
[----:B0-----:R-:W-:Y:S01]  /*12820*/  IMAD.U32 R10, RZ, RZ, UR12 ;  /* 0x0000000cff0a7e24 */ /* 0x001fe2000f8e00ff */
[----:B------:R-:W-:Y:S02]  /*12830*/  UIADD3.64 UR12, UR4, 0x400, URZ ;  /* 0x00000400040c7897 */ /* 0x000fe4000fffe03f */
[----:B------:R-:W-:Y:S04]  /*12840*/  STL [R1+0x40c], RZ ;  /* 0x00040cff01007387 */ /* 0x000fe80000100800 */
        /* <DEDUP_REMOVED lines=252> */
[----:B------:R-:W-:Y:S04]  /*13810*/  STL [R1], RZ ;  /* 0x000000ff01007387 */ /* 0x000fe80000100800 */
        /* <DEDUP_REMOVED lines=127> */
[----:B------:R0:W-:Y:S02]  /*14010*/  STL.64 [R1+0x858], R10 ;  /* 0x0008580a01007387 */ /* 0x0001e40000100a00 */
[----:B0-----:R-:W-:-:S02]  /*14020*/  IMAD.U32 R10, RZ, RZ, UR10 ;  /* 0x0000000aff0a7e24 */ /* 0x001fc4000f8e00ff */
[----:B------:R-:W-:Y:S01]  /*14030*/  IMAD.U32 R11, RZ, RZ, UR11 ;  /* 0x0000000bff0b7e24 */ /* 0x000fe2000f8e00ff */
[----:B------:R-:W-:-:S04]  /*14040*/  UIADD3.64 UR10, UR4, 0x204, URZ ;  /* 0x00000204040a7897 */ /* 0x000fc8000fffe03f */
[----:B------:R0:W-:Y:S02]  /*14050*/  STL.64 [R1+0x8d8], R10 ;  /* 0x0008d80a01007387 */ /* 0x0001e40000100a00 */
[----:B0-----:R-:W-:Y:S02]  /*14060*/  IMAD.U32 R10, RZ, RZ, UR14 ;  /* 0x0000000eff0a7e24 */ /* 0x001fe4000f8e00ff */
        /* <DEDUP_REMOVED lines=11> */
[----:B0-----:R-:W-:Y:S01]  /*14120*/  IMAD.U32 R10, RZ, RZ, UR10 ;  /* 0x0000000aff0a7e24 */ /* 0x001fe2000f8e00ff */
[----:B------:R-:W-:Y:S01]  /*14130*/  UMOV UR10, UR58 ;  /* 0x0000003a000a7c82 */ /* 0x000fe20008000000 */
[----:B------:R-:W-:Y:S01]  /*14140*/  IMAD.U32 R11, RZ, RZ, UR11 ;  /* 0x0000000bff0b7e24 */ /* 0x000fe2000f8e00ff */
[----:B------:R-:W-:-:S04]  /*14150*/  UMOV UR11, 0xc0000010 ;  /* 0xc0000010000b7882 */ /* 0x000fc80000000000 */
[----:B------:R0:W-:Y:S04]  /*14160*/  STL.64 [R1+0x8b8], R10 ;  /* 0x0008b80a01007387 */ /* 0x0001e80000100a00 */
[----:B------:R1:W-:Y:S01]  /*14170*/  STL.64 [R1+0x8b0], R12 ;  /* 0x0008b00c01007387 */ /* 0x0003e20000100a00 */
[----:B0-----:R-:W-:Y:S02]  /*14180*/  IMAD.U32 R10, RZ, RZ, UR10 ;  /* 0x0000000aff0a7e24 */ /* 0x001fe4000f8e00ff */
[----:B------:R-:W-:Y:S01]  /*14190*/  IMAD.U32 R11, RZ, RZ, UR11 ;  /* 0x0000000bff0b7e24 */ /* 0x000fe2000f8e00ff */
[----:B------:R-:W-:Y:S01]  /*141a0*/  UIADD3.64 UR10, UR4, 0x9fe, URZ ;  /* 0x000009fe040a7897 */ /* 0x000fe2000fffe03f */
[----:B-1----:R-:W-:Y:S02]  /*141b0*/  IMAD.U32 R12, RZ, RZ, UR14 ;  /* 0x0000000eff0c7e24 */ /* 0x002fe4000f8e00ff */
[----:B------:R-:W-:Y:S01]  /*141c0*/  IMAD.U32 R13, RZ, RZ, UR15 ;  /* 0x0000000fff0d7e24 */ /* 0x000fe2000f8e00ff */
[----:B------:R0:W-:Y:S01]  /*141d0*/  STL.64 [R1+0x860], R10 ;  /* 0x0008600a01007387 */ /* 0x0001e20000100a00 */
[----:B------:R-:W-:Y:S01]  /*141e0*/  UIADD3.64 UR14, UR4, 0xa02, URZ ;  /* 0x00000a02040e7897 */ /* 0x000fe2000fffe03f */
[----:B------:R-:W-:-:S02]  /*141f0*/  IMAD.U32 R22, RZ, RZ, UR10 ;  /* 0x0000000aff167e24 */ /* 0x000fc4000f8e00ff */
[----:B------:R1:W-:Y:S01]  /*14200*/  STL.64 [R1+0x8a8], R12 ;  /* 0x0008a80c01007387 */ /* 0x0003e20000100a00 */
[----:B------:R-:W-:Y:S01]  /*14210*/  IMAD.U32 R23, RZ, RZ, UR11 ;  /* 0x0000000bff177e24 */ /* 0x000fe2000f8e00ff */
[----:B------:R-:W-:Y:S01]  /*14220*/  UIADD3.64 UR10, UR4, 0xa00, URZ ;  /* 0x00000a00040a7897 */ /* 0x000fe2000fffe03f */
[--C-:B0-----:R-:W-:Y:S02]  /*14230*/  IMAD.X R11, R104, 0x1, R17.reuse, P0 ;  /* 0x00000001680b7824 */ /* 0x101fe400000e0611 */
[--C-:B------:R-:W-:Y:S01]  /*14240*/  IMAD.X R10, R105, 0x1, R17.reuse, P1 ;  /* 0x00000001690a7824 */ /* 0x100fe200008e0611 */
[----:B------:R-:W-:Y:S01]  /*14250*/  CS2R R104, SRZ ;  /* 0x0000000000687805 */ /* 0x000fe2000001ff00 */
[----:B-1----:R-:W-:Y:S01]  /*14260*/  IMAD.X R12, R106, 0x1, R17, P2 ;  /* 0x000000016a0c7824 */ /* 0x002fe200010e0611 */
[----:B------:R0:W-:Y:S01]  /*14270*/  STL [R1+0x970], R11 ;  /* 0x0009700b01007387 */ /* 0x0001e20000100800 */
[----:B------:R-:W-:-:S03]  /*14280*/  IMAD.U32 R13, RZ, RZ, UR15 ;  /* 0x0000000fff0d7e24 */ /* 0x000fc6000f8e00ff */
[----:B------:R1:W-:Y:S04]  /*14290*/  STL [R1+0x980], R10 ;  /* 0x0009800a01007387 */ /* 0x0003e80000100800 */
[----:B------:R-:W-:Y:S01]  /*142a0*/  STL.64 [R1+0x8a0], R22 ;  /* 0x0008a01601007387 */ /* 0x000fe20000100a00 */
[--C-:B0-----:R-:W-:Y:S01]  /*142b0*/  IMAD.X R11, R107, 0x1, R17.reuse, P4 ;  /* 0x000000016b0b7824 */ /* 0x101fe200020e0611 */
[----:B------:R-:W-:Y:S02]  /*142c0*/  CS2R R106, SRZ ;  /* 0x00000000006a7805 */ /* 0x000fe4000001ff00 */
[----:B------:R0:W-:Y:S01]  /*142d0*/  STL [R1+0x990], R12 ;  /* 0x0009900c01007387 */ /* 0x0001e20000100800 */
[----:B-1----:R-:W-:Y:S01]  /*142e0*/  IMAD.X R10, R108, 0x1, R17, P5 ;  /* 0x000000016c0a7824 */ /* 0x002fe200028e0611 */
[----:B------:R-:W-:-:S02]  /*142f0*/  CS2R R108, SRZ ;  /* 0x00000000006c7805 */ /* 0x000fc4000001ff00 */
[----:B------:R1:W-:Y:S04]  /*14300*/  STL [R1+0x9a0], R11 ;  /* 0x0009a00b01007387 */ /* 0x0003e80000100800 */
[----:B------:R2:W-:Y:S01]  /*14310*/  STL [R1+0x9b0], R10 ;  /* 0x0009b00a01007387 */ /* 0x0005e20000100800 */
[----:B0-----:R-:W-:Y:S01]  /*14320*/  IMAD.U32 R12, RZ, RZ, UR14 ;  /* 0x0000000eff0c7e24 */ /* 0x001fe2000f8e00ff */
[----:B------:R-:W-:Y:S01]  /*14330*/  UIADD3.64 UR14, UR4, 0xe00, URZ ;  /* 0x00000e00040e7897 */ /* 0x000fe2000fffe03f */
[----:B-1----:R-:W-:Y:S02]  /*14340*/  IMAD.U32 R11, RZ, RZ, UR11 ;  /* 0x0000000bff0b7e24 */ /* 0x002fe4000f8e00ff */
[----:B--2---:R-:W-:Y:S01]  /*14350*/  IMAD.U32 R10, RZ, RZ, UR10 ;  /* 0x0000000aff0a7e24 */ /* 0x004fe2000f8e00ff */
[----:B------:R-:W-:-:S04]  /*14360*/  UIADD3.64 UR10, UR4, 0xdfe, URZ ;  /* 0x00000dfe040a7897 */ /* 0x000fc8000fffe03f */
        /* <DEDUP_REMOVED lines=8> */
[----:B------:R-:W-:-:S03]  /*143f0*/  UIADD3.64 UR10, UR4, 0xe04, URZ ;  /* 0x00000e04040a7897 */ /* 0x000fc6000fffe03f */
        /* <DEDUP_REMOVED lines=19> */
[----:B------:R-:W-:-:S04]  /*14530*/  UIADD3.64 UR18, UR6, 0x102, URZ ;  /* 0x0000010206127897 */ /* 0x000fc8000fffe03f */
[----:B------:R1:W-:Y:S08]  /*14540*/  STL.64 [R1+0x8e0], R10 ;  /* 0x0008e00a01007387 */ /* 0x0003f00000100a00 */
.L_x_1:
[----:B-1----:R-:W2:Y:S04]  /*14550*/  LDL.64 R10, [R1+0x8e0] ;  /* 0x0008e000010a7983 */ /* 0x002ea80000100a00 */
[----:B------:R-:W-:Y:S04]  /*14560*/  STL [R1+0x17a4], R4 ;  /* 0x0017a40401007387 */ /* 0x000fe80000100800 */
[----:B-----5:R-:W-:Y:S04]  /*14570*/  STL [R1+0x17a0], R252 ;  /* 0x0017a0fc01007387 */ /* 0x020fe80000100800 */
[----:B0-----:R0:W-:Y:S04]  /*14580*/  STL.64 [R1+0x14a8], R150 ;  /* 0x0014a89601007387 */ /* 0x0011e80000100a00 */
[----:B0-----:R-:W3:Y:S04]  /*14590*/  LDL.64 R150, [R1+0x820] ;  /* 0x0008200001967983 */ /* 0x001ee80000100a00 */
[----:B------:R-:W-:Y:S04]  /*145a0*/  STL.64 [R1+0x14a0], R148 ;  /* 0x0014a09401007387 */ /* 0x000fe80000100a00 */
[----:B------:R0:W-:Y:S04]  /*145b0*/  STL.64 [R1+0x1498], R146 ;  /* 0x0014989201007387 */ /* 0x0001e80000100a00 */
[----:B------:R-:W-:Y:S04]  /*145c0*/  STL.64 [R1+0x1490], R144 ;  /* 0x0014909001007387 */ /* 0x000fe80000100a00 */
[----:B------:R1:W-:Y:S01]  /*145d0*/  STL.64 [R1+0x1488], R142 ;  /* 0x0014888e01007387 */ /* 0x0003e20000100a00 */
[----:B------:R-:W-:-:S02]  /*145e0*/  IADD3 R154, P0, R3, R6, RZ ;  /* 0x00000006039a7210 */ /* 0x000fc40007f1e0ff */
[C---:B------:R-:W-:Y:S01]  /*145f0*/  IADD3 R152, P1, R3.reuse, R9, RZ ;  /* 0x0000000903987210 */ /* 0x040fe20007f3e0ff */
[----:B------:R-:W-:Y:S01]  /*14600*/  STL.64 [R1+0x1480], R140 ;  /* 0x0014808c01007387 */ /* 0x000fe20000100a00 */
[----:B0-----:R-:W-:Y:S02]  /*14610*/  MOV R147, UR54 ;  /* 0x0000003600937c02 */ /* 0x001fe40008000f00 */
[C---:B------:R-:W-:Y:S01]  /*14620*/  IADD3 R22, P2, R3.reuse, R7, RZ ;  /* 0x0000000703167210 */ /* 0x040fe20007f5e0ff */
[----:B------:R-:W-:Y:S01]  /*14630*/  STL.64 [R1+0x1478], R138 ;  /* 0x0014788a01007387 */ /* 0x000fe20000100a00 */
[----:B------:R-:W-:Y:S02]  /*14640*/  SHF.R.S32.HI R21, RZ, 0x1f, R5 ;  /* 0x0000001fff157819 */ /* 0x000fe40000011405 */
[----:B------:R-:W-:Y:S01]  /*14650*/  MOV R146, UR55 ;  /* 0x0000003700927c02 */ /* 0x000fe20008000f00 */
[----:B------:R-:W-:Y:S01]  /*14660*/  STL.64 [R1+0x1470], R136 ;  /* 0x0014708801007387 */ /* 0x000fe20000100a00 */
[----:B------:R-:W-:Y:S01]  /*14670*/  IADD3 R156, P3, R3, R8, RZ ;  /* 0x00000008039c7210 */ /* 0x000fe20007f7e0ff */
[----:B------:R-:W-:-:S02]  /*14680*/  IMAD.SHL.U32 R158, R5, 0x2, RZ ;  /* 0x00000002059e7824 */ /* 0x000fc400078e00ff */
[C---:B------:R-:W-:Y:S01]  /*14690*/  IMAD R159, R5.reuse, 0x3, RZ ;  /* 0x00000003059f7824 */ /* 0x040fe200078e02ff */
[----:B------:R-:W-:Y:S01]  /*146a0*/  STL.64 [R1+0x1468], R134 ;  /* 0x0014688601007387 */ /* 0x000fe20000100a00 */
[C---:B------:R-:W-:Y:S02]  /*146b0*/  IMAD R224, R5.reuse, 0x1f, RZ ;  /* 0x0000001f05e07824 */ /* 0x040fe400078e02ff */
[C---:B------:R-:W-:Y:S01]  /*146c0*/  IMAD R214, R5.reuse, 0x16, RZ ;  /* 0x0000001605d67824 */ /* 0x040fe200078e02ff */
[----:B------:R-:W-:Y:S01]  /*146d0*/  STL.64 [R1+0x1460], R132 ;  /* 0x0014608401007387 */ /* 0x000fe20000100a00 */
[C---:B------:R-:W-:Y:S02]  /*146e0*/  IMAD R206, R5.reuse, 0x17, RZ ;  /* 0x0000001705ce7824 */ /* 0x040fe400078e02ff */
[C---:B------:R-:W-:Y:S01]  /*146f0*/  IMAD R168, R5.reuse, 0x19, RZ ;  /* 0x0000001905a87824 */ /* 0x040fe200078e02ff */
[----:B------:R-:W-:Y:S01]  /*14700*/  STL.64 [R1+0x1458], R130 ;  /* 0x0014588201007387 */ /* 0x000fe20000100a00 */
[----:B------:R-:W-:-:S02]  /*14710*/  IMAD R198, R5, 0x1a, RZ ;  /* 0x0000001a05c67824 */ /* 0x000fc400078e02ff */
[C---:B------:R-:W-:Y:S01]  /*14720*/  IMAD R190, R5.reuse, 0x1b, RZ ;  /* 0x0000001b05be7824 */ /* 0x040fe200078e02ff */
[----:B------:R-:W-:Y:S01]  /*14730*/  STL.64 [R1+0x1450], R128 ;  /* 0x0014508001007387 */ /* 0x000fe20000100a00 */
[C---:B------:R-:W-:Y:S02]  /*14740*/  IMAD R182, R5.reuse, 0x1c, RZ ;  /* 0x0000001c05b67824 */ /* 0x040fe400078e02ff */
[C---:B------:R-:W-:Y:S01]  /*14750*/  IMAD R174, R5.reuse, 0x1d, RZ ;  /* 0x0000001d05ae7824 */ /* 0x040fe200078e02ff */
[----:B------:R-:W-:Y:S01]  /*14760*/  STL.64 [R1+0x1448], R126 ;  /* 0x0014487e01007387 */ /* 0x000fe20000100a00 */
[----:B------:R-:W-:Y:S01]  /*14770*/  IMAD R216, R5, 0x1e, RZ ;  /* 0x0000001e05d87824 */ /* 0x000fe200078e02ff */
[----:B------:R-:W0:Y:S01]  /*14780*/  S2R R161, SR_TID.X ;  /* 0x0000000000a17919 */ /* 0x000e220000002100 */
[----:B------:R-:W-:Y:S01]  /*14790*/  LOP3.LUT R0, R0, 0xfeffffff, RZ, 0xc0, !PT ;  /* 0xfeffffff00007812 */ /* 0x000fe200078ec0ff */
[----:B------:R-:W-:Y:S01]  /*147a0*/  UMOV UR57, 0x40000040 ;  /* 0x4000004000397882 */ /* 0x000fe20000000000 */
[----:B-1----:R-:W-:Y:S01]  /*147b0*/  MOV R142, UR51 ;  /* 0x00000033008e7c02 */ /* 0x002fe20008000f00 */
[----:B------:R-:W-:Y:S01]  /*147c0*/  STL.64 [R1+0x1440], R124 ;  /* 0x0014407c01007387 */ /* 0x000fe20000100a00 */
[----:B------:R-:W-:-:S02]  /*147d0*/  MOV R143, UR50 ;  /* 0x00000032008f7c02 */ /* 0x000fc40008000f00 */
[----:B------:R-:W-:Y:S01]  /*147e0*/  MOV R144, UR49 ;  /* 0x0000003100907c02 */ /* 0x000fe20008000f00 */
[----:B------:R-:W-:Y:S01]  /*147f0*/  STL.64 [R1+0x1438], R122 ;  /* 0x0014387a01007387 */ /* 0x000fe20000100a00 */
[----:B------:R-:W-:Y:S02]  /*14800*/  MOV R145, UR48 ;  /* 0x0000003000917c02 */ /* 0x000fe40008000f00 */
[----:B------:R-:W-:Y:S01]  /*14810*/  MOV R148, UR53 ;  /* 0x0000003500947c02 */ /* 0x000fe20008000f00 */
[----:B------:R-:W-:Y:S01]  /*14820*/  STL.64 [R1+0x1430], R120 ;  /* 0x0014307801007387 */ /* 0x000fe20000100a00 */
[----:B------:R-:W-:-:S03]  /*14830*/  MOV R149, UR52 ;  /* 0x0000003400957c02 */ /* 0x000fc60008000f00 */
[----:B------:R-:W-:Y:S04]  /*14840*/  STL.64 [R1+0x1428], R118 ;  /* 0x0014287601007387 */ /* 0x000fe80000100a00 */
        /* <DEDUP_REMOVED lines=43> */
[----:B------:R1:W-:Y:S04]  /*14b00*/  STL.64 [R1+0x12c8], R30 ;  /* 0x0012c81e01007387 */ /* 0x0003e80000100a00 */
[----:B------:R4:W-:Y:S04]  /*14b10*/  STL.64 [R1+0x12c0], R28 ;  /* 0x0012c01c01007387 */ /* 0x0009e80000100a00 */
[----:B------:R-:W-:Y:S04]  /*14b20*/  STL.64 [R1+0x12b8], R26 ;  /* 0x0012b81a01007387 */ /* 0x000fe80000100a00 */
[----:B------:R0:W-:Y:S04]  /*14b30*/  STL.64 [R1+0x12b0], R24 ;  /* 0x0012b01801007387 */ /* 0x0001e80000100a00 */
[----:B-1----:R-:W3:Y:S04]  /*14b40*/  LDL R31, [R1+0x9b0] ;  /* 0x0009b000011f7983 */ /* 0x002ee80000100800 */
[----:B------:R-:W3:Y:S04]  /*14b50*/  LDL R30, [R1+0x8e8] ;  /* 0x0008e800011e7983 */ /* 0x000ee80000100800 */
[----:B----4-:R-:W4:Y:S04]  /*14b60*/  LDL R29, [R1+0x8f0] ;  /* 0x0008f000011d7983 */ /* 0x010f280000100800 */
[----:B------:R-:W4:Y:S01]  /*14b70*/  LDL R28, [R1+0x8f4] ;  /* 0x0008f400011c7983 */ /* 0x000f220000100800 */
[----:B--2---:R-:W-:-:S03]  /*14b80*/  R2UR UR54, R10 ;  /* 0x000000000a3672ca */ /* 0x004fc600000e0000 */
[----:B0-----:R-:W2:Y:S01]  /*14b90*/  LDL R24, [R1+0x900] ;  /* 0x0009000001187983 */ /* 0x001ea20000100800 */
[----:B------:R-:W-:Y:S02]  /*14ba0*/  SHF.R.S32.HI R10, RZ, 0x1f, R3 ;  /* 0x0000001fff0a7819 */ /* 0x000fe40000011403 */
[----:B------:R-:W-:Y:S01]  /*14bb0*/  R2UR UR55, R11 ;  /* 0x000000000b3772ca */ /* 0x000fe200000e0000 */
[----:B------:R-:W2:Y:S02]  /*14bc0*/  LDL R26, [R1+0x8f8] ;  /* 0x0008f800011a7983 */ /* 0x000ea40000100800 */
[C---:B------:R-:W-:Y:S02]  /*14bd0*/  IMAD.X R155, R10.reuse, 0x1, R14, P0 ;  /* 0x000000010a9b7824 */ /* 0x040fe400000e060e */
[C---:B------:R-:W-:Y:S01]  /*14be0*/  IMAD.X R153, R10.reuse, 0x1, R15, P1 ;  /* 0x000000010a997824 */ /* 0x040fe200008e060f */
[----:B------:R-:W2:Y:S01]  /*14bf0*/  LDL R25, [R1+0x8fc] ;  /* 0x0008fc0001197983 */ /* 0x000ea20000100800 */
[----:B------:R-:W-:-:S03]  /*14c00*/  IMAD.X R23, R10, 0x1, R16, P2 ;  /* 0x000000010a177824 */ /* 0x000fc600010e0610 */
[----:B------:R0:W2:Y:S04]  /*14c10*/  LDG.E.U8 R125, desc[UR60][R154.64] ;  /* 0x0000003c9a7d7981 */ /* 0x0000a8000c1e1100 */
[----:B------:R1:W2:Y:S04]  /*14c20*/  LDG.E.U8 R4, desc[UR60][R152.64] ;  /* 0x0000003c98047981 */ /* 0x0002a8000c1e1100 */
[----:B------:R1:W2:Y:S01]  /*14c30*/  LDG.E.U8 R252, desc[UR60][R22.64] ;  /* 0x0000003c16fc7981 */ /* 0x0002a2000c1e1100 */
[----:B0-----:R-:W-:Y:S01]  /*14c40*/  IADD3 R154, P4, R6, R5, RZ ;  /* 0x00000005069a7210 */ /* 0x001fe20007f9e0ff */
[----:B------:R-:W-:Y:S01]  /*14c50*/  IMAD.IADD R164, R214, 0x1, R7 ;  /* 0x00000001d6a47824 */ /* 0x000fe200078e0207 */
[----:B---3--:R-:W-:-:S02]  /*14c60*/  R2UR UR50, R150 ;  /* 0x00000000963272ca */ /* 0x008fc400000e0000 */
[----:B------:R-:W-:Y:S01]  /*14c70*/  IADD3 R154, P1, R3, R154, RZ ;  /* 0x0000009a039a7210 */ /* 0x000fe20007f3e0ff */
[----:B------:R-:W-:Y:S01]  /*14c80*/  IMAD.X R11, R21, 0x1, R14, P4 ;  /* 0x00000001150b7824 */ /* 0x000fe200020e060e */
[-C--:B-1----:R-:W-:Y:S02]  /*14c90*/  IADD3 R152, P5, R9, R5.reuse, RZ ;  /* 0x0000000509987210 */ /* 0x082fe40007fbe0ff */
[----:B------:R-:W-:Y:S01]  /*14ca0*/  IADD3 R22, P0, R7, R5, RZ ;  /* 0x0000000507167210 */ /* 0x000fe20007f1e0ff */
[C---:B------:R-:W-:Y:S01]  /*14cb0*/  IMAD.X R157, R10.reuse, 0x1, R17, P3 ;  /* 0x000000010a9d7824 */ /* 0x040fe200018e0611 */
[C---:B------:R-:W-:Y:S01]  /*14cc0*/  IADD3 R152, P2, R3.reuse, R152, RZ ;  /* 0x0000009803987210 */ /* 0x040fe20007f5e0ff */
[C---:B------:R-:W-:Y:S01]  /*14cd0*/  IMAD.X R155, R10.reuse, 0x1, R11, P1 ;  /* 0x000000010a9b7824 */ /* 0x040fe200008e060b */
[----:B------:R-:W-:Y:S01]  /*14ce0*/  IADD3 R22, P3, R3, R22, RZ ;  /* 0x0000001603167210 */ /* 0x000fe20007f7e0ff */
[C---:B------:R-:W-:Y:S01]  /*14cf0*/  IMAD.X R13, R21.reuse, 0x1, R15, P5 ;  /* 0x00000001150d7824 */ /* 0x040fe200028e060f */
[----:B------:R0:W3:Y:S01]  /*14d00*/  LDG.E.U8 R141, desc[UR60][R156.64] ;  /* 0x0000003c9c8d7981 */ /* 0x0000e2000c1e1100 */
[----:B------:R-:W-:Y:S01]  /*14d10*/  IMAD.X R11, R21, 0x1, R16, P0 ;  /* 0x00000001150b7824 */ /* 0x000fe200000e0610 */
[----:B------:R-:W-:Y:S01]  /*14d20*/  R2UR UR51, R151 ;  /* 0x00000000973372ca */ /* 0x000fe200000e0000 */
[C---:B------:R-:W-:Y:S01]  /*14d30*/  IMAD.X R153, R10.reuse, 0x1, R13, P2 ;  /* 0x000000010a997824 */ /* 0x040fe200010e060d */
[----:B------:R1:W3:Y:S01]  /*14d40*/  LDG.E.U8 R69, desc[UR60][R154.64] ;  /* 0x0000003c9a457981 */ /* 0x0002e2000c1e1100 */
[----:B------:R-:W-:Y:S01]  /*14d50*/  IMAD.X R23, R10, 0x1, R11, P3 ;  /* 0x000000010a177824 */ /* 0x000fe200018e060b */
[----:B------:R-:W-:-:S02]  /*14d60*/  SHF.R.S32.HI R11, RZ, 0x1f, R158 ;  /* 0x0000001fff0b7819 */ /* 0x000fc4000001149e */
[----:B------:R1:W3:Y:S01]  /*14d70*/  LDG.E.U8 R134, desc[UR60][R152.64] ;  /* 0x0000003c98867981 */ /* 0x0002e2000c1e1100 */
[----:B0-----:R-:W-:-:S03]  /*14d80*/  IADD3 R156, P0, R8, R5, RZ ;  /* 0x00000005089c7210 */ /* 0x001fc60007f1e0ff */
[----:B------:R0:W3:Y:S01]  /*14d90*/  LDG.E.U8 R132, desc[UR60][R22.64] ;  /* 0x0000003c16847981 */ /* 0x0000e2000c1e1100 */
[----:B------:R-:W-:Y:S01]  /*14da0*/  IADD3 R156, P4, R3, R156, RZ ;  /* 0x0000009c039c7210 */ /* 0x000fe20007f9e0ff */
[----:B------:R-:W-:Y:S01]  /*14db0*/  IMAD.X R13, R21, 0x1, R17, P0 ;  /* 0x00000001150d7824 */ /* 0x000fe200000e0611 */
[C---:B-1----:R-:W-:Y:S02]  /*14dc0*/  IADD3 R154, P5, R158.reuse, R6, RZ ;  /* 0x000000069e9a7210 */ /* 0x042fe40007fbe0ff */
[----:B------:R-:W-:Y:S01]  /*14dd0*/  IADD3 R152, P0, R158, R9, RZ ;  /* 0x000000099e987210 */ /* 0x000fe20007f1e0ff */
[----:B------:R-:W-:Y:S01]  /*14de0*/  IMAD.X R157, R10, 0x1, R13, P4 ;  /* 0x000000010a9d7824 */ /* 0x000fe200020e060d */
[----:B------:R-:W-:Y:S02]  /*14df0*/  IADD3 R154, P2, R3, R154, RZ ;  /* 0x0000009a039a7210 */ /* 0x000fe40007f5e0ff */
[----:B0-----:R-:W-:Y:S01]  /*14e00*/  IADD3 R22, P1, R158, R7, RZ ;  /* 0x000000079e167210 */ /* 0x001fe20007f3e0ff */
[----:B------:R-:W-:Y:S01]  /*14e10*/  IMAD.X R23, R11, 0x1, R14, P5 ;  /* 0x000000010b177824 */ /* 0x000fe200028e060e */
[----:B------:R-:W-:Y:S01]  /*14e20*/  IADD3 R152, P3, R3, R152, RZ ;  /* 0x0000009803987210 */ /* 0x000fe20007f7e0ff */
[----:B------:R-:W-:Y:S01]  /*14e30*/  IMAD.X R21, R11, 0x1, R15, P0 ;  /* 0x000000010b157824 */ /* 0x000fe200000e060f */
[----:B------:R-:W-:Y:S01]  /*14e40*/  IADD3 R22, P4, R3, R22, RZ ;  /* 0x0000001603167210 */ /* 0x000fe20007f9e0ff */
[----:B------:R-:W-:Y:S01]  /*14e50*/  IMAD.X R13, R11, 0x1, R16, P1 ;  /* 0x000000010b0d7824 */ /* 0x000fe200008e0610 */
[----:B------:R0:W3:Y:S01]  /*14e60*/  LDG.E.U8 R131, desc[UR60][R156.64] ;  /* 0x0000003c9c837981 */ /* 0x0000e2000c1e1100 */
[----:B------:R-:W-:-:S02]  /*14e70*/  IMAD.X R155, R10, 0x1, R23, P2 ;  /* 0x000000010a9b7824 */ /* 0x000fc400010e0617 */
[C---:B------:R-:W-:Y:S02]  /*14e80*/  IMAD.X R153, R10.reuse, 0x1, R21, P3 ;  /* 0x000000010a997824 */ /* 0x040fe400018e0615 */
[----:B------:R-:W-:Y:S01]  /*14e90*/  IMAD.X R23, R10, 0x1, R13, P4 ;  /* 0x000000010a177824 */ /* 0x000fe200020e060d */
[----:B------:R1:W3:Y:S01]  /*14ea0*/  LDG.E.U8 R126, desc[UR60][R154.64] ;  /* 0x0000003c9a7e7981 */ /* 0x0002e2000c1e1100 */
[----:B------:R-:W-:Y:S02]  /*14eb0*/  SHF.R.S32.HI R13, RZ, 0x1f, R159 ;  /* 0x0000001fff0d7819 */ /* 0x000fe4000001149f */
[----:B0-----:R-:W-:Y:S01]  /*14ec0*/  IADD3 R156, P0, R158, R8, RZ ;  /* 0x000000089e9c7210 */ /* 0x001fe20007f1e0ff */
[----:B------:R0:W3:Y:S03]  /*14ed0*/  LDG.E.U8 R100, desc[UR60][R152.64] ;  /* 0x0000003c98647981 */ /* 0x0000e6000c1e1100 */
[----:B------:R-:W-:Y:S01]  /*14ee0*/  IADD3 R156, P5, R3, R156, RZ ;  /* 0x0000009c039c7210 */ /* 0x000fe20007fbe0ff */
[----:B------:R0:W3:Y:S01]  /*14ef0*/  LDG.E.U8 R123, desc[UR60][R22.64] ;  /* 0x0000003c167b7981 */ /* 0x0000e2000c1e1100 */
[----:B-1----:R-:W-:Y:S01]  /*14f00*/  IADD3 R154, P3, R159, R6, RZ ;  /* 0x000000069f9a7210 */ /* 0x002fe20007f7e0ff */
[----:B------:R-:W-:Y:S01]  /*14f10*/  IMAD.X R11, R11, 0x1, R17, P0 ;  /* 0x000000010b0b7824 */ /* 0x000fe200000e0611 */
[----:B0-----:R-:W-:-:S02]  /*14f20*/  IADD3 R152, P4, R159, R9, RZ ;  /* 0x000000099f987210 */ /* 0x001fc40007f9e0ff */
[----:B------:R-:W-:Y:S02]  /*14f30*/  IADD3 R154, P1, R3, R154, RZ ;  /* 0x0000009a039a7210 */ /* 0x000fe40007f3e0ff */
[----:B------:R-:W-:Y:S01]  /*14f40*/  IADD3 R22, P2, R159, R7, RZ ;  /* 0x000000079f167210 */ /* 0x000fe20007f5e0ff */
[----:B------:R-:W-:Y:S01]  /*14f50*/  IMAD.X R23, R13, 0x1, R14, P3 ;  /* 0x000000010d177824 */ /* 0x000fe200018e060e */
[C---:B------:R-:W-:Y:S01]  /*14f60*/  IADD3 R152, P0, R3.reuse, R152, RZ ;  /* 0x0000009803987210 */ /* 0x040fe20007f1e0ff */
[C---:B------:R-:W-:Y:S01]  /*14f70*/  IMAD.X R157, R10.reuse, 0x1, R11, P5 ;  /* 0x000000010a9d7824 */ /* 0x040fe200028e060b */
[----:B------:R-:W-:Y:S01]  /*14f80*/  IADD3 R22, P3, R3, R22, RZ ;  /* 0x0000001603167210 */ /* 0x000fe20007f7e0ff */
[C---:B------:R-:W-:Y:S02]  /*14f90*/  IMAD.X R21, R13.reuse, 0x1, R15, P4 ;  /* 0x000000010d157824 */ /* 0x040fe400020e060f */
[----:B------:R-:W-:Y:S01]  /*14fa0*/  IMAD.X R11, R13, 0x1, R16, P2 ;  /* 0x000000010d0b7824 */ /* 0x000fe200010e0610 */
[----:B------:R0:W3:Y:S01]  /*14fb0*/  LDG.E.U8 R122, desc[UR60][R156.64] ;  /* 0x0000003c9c7a7981 */ /* 0x0000e2000c1e1100 */
[----:B------:R-:W-:-:S02]  /*14fc0*/  IMAD.X R155, R10, 0x1, R23, P1 ;  /* 0x000000010a9b7824 */ /* 0x000fc400008e0617 */
[----:B------:R-:W-:Y:S02]  /*14fd0*/  IMAD.SHL.U32 R158, R5, 0x4, RZ ;  /* 0x00000004059e7824 */ /* 0x000fe400078e00ff */
[C---:B------:R-:W-:Y:S01]  /*14fe0*/  IMAD.X R153, R10.reuse, 0x1, R21, P0 ;  /* 0x000000010a997824 */ /* 0x040fe200000e0615 */
[----:B------:R1:W3:Y:S01]  /*14ff0*/  LDG.E.U8 R115, desc[UR60][R154.64] ;  /* 0x0000003c9a737981 */ /* 0x0002e2000c1e1100 */
[----:B------:R-:W-:Y:S01]  /*15000*/  IMAD.X R23, R10, 0x1, R11, P3 ;  /* 0x000000010a177824 */ /* 0x000fe200018e060b */
[----:B0-----:R-:W-:Y:S02]  /*15010*/  IADD3 R156, P0, R159, R8, RZ ;  /* 0x000000089f9c7210 */ /* 0x001fe40007f1e0ff */
[----:B------:R0:W3:Y:S01]  /*15020*/  LDG.E.U8 R113, desc[UR60][R152.64] ;  /* 0x0000003c98717981 */ /* 0x0000e2000c1e1100 */
[----:B------:R-:W-:Y:S02]  /*15030*/  SHF.R.S32.HI R11, RZ, 0x1f, R158 ;  /* 0x0000001fff0b7819 */ /* 0x000fe4000001149e */
[----:B------:R-:W-:Y:S01]  /*15040*/  IADD3 R156, P5, R3, R156, RZ ;  /* 0x0000009c039c7210 */ /* 0x000fe20007fbe0ff */
[----:B------:R0:W3:Y:S01]  /*15050*/  LDG.E.U8 R112, desc[UR60][R22.64] ;  /* 0x0000003c16707981 */ /* 0x0000e2000c1e1100 */
[C---:B-1----:R-:W-:Y:S01]  /*15060*/  IADD3 R154, P4, R158.reuse, R6, RZ ;  /* 0x000000069e9a7210 */ /* 0x042fe20007f9e0ff */
        /* <DEDUP_REMOVED lines=12> */
[----:B------:R-:W-:Y:S02]  /*15130*/  IMAD R159, R5, 0x5, RZ ;  /* 0x00000005059f7824 */ /* 0x000fe400078e02ff */
        /* <DEDUP_REMOVED lines=100> */
[----:B----4-:R-:W-:Y:S01]  /*15780*/  IADD3 R22, P2, R159, R7, RZ ;  /* 0x000000079f167210 */ /* 0x010fe20007f5e0ff */
[----:B------:R-:W-:Y:S01]  /*15790*/  IMAD.X R23, R13, 0x1, R14, P4 ;  /* 0x000000010d177824 */ /* 0x000fe200020e060e */
[C---:B------:R-:W-:Y:S01]  /*157a0*/  IADD3 R152, P0, R3.reuse, R152, RZ ;  /* 0x0000009803987210 */ /* 0x040fe20007f1e0ff */
[C---:B------:R-:W-:Y:S01]  /*157b0*/  IMAD.X R157, R10.reuse, 0x1, R11, P5 ;  /* 0x000000010a9d7824 */ /* 0x040fe200028e060b */
[----:B------:R-:W-:Y:S01]  /*157c0*/  IADD3 R22, P4, R3, R22, RZ ;  /* 0x0000001603167210 */ /* 0x000fe20007f9e0ff */
[C---:B------:R-:W-:Y:S02]  /*157d0*/  IMAD.X R21, R13.reuse, 0x1, R15, P3 ;  /* 0x000000010d157824 */ /* 0x040fe400018e060f */
[----:B------:R-:W-:Y:S01]  /*157e0*/  IMAD.X R11, R13, 0x1, R16, P2 ;  /* 0x000000010d0b7824 */ /* 0x000fe200010e0610 */
[----:B------:R0:W4:Y:S01]  /*157f0*/  LDG.E.U8 R138, desc[UR60][R156.64] ;  /* 0x0000003c9c8a7981 */ /* 0x000122000c1e1100 */
[----:B------:R-:W-:-:S02]  /*15800*/  IMAD.X R155, R10, 0x1, R23, P1 ;  /* 0x000000010a9b7824 */ /* 0x000fc400008e0617 */
[----:B------:R-:W-:Y:S02]  /*15810*/  IMAD R158, R5, 0xa, RZ ;  /* 0x0000000a059e7824 */ /* 0x000fe400078e02ff */
[C---:B------:R-:W-:Y:S01]  /*15820*/  IMAD.X R153, R10.reuse, 0x1, R21, P0 ;  /* 0x000000010a997824 */ /* 0x040fe200000e0615 */
[----:B------:R1:W4:Y:S01]  /*15830*/  LDG.E.U8 R128, desc[UR60][R154.64] ;  /* 0x0000003c9a807981 */ /* 0x000322000c1e1100 */
[----:B------:R-:W-:Y:S01]  /*15840*/  IMAD.X R23, R10, 0x1, R11, P4 ;  /* 0x000000010a177824 */ /* 0x000fe200020e060b */
[----:B0-----:R-:W-:Y:S02]  /*15850*/  IADD3 R156, P0, R159, R8, RZ ;  /* 0x000000089f9c7210 */ /* 0x001fe40007f1e0ff */
[----:B------:R0:W4:Y:S01]  /*15860*/  LDG.E.U8 R127, desc[UR60][R152.64] ;  /* 0x0000003c987f7981 */ /* 0x000122000c1e1100 */
[----:B------:R-:W-:Y:S02]  /*15870*/  SHF.R.S32.HI R11, RZ, 0x1f, R158 ;  /* 0x0000001fff0b7819 */ /* 0x000fe4000001149e */
[----:B------:R-:W-:Y:S01]  /*15880*/  IADD3 R156, P5, R3, R156, RZ ;  /* 0x0000009c039c7210 */ /* 0x000fe20007fbe0ff */
[----:B------:R2:W4:Y:S01]  /*15890*/  LDG.E.U8 R124, desc[UR60][R22.64] ;  /* 0x0000003c167c7981 */ /* 0x000522000c1e1100 */
[C---:B-1----:R-:W-:Y:S01]  /*158a0*/  IADD3 R154, P4, R158.reuse, R6, RZ ;  /* 0x000000069e9a7210 */ /* 0x042fe20007f9e0ff */
[----:B------:R-:W-:Y:S01]  /*158b0*/  IMAD.X R13, R13, 0x1, R17, P0 ;  /* 0x000000010d0d7824 */ /* 0x000fe200000e0611 */
[----:B0-----:R-:W-:-:S02]  /*158c0*/  IADD3 R152, P3, R158, R9, RZ ;  /* 0x000000099e987210 */ /* 0x001fc40007f7e0ff */
[----:B------:R-:W-:Y:S02]  /*158d0*/  IADD3 R154, P1, R3, R154, RZ ;  /* 0x0000009a039a7210 */ /* 0x000fe40007f3e0ff */
[----:B--2---:R-:W-:Y:S01]  /*158e0*/  IADD3 R22, P2, R158, R7, RZ ;  /* 0x000000079e167210 */ /* 0x004fe20007f5e0ff */
[----:B------:R-:W-:Y:S01]  /*158f0*/  IMAD.X R23, R11, 0x1, R14, P4 ;  /* 0x000000010b177824 */ /* 0x000fe200020e060e */
[C---:B------:R-:W-:Y:S01]  /*15900*/  IADD3 R152, P0, R3.reuse, R152, RZ ;  /* 0x0000009803987210 */ /* 0x040fe20007f1e0ff */
[C---:B------:R-:W-:Y:S01]  /*15910*/  IMAD.X R157, R10.reuse, 0x1, R13, P5 ;  /* 0x000000010a9d7824 */ /* 0x040fe200028e060d */
[----:B------:R-:W-:Y:S01]  /*15920*/  IADD3 R22, P4, R3, R22, RZ ;  /* 0x0000001603167210 */ /* 0x000fe20007f9e0ff */
[C---:B------:R-:W-:Y:S02]  /*15930*/  IMAD.X R21, R11.reuse, 0x1, R15, P3 ;  /* 0x000000010b157824 */ /* 0x040fe400018e060f */
[----:B------:R-:W-:Y:S01]  /*15940*/  IMAD.X R13, R11, 0x1, R16, P2 ;  /* 0x000000010b0d7824 */ /* 0x000fe200010e0610 */
[----:B------:R0:W2:Y:S01]  /*15950*/  LDG.E.U8 R120, desc[UR60][R156.64] ;  /* 0x0000003c9c787981 */ /* 0x0000a2000c1e1100 */
[----:B------:R-:W-:-:S02]  /*15960*/  IMAD.X R155, R10, 0x1, R23, P1 ;  /* 0x000000010a9b7824 */ /* 0x000fc400008e0617 */
[----:B------:R-:W-:Y:S02]  /*15970*/  IMAD R159, R5, 0xb, RZ ;  /* 0x0000000b059f7824 */ /* 0x000fe400078e02ff */
[C---:B------:R-:W-:Y:S01]  /*15980*/  IMAD.X R153, R10.reuse, 0x1, R21, P0 ;  /* 0x000000010a997824 */ /* 0x040fe200000e0615 */
[----:B------:R1:W2:Y:S01]  /*15990*/  LDG.E.U8 R121, desc[UR60][R154.64] ;  /* 0x0000003c9a797981 */ /* 0x0002a2000c1e1100 */
[----:B------:R-:W-:Y:S01]  /*159a0*/  IMAD.X R23, R10, 0x1, R13, P4 ;  /* 0x000000010a177824 */ /* 0x000fe200020e060d */
[----:B0-----:R-:W-:Y:S02]  /*159b0*/  IADD3 R156, P0, R158, R8, RZ ;  /* 0x000000089e9c7210 */ /* 0x001fe40007f1e0ff */
[----:B------:R0:W2:Y:S01]  /*159c0*/  LDG.E.U8 R119, desc[UR60][R152.64] ;  /* 0x0000003c98777981 */ /* 0x0000a2000c1e1100 */
[----:B------:R-:W-:Y:S02]  /*159d0*/  SHF.R.S32.HI R13, RZ, 0x1f, R159 ;  /* 0x0000001fff0d7819 */ /* 0x000fe4000001149f */
[----:B------:R-:W-:Y:S01]  /*159e0*/  IADD3 R156, P5, R3, R156, RZ ;  /* 0x0000009c039c7210 */ /* 0x000fe20007fbe0ff */
[----:B------:R0:W2:Y:S01]  /*159f0*/  LDG.E.U8 R118, desc[UR60][R22.64] ;  /* 0x0000003c16767981 */ /* 0x0000a2000c1e1100 */
        /* <DEDUP_REMOVED lines=101> */
[----:B------:R-:W-:Y:S02]  /*16050*/  IMAD.SHL.U32 R158, R5, 0x10, RZ ;  /* 0x00000010059e7824 */ /* 0x000fe400078e00ff */
        /* <DEDUP_REMOVED lines=23> */
[----:B------:R1:W4:Y:S01]  /*161d0*/  LDG.E.U8 R133, desc[UR60][R154.64] ;  /* 0x0000003c9a857981 */ /* 0x000322000c1e1100 */
        /* <DEDUP_REMOVED lines=24> */
[----:B------:R-:W2:Y:S01]  /*16360*/  LDG.E.U8 R117, desc[UR60][R152.64] ;  /* 0x0000003c98757981 */ /* 0x000ea2000c1e1100 */
[----:B------:R-:W-:Y:S02]  /*16370*/  SHF.R.S32.HI R11, RZ, 0x1f, R158 ;  /* 0x0000001fff0b7819 */ /* 0x000fe4000001149e */
[----:B------:R-:W-:Y:S01]  /*16380*/  IADD3 R156, P5, R3, R156, RZ ;  /* 0x0000009c039c7210 */ /* 0x000fe20007fbe0ff */
[----:B------:R0:W2:Y:S01]  /*16390*/  LDG.E.U8 R78, desc[UR60][R22.64] ;  /* 0x0000003c164e7981 */ /* 0x0000a2000c1e1100 */
[----:B-1----:R-:W-:Y:S01]  /*163a0*/  IADD3 R154, P3, R158, R6, RZ ;  /* 0x000000069e9a7210 */ /* 0x002fe20007f7e0ff */
[----:B------:R-:W-:-:S03]  /*163b0*/  IMAD.X R13, R13, 0x1, R17, P0 ;  /* 0x000000010d0d7824 */ /* 0x000fc600000e0611 */
[----:B------:R-:W-:Y:S01]  /*163c0*/  IADD3 R154, P1, R3, R154, RZ ;  /* 0x0000009a039a7210 */ /* 0x000fe20007f3e0ff */
[----:B------:R-:W-:Y:S01]  /*163d0*/  IMAD.X R157, R10, 0x1, R13, P5 ;  /* 0x000000010a9d7824 */ /* 0x000fe200028e060d */
[C---:B0-----:R-:W-:Y:S01]  /*163e0*/  IADD3 R22, P2, R158.reuse, R7, RZ ;  /* 0x000000079e167210 */ /* 0x041fe20007f5e0ff */
[----:B------:R-:W-:Y:S01]  /*163f0*/  IMAD.X R23, R11, 0x1, R14, P3 ;  /* 0x000000010b177824 */ /* 0x000fe200018e060e */
[----:B------:R-:W-:Y:S01]  /*16400*/  IADD3 R152, P4, R158, R9, RZ ;  /* 0x000000099e987210 */ /* 0x000fe20007f9e0ff */
[----:B------:R-:W-:Y:S01]  /*16410*/  STL [R1+0x12a8], R16 ;  /* 0x0012a81001007387 */ /* 0x000fe20000100800 */
[----:B------:R-:W-:Y:S01]  /*16420*/  IADD3 R22, P3, R3, R22, RZ ;  /* 0x0000001603167210 */ /* 0x000fe20007f7e0ff */
[----:B------:R-:W-:Y:S01]  /*16430*/  IMAD.X R13, R11, 0x1, R16, P2 ;  /* 0x000000010b0d7824 */ /* 0x000fe200010e0610 */
[----:B------:R-:W-:Y:S01]  /*16440*/  IADD3 R152, P0, R3, R152, RZ ;  /* 0x0000009803987210 */ /* 0x000fe20007f1e0ff */
[----:B------:R-:W-:Y:S01]  /*16450*/  IMAD.X R155, R10, 0x1, R23, P1 ;  /* 0x000000010a9b7824 */ /* 0x000fe200008e0617 */
[----:B------:R-:W2:Y:S01]  /*16460*/  LDG.E.U8 R245, desc[UR60][R156.64] ;  /* 0x0000003c9cf57981 */ /* 0x000ea2000c1e1100 */
[----:B------:R-:W-:-:S02]  /*16470*/  IMAD.X R21, R11, 0x1, R15, P4 ;  /* 0x000000010b157824 */ /* 0x000fc400020e060f */
[C---:B------:R-:W-:Y:S01]  /*16480*/  IMAD.X R23, R10.reuse, 0x1, R13, P3 ;  /* 0x000000010a177824 */ /* 0x040fe200018e060d */
[----:B------:R-:W2:Y:S01]  /*16490*/  LDG.E.U8 R116, desc[UR60][R154.64] ;  /* 0x0000003c9a747981 */ /* 0x000ea2000c1e1100 */
[----:B------:R-:W-:Y:S02]  /*164a0*/  IMAD.X R153, R10, 0x1, R21, P0 ;  /* 0x000000010a997824 */ /* 0x000fe400000e0615 */
[----:B------:R-:W-:Y:S01]  /*164b0*/  IMAD R21, R5, 0x13, RZ ;  /* 0x0000001305157824 */ /* 0x000fe200078e02ff */
[----:B------:R0:W2:Y:S04]  /*164c0*/  LDG.E.U8 R106, desc[UR60][R22.64] ;  /* 0x0000003c166a7981 */ /* 0x0000a8000c1e1100 */
[----:B------:R1:W2:Y:S01]  /*164d0*/  LDG.E.U8 R109, desc[UR60][R152.64] ;  /* 0x0000003c986d7981 */ /* 0x0002a2000c1e1100 */
[----:B0-----:R-:W-:-:S02]  /*164e0*/  IADD3 R22, P0, R158, R8, RZ ;  /* 0x000000089e167210 */ /* 0x001fc40007f1e0ff */
[----:B-1----:R-:W-:-:S03]  /*164f0*/  IADD3 R152, P2, R21, R6, RZ ;  /* 0x0000000615987210 */ /* 0x002fc60007f5e0ff */
[----:B------:R-:W-:Y:S01]  /*16500*/  IMAD.X R13, R11, 0x1, R17, P0 ;  /* 0x000000010b0d7824 */ /* 0x000fe200000e0611 */
[----:B------:R-:W-:Y:S02]  /*16510*/  SHF.R.S32.HI R153, RZ, 0x1f, R21 ;  /* 0x0000001fff997819 */ /* 0x000fe40000011415 */
[----:B------:R-:W-:Y:S02]  /*16520*/  IADD3 R22, P0, R3, R22, RZ ;  /* 0x0000001603167210 */ /* 0x000fe40007f1e0ff */
[----:B------:R-:W-:Y:S01]  /*16530*/  IADD3 R154, P3, R21, R9, RZ ;  /* 0x00000009159a7210 */ /* 0x000fe20007f7e0ff */
[----:B------:R-:W-:Y:S01]  /*16540*/  IMAD.X R11, R153, 0x1, R14, P2 ;  /* 0x00000001990b7824 */ /* 0x000fe200010e060e */
[C---:B------:R-:W-:Y:S01]  /*16550*/  IADD3 R152, P1, R3.reuse, R152, RZ ;  /* 0x0000009803987210 */ /* 0x040fe20007f3e0ff */
[----:B------:R-:W-:Y:S01]  /*16560*/  IMAD.X R23, R10, 0x1, R13, P0 ;  /* 0x000000010a177824 */ /* 0x000fe200000e060d */
[----:B------:R-:W-:Y:S01]  /*16570*/  IADD3 R154, P0, R3, R154, RZ ;  /* 0x0000009a039a7210 */ /* 0x000fe20007f1e0ff */
[----:B------:R-:W-:-:S02]  /*16580*/  IMAD.IADD R155, R224, 0x1, R8 ;  /* 0x00000001e09b7824 */ /* 0x000fc400078e0208 */
[----:B------:R-:W-:Y:S01]  /*16590*/  IMAD.X R13, R153, 0x1, R15, P3 ;  /* 0x00000001990d7824 */ /* 0x000fe200018e060f */
[----:B------:R0:W2:Y:S01]  /*165a0*/  LDG.E.U8 R246, desc[UR60][R22.64] ;  /* 0x0000003c16f67981 */ /* 0x0000a2000c1e1100 */
[C---:B------:R-:W-:Y:S02]  /*165b0*/  IMAD.X R153, R10.reuse, 0x1, R11, P1 ;  /* 0x000000010a997824 */ /* 0x040fe400008e060b */
[----:B------:R-:W-:Y:S01]  /*165c0*/  IMAD.IADD R11, R21, 0x1, R7 ;  /* 0x00000001150b7824 */ /* 0x000fe200078e0207 */
[----:B------:R1:W-:Y:S04]  /*165d0*/  STL [R1+0x12ac], R17 ;  /* 0x0012ac1101007387 */ /* 0x0003e80000100800 */
[----:B------:R-:W-:Y:S01]  /*165e0*/  STL [R1+0x16b0], R14 ;  /* 0x0016b00e01007387 */ /* 0x000fe20000100800 */
[----:B0-----:R-:W-:Y:S01]  /*165f0*/  IADD3 R22, P1, R3, R155, RZ ;  /* 0x0000009b03167210 */ /* 0x001fe20007f3e0ff */
[----:B------:R-:W-:-:S02]  /*16600*/  IMAD.X R155, R10, 0x1, R13, P0 ;  /* 0x000000010a9b7824 */ /* 0x000fc400000e060d */
[----:B------:R0:W2:Y:S04]  /*16610*/  LDG.E.U8 R105, desc[UR60][R152.64] ;  /* 0x0000003c98697981 */ /* 0x0000a8000c1e1100 */
[----:B------:R3:W-:Y:S04]  /*16620*/  STL [R1+0x16b4], R15 ;  /* 0x0016b40f01007387 */ /* 0x0007e80000100800 */
[----:B-1----:R-:W4:Y:S01]  /*16630*/  LDL R17, [R1+0x908] ;  /* 0x0009080001117983 */ /* 0x002f220000100800 */
[----:B0-----:R-:W-:Y:S01]  /*16640*/  IADD3 R152, P0, R3, R11, RZ ;  /* 0x0000000b03987210 */ /* 0x001fe20007f1e0ff */
[----:B------:R-:W-:-:S02]  /*16650*/  IMAD.IADD R11, R21, 0x1, R8 ;  /* 0x00000001150b7824 */ /* 0x000fc400078e0208 */
[----:B------:R-:W2:Y:S04]  /*16660*/  LDL R16, [R1+0x90c] ;  /* 0x00090c0001107983 */ /* 0x000ea80000100800 */
[----:B------:R-:W2:Y:S01]  /*16670*/  LDL R21, [R1+0x904] ;  /* 0x0009040001157983 */ /* 0x000ea20000100800 */
[C---:B------:R-:W-:Y:S02]  /*16680*/  IMAD.X R23, R10.reuse, 0x1, R31, P1 ;  /* 0x000000010a177824 */ /* 0x040fe400008e061f */
[----:B------:R-:W-:Y:S01]  /*16690*/  IMAD R13, R5, 0x14, RZ ;  /* 0x00000014050d7824 */ /* 0x000fe200078e02ff */
[----:B------:R-:W2:Y:S01]  /*166a0*/  LDG.E.U8 R97, desc[UR60][R154.64] ;  /* 0x0000003c9a617981 */ /* 0x000ea2000c1e1100 */
[----:B------:R-:W-:Y:S02]  /*166b0*/  IMAD.X R153, R10, 0x1, R30, P0 ;  /* 0x000000010a997824 */ /* 0x000fe400000e061e */
[----:B------:R-:W-:Y:S01]  /*166c0*/  IMAD.IADD R156, R13, 0x1, R6 ;  /* 0x000000010d9c7824 */ /* 0x000fe200078e0206 */
[----:B------:R0:W2:Y:S04]  /*166d0*/  LDG.E.U8 R50, desc[UR60][R22.64] ;  /* 0x0000003c16327981 */ /* 0x0000a8000c1e1100 */
[C---:B------:R-:W-:Y:S01]  /*166e0*/  IADD3 R156, P1, R3.reuse, R156, RZ ;  /* 0x0000009c039c7210 */ /* 0x040fe20007f3e0ff */
[----:B------:R1:W2:Y:S04]  /*166f0*/  LDG.E.U8 R96, desc[UR60][R152.64] ;  /* 0x0000003c98607981 */ /* 0x0002a8000c1e1100 */
[----:B---3--:R-:W3:Y:S01]  /*16700*/  LDL R15, [R1+0x910] ;  /* 0x00091000010f7983 */ /* 0x008ee20000100800 */
[----:B0-----:R-:W-:Y:S01]  /*16710*/  IADD3 R22, P0, R3, R11, RZ ;  /* 0x0000000b03167210 */ /* 0x001fe20007f1e0ff */
[----:B------:R-:W-:-:S02]  /*16720*/  IMAD.IADD R11, R13, 0x1, R8 ;  /* 0x000000010d0b7824 */ /* 0x000fc400078e0208 */
[C---:B------:R-:W-:Y:S01]  /*16730*/  IMAD.IADD R154, R13.reuse, 0x1, R9 ;  /* 0x000000010d9a7824 */ /* 0x040fe200078e0209 */
[----:B------:R-:W3:Y:S01]  /*16740*/  LDL R14, [R1+0x914] ;  /* 0x00091400010e7983 */ /* 0x000ee20000100800 */
[C---:B------:R-:W-:Y:S02]  /*16750*/  IMAD.X R23, R10.reuse, 0x1, R29, P0 ;  /* 0x000000010a177824 */ /* 0x040fe400000e061d */
[----:B-1----:R-:W-:Y:S02]  /*16760*/  IMAD.IADD R152, R13, 0x1, R7 ;  /* 0x000000010d987824 */ /* 0x002fe400078e0207 */
[----:B------:R-:W-:Y:S01]  /*16770*/  IMAD.X R157, R10, 0x1, R28, P1 ;  /* 0x000000010a9d7824 */ /* 0x000fe200008e061c */
[----:B------:R0:W3:Y:S01]  /*16780*/  LDG.E.U8 R251, desc[UR60][R22.64] ;  /* 0x0000003c16fb7981 */ /* 0x0000e2000c1e1100 */
[C---:B------:R-:W-:Y:S02]  /*16790*/  IADD3 R154, P0, R3.reuse, R154, RZ ;  /* 0x0000009a039a7210 */ /* 0x040fe40007f1e0ff */
[C---:B------:R-:W-:Y:S01]  /*167a0*/  IADD3 R152, P1, R3.reuse, R152, RZ ;  /* 0x0000009803987210 */ /* 0x040fe20007f3e0ff */
[----:B------:R1:W3:Y:S01]  /*167b0*/  LDG.E.U8 R92, desc[UR60][R156.64] ;  /* 0x0000003c9c5c7981 */ /* 0x0002e2000c1e1100 */
[----:B0-----:R-:W-:Y:S01]  /*167c0*/  IADD3 R22, P2, R3, R11, RZ ;  /* 0x0000000b03167210 */ /* 0x001fe20007f5e0ff */
[----:B------:R-:W-:-:S02]  /*167d0*/  IMAD R11, R5, 0x15, RZ ;  /* 0x00000015050b7824 */ /* 0x000fc400078e02ff */
[C---:B------:R-:W-:Y:S02]  /*167e0*/  IMAD.X R155, R10.reuse, 0x1, R26, P0 ;  /* 0x000000010a9b7824 */ /* 0x040fe400000e061a */
[C---:B------:R-:W-:Y:S02]  /*167f0*/  IMAD.X R23, R10.reuse, 0x1, R24, P2 ;  /* 0x000000010a177824 */ /* 0x040fe400010e0618 */
[C---:B-1----:R-:W-:Y:S01]  /*16800*/  IMAD.IADD R156, R11.reuse, 0x1, R9 ;  /* 0x000000010b9c7824 */ /* 0x042fe200078e0209 */
[----:B------:R0:W3:Y:S01]  /*16810*/  LDG.E.U8 R91, desc[UR60][R154.64] ;  /* 0x0000003c9a5b7981 */ /* 0x0000e2000c1e1100 */
[----:B------:R-:W-:Y:S02]  /*16820*/  IMAD.IADD R13, R11, 0x1, R6 ;  /* 0x000000010b0d7824 */ /* 0x000fe400078e0206 */
[----:B------:R-:W-:Y:S01]  /*16830*/  IMAD.X R153, R10, 0x1, R25, P1 ;  /* 0x000000010a997824 */ /* 0x000fe200008e0619 */
[----:B------:R1:W3:Y:S01]  /*16840*/  LDG.E.U8 R74, desc[UR60][R22.64] ;  /* 0x0000003c164a7981 */ /* 0x0002e2000c1e1100 */
[----:B------:R-:W-:-:S03]  /*16850*/  IADD3 R156, P1, R3, R156, RZ ;  /* 0x0000009c039c7210 */ /* 0x000fc60007f3e0ff */
[----:B------:R-:W3:Y:S01]  /*16860*/  LDL R24, [R1+0x918] ;  /* 0x0009180001187983 */ /* 0x000ee20000100800 */
[----:B0-----:R-:W-:-:S03]  /*16870*/  IMAD.IADD R154, R11, 0x1, R7 ;  /* 0x000000010b9a7824 */ /* 0x001fc600078e0207 */
[----:B------:R-:W3:Y:S01]  /*16880*/  LDG.E.U8 R84, desc[UR60][R152.64] ;  /* 0x0000003c98547981 */ /* 0x000ee2000c1e1100 */
[C---:B-1----:R-:W-:Y:S01]  /*16890*/  IADD3 R22, P0, R3.reuse, R13, RZ ;  /* 0x0000000d03167210 */ /* 0x042fe20007f1e0ff */
[C---:B----4-:R-:W-:Y:S02]  /*168a0*/  IMAD.X R157, R10.reuse, 0x1, R17, P1 ;  /* 0x000000010a9d7824 */ /* 0x050fe400008e0611 */
[----:B------:R-:W4:Y:S04]  /*168b0*/  LDL.LU R17, [R1+0x710] ;  /* 0x0007100001117983 */ /* 0x000f280000300800 */
[----:B------:R0:W4:Y:S01]  /*168c0*/  LDG.E.U8 R26, desc[UR60][R156.64] ;  /* 0x0000003c9c1a7981 */ /* 0x000122000c1e1100 */
[----:B--2---:R-:W-:Y:S01]  /*168d0*/  IMAD.X R23, R10, 0x1, R21, P0 ;  /* 0x000000010a177824 */ /* 0x004fe200000e0615 */
[----:B------:R-:W-:-:S02]  /*168e0*/  IADD3 R154, P0, R3, R154, RZ ;  /* 0x0000009a039a7210 */ /* 0x000fc40007f1e0ff */
[----:B------:R1:W-:Y:S03]  /*168f0*/  STL [R1+0x16b8], R5 ;  /* 0x0016b80501007387 */ /* 0x0003e60000100800 */
[----:B------:R-:W-:Y:S01]  /*16900*/  IMAD.X R155, R10, 0x1, R16, P0 ;  /* 0x000000010a9b7824 */ /* 0x000fe200000e0610 */
[----:B------:R-:W2:Y:S01]  /*16910*/  LDL R21, [R1+0x920] ;  /* 0x0009200001157983 */ /* 0x000ea20000100800 */
[----:B0-----:R-:W-:-:S03]  /*16920*/  IMAD R156, R5, 0x18, RZ ;  /* 0x00000018059c7824 */ /* 0x001fc600078e02ff */
[----:B------:R-:W4:Y:S04]  /*16930*/  LDL R16, [R1+0x924] ;  /* 0x0009240001107983 */ /* 0x000f280000100800 */
[----:B-1----:R-:W2:Y:S01]  /*16940*/  LDL R5, [R1+0x91c] ;  /* 0x00091c0001057983 */ /* 0x002ea20000100800 */
[----:B------:R-:W-:Y:S02]  /*16950*/  IMAD.IADD R152, R11, 0x1, R8 ;  /* 0x000000010b987824 */ /* 0x000fe400078e0208 */
[--C-:B------:R-:W-:Y:S01]  /*16960*/  IMAD.IADD R11, R214, 0x1, R6.reuse ;  /* 0x00000001d60b7824 */ /* 0x100fe200078e0206 */
[----:B------:R0:W2:Y:S02]  /*16970*/  LDG.E.U8 R80, desc[UR60][R22.64] ;  /* 0x0000003c16507981 */ /* 0x0000a4000c1e1100 */
[C---:B------:R-:W-:Y:S01]  /*16980*/  IADD3 R152, P2, R3.reuse, R152, RZ ;  /* 0x0000009803987210 */ /* 0x040fe20007f5e0ff */
[----:B------:R-:W-:Y:S01]  /*16990*/  IMAD.IADD R212, R206, 0x1, R6 ;  /* 0x00000001ced47824 */ /* 0x000fe200078e0206 */
[C---:B------:R-:W-:Y:S01]  /*169a0*/  IADD3 R164, P3, R3.reuse, R164, RZ ;  /* 0x000000a403a47210 */ /* 0x040fe20007f7e0ff */
[----:B------:R-:W2:Y:S04]  /*169b0*/  LDL R30, [R1+0x928] ;  /* 0x00092800011e7983 */ /* 0x000ea80000100800 */
[----:B------:R-:W2:Y:S01]  /*169c0*/  LDL R29, [R1+0x934] ;  /* 0x00093400011d7983 */ /* 0x000ea20000100800 */
[----:B0-----:R-:W-:Y:S01]  /*169d0*/  IADD3 R22, P1, R3, R11, RZ ;  /* 0x0000000b03167210 */ /* 0x001fe20007f3e0ff */
[----:B---3--:R-:W-:-:S02]  /*169e0*/  IMAD.X R153, R10, 0x1, R15, P2 ;  /* 0x000000010a997824 */ /* 0x008fc400010e060f */
[----:B------:R-:W3:Y:S02]  /*169f0*/  LDL R15, [R1+0x92c] ;  /* 0x00092c00010f7983 */ /* 0x000ee40000100800 */
[----:B------:R-:W-:Y:S01]  /*16a00*/  IMAD.X R23, R10, 0x1, R14, P1 ;  /* 0x000000010a177824 */ /* 0x000fe200008e060e */
[----:B------:R-:W-:Y:S01]  /*16a10*/  IADD3 R212, P1, R3, R212, RZ ;  /* 0x000000d403d47210 */ /* 0x000fe20007f3e0ff */
[----:B------:R-:W3:Y:S04]  /*16a20*/  LDL R14, [R1+0x930] ;  /* 0x00093000010e7983 */ /* 0x000ee80000100800 */
[----:B------:R-:W3:Y:S04]  /*16a30*/  LDG.E.U8 R71, desc[UR60][R22.64] ;  /* 0x0000003c16477981 */ /* 0x000ee8000c1e1100 */
[----:B------:R-:W3:Y:S04]  /*16a40*/  LDL R28, [R1+0x93c] ;  /* 0x00093c00011c7983 */ /* 0x000ee80000100800 */
[----:B------:R-:W3:Y:S04]  /*16a50*/  LDL R25, [R1+0x940] ;  /* 0x0009400001197983 */ /* 0x000ee80000100800 */
[----:B------:R-:W3:Y:S01]  /*16a60*/  LDL R23, [R1+0x938] ;  /* 0x0009380001177983 */ /* 0x000ee20000100800 */
[----:B------:R-:W-:-:S03]  /*16a70*/  IMAD.IADD R222, R224, 0x1, R6 ;  /* 0x00000001e0de7824 */ /* 0x000fc600078e0206 */
[----:B------:R0:W-:Y:S01]  /*16a80*/  STL [R1+0x16bc], R6 ;  /* 0x0016bc0601007387 */ /* 0x0001e20000100800 */
[----:B------:R-:W-:-:S03]  /*16a90*/  IMAD.IADD R162, R156, 0x1, R6 ;  /* 0x000000019ca27824 */ /* 0x000fc600078e0206 */
[----:B------:R-:W-:Y:S01]  /*16aa0*/  STL [R1+0x16c0], R9 ;  /* 0x0016c00901007387 */ /* 0x000fe20000100800 */
[--C-:B------:R-:W-:Y:S02]  /*16ab0*/  IMAD.IADD R204, R198, 0x1, R6.reuse ;  /* 0x00000001c6cc7824 */ /* 0x100fe400078e0206 */
[--C-:B------:R-:W-:Y:S01]  /*16ac0*/  IMAD.IADD R196, R190, 0x1, R6.reuse ;  /* 0x00000001bec47824 */ /* 0x100fe200078e0206 */
[----:B------:R1:W3:Y:S01]  /*16ad0*/  LDG.E.U8 R79, desc[UR60][R154.64] ;  /* 0x0000003c9a4f7981 */ /* 0x0002e2000c1e1100 */
[--C-:B------:R-:W-:Y:S02]  /*16ae0*/  IMAD.IADD R188, R182, 0x1, R6.reuse ;  /* 0x00000001b6bc7824 */ /* 0x100fe400078e0206 */
[--C-:B------:R-:W-:Y:S01]  /*16af0*/  IMAD.IADD R180, R174, 0x1, R6.reuse ;  /* 0x00000001aeb47824 */ /* 0x100fe200078e0206 */
[----:B------:R-:W-:Y:S01]  /*16b00*/  STL [R1+0x16c4], R7 ;  /* 0x0016c40701007387 */ /* 0x000fe20000100800 */
[----:B------:R-:W-:-:S03]  /*16b10*/  IMAD.IADD R172, R216, 0x1, R6 ;  /* 0x00000001d8ac7824 */ /* 0x000fc600078e0206 */
[----:B------:R0:W-:Y:S01]  /*16b20*/  STL [R1+0x16c8], R8 ;  /* 0x0016c80801007387 */ /* 0x0001e20000100800 */
[----:B-1----:R-:W-:-:S03]  /*16b30*/  IMAD.IADD R154, R168, 0x1, R6 ;  /* 0x00000001a89a7824 */ /* 0x002fc600078e0206 */
[----:B0-----:R-:W3:Y:S01]  /*16b40*/  LDL R6, [R1+0x944] ;  /* 0x0009440001067983 */ /* 0x001ee20000100800 */
[C-C-:B------:R-:W-:Y:S02]  /*16b50*/  IMAD.IADD R166, R214.reuse, 0x1, R9.reuse ;  /* 0x00000001d6a67824 */ /* 0x140fe400078e0209 */
[----:B------:R-:W-:Y:S01]  /*16b60*/  IMAD.IADD R214, R214, 0x1, R8 ;  /* 0x00000001d6d67824 */ /* 0x000fe200078e0208 */
[----:B------:R0:W3:Y:S04]  /*16b70*/  LDG.E.U8 R35, desc[UR60][R152.64] ;  /* 0x0000003c98237981 */ /* 0x0000e8000c1e1100 */
[----:B------:R-:W-:Y:S01]  /*16b80*/  IADD3 R214, P2, R3, R214, RZ ;  /* 0x000000d603d67210 */ /* 0x000fe20007f5e0ff */
[C---:B------:R-:W-:Y:S01]  /*16b90*/  IMAD.IADD R210, R206.reuse, 0x1, R9 ;  /* 0x00000001ced27824 */ /* 0x040fe200078e0209 */
[----:B------:R-:W3:Y:S01]  /*16ba0*/  LDL R31, [R1+0x974] ;  /* 0x00097400011f7983 */ /* 0x000ee20000100800 */
[----:B------:R-:W-:-:S02]  /*16bb0*/  IMAD.IADD R208, R206, 0x1, R7 ;  /* 0x00000001ced07824 */ /* 0x000fc400078e0207 */
[C---:B------:R-:W-:Y:S02]  /*16bc0*/  IMAD.IADD R160, R156.reuse, 0x1, R9 ;  /* 0x000000019ca07824 */ /* 0x040fe400078e0209 */
[----:B------:R-:W-:Y:S02]  /*16bd0*/  IMAD.IADD R158, R156, 0x1, R7 ;  /* 0x000000019c9e7824 */ /* 0x000fe400078e0207 */
[C---:B0-----:R-:W-:Y:S02]  /*16be0*/  IMAD.IADD R152, R168.reuse, 0x1, R9 ;  /* 0x00000001a8987824 */ /* 0x041fe400078e0209 */
[----:B------:R-:W-:Y:S02]  /*16bf0*/  IMAD.IADD R22, R168, 0x1, R7 ;  /* 0x00000001a8167824 */ /* 0x000fe400078e0207 */
[C---:B------:R-:W-:Y:S02]  /*16c00*/  IMAD.IADD R202, R198.reuse, 0x1, R9 ;  /* 0x00000001c6ca7824 */ /* 0x040fe400078e0209 */
[----:B------:R-:W-:-:S02]  /*16c10*/  IMAD.IADD R200, R198, 0x1, R7 ;  /* 0x00000001c6c87824 */ /* 0x000fc400078e0207 */
[C---:B------:R-:W-:Y:S02]  /*16c20*/  IMAD.IADD R194, R190.reuse, 0x1, R9 ;  /* 0x00000001bec27824 */ /* 0x040fe400078e0209 */
[----:B------:R-:W-:Y:S02]  /*16c30*/  IMAD.IADD R192, R190, 0x1, R7 ;  /* 0x00000001bec07824 */ /* 0x000fe400078e0207 */
[C---:B------:R-:W-:Y:S02]  /*16c40*/  IMAD.IADD R186, R182.reuse, 0x1, R9 ;  /* 0x00000001b6ba7824 */ /* 0x040fe400078e0209 */
[----:B------:R-:W-:Y:S02]  /*16c50*/  IMAD.IADD R184, R182, 0x1, R7 ;  /* 0x00000001b6b87824 */ /* 0x000fe400078e0207 */
[C---:B------:R-:W-:Y:S02]  /*16c60*/  IMAD.IADD R178, R174.reuse, 0x1, R9 ;  /* 0x00000001aeb27824 */ /* 0x040fe400078e0209 */
[----:B------:R-:W-:-:S02]  /*16c70*/  IMAD.IADD R176, R174, 0x1, R7 ;  /* 0x00000001aeb07824 */ /* 0x000fc400078e0207 */
[C---:B------:R-:W-:Y:S02]  /*16c80*/  IMAD.IADD R170, R216.reuse, 0x1, R9 ;  /* 0x00000001d8aa7824 */ /* 0x040fe400078e0209 */
[----:B------:R-:W-:Y:S02]  /*16c90*/  IMAD.IADD R218, R216, 0x1, R7 ;  /* 0x00000001d8da7824 */ /* 0x000fe400078e0207 */
[--C-:B------:R-:W-:Y:S02]  /*16ca0*/  IMAD.IADD R206, R206, 0x1, R8.reuse ;  /* 0x00000001cece7824 */ /* 0x100fe400078e0208 */
[--C-:B------:R-:W-:Y:S02]  /*16cb0*/  IMAD.IADD R156, R156, 0x1, R8.reuse ;  /* 0x000000019c9c7824 */ /* 0x100fe400078e0208 */
[--C-:B------:R-:W-:Y:S02]  /*16cc0*/  IMAD.IADD R168, R168, 0x1, R8.reuse ;  /* 0x00000001a8a87824 */ /* 0x100fe400078e0208 */
[----:B------:R-:W-:-:S02]  /*16cd0*/  IMAD.IADD R198, R198, 0x1, R8 ;  /* 0x00000001c6c67824 */ /* 0x000fc400078e0208 */
[--C-:B------:R-:W-:Y:S02]  /*16ce0*/  IMAD.IADD R190, R190, 0x1, R8.reuse ;  /* 0x00000001bebe7824 */ /* 0x100fe400078e0208 */
[--C-:B------:R-:W-:Y:S02]  /*16cf0*/  IMAD.IADD R182, R182, 0x1, R8.reuse ;  /* 0x00000001b6b67824 */ /* 0x100fe400078e0208 */
[--C-:B------:R-:W-:Y:S02]  /*16d00*/  IMAD.IADD R174, R174, 0x1, R8.reuse ;  /* 0x00000001aeae7824 */ /* 0x100fe400078e0208 */
[----:B------:R-:W-:Y:S02]  /*16d10*/  IMAD.IADD R216, R216, 0x1, R8 ;  /* 0x00000001d8d87824 */ /* 0x000fe400078e0208 */
[----:B------:R-:W3:Y:S01]  /*16d20*/  LDL R8, [R1+0x964] ;  /* 0x0009640001087983 */ /* 0x000ee20000100800 */
[C---:B------:R-:W-:Y:S02]  /*16d30*/  IMAD.IADD R220, R224.reuse, 0x1, R9 ;  /* 0x00000001e0dc7824 */ /* 0x040fe400078e0209 */
[----:B------:R-:W-:-:S02]  /*16d40*/  IMAD.IADD R224, R224, 0x1, R7 ;  /* 0x00000001e0e07824 */ /* 0x000fc400078e0207 */
[C---:B----4-:R-:W-:Y:S01]  /*16d50*/  IMAD.X R213, R10.reuse, 0x1, R16, P1 ;  /* 0x000000010ad57824 */ /* 0x050fe200008e0610 */
[----:B------:R-:W4:Y:S01]  /*16d60*/  LDL R7, [R1+0x968] ;  /* 0x0009680001077983 */ /* 0x000f220000100800 */
[----:B--2---:R-:W-:-:S03]  /*16d70*/  IMAD.X R165, R10, 0x1, R5, P3 ;  /* 0x000000010aa57824 */ /* 0x004fc600018e0605 */
[----:B------:R-:W2:Y:S04]  /*16d80*/  LDL R16, [R1+0x954] ;  /* 0x0009540001107983 */ /* 0x000ea80000100800 */
[----:B------:R-:W4:Y:S01]  /*16d90*/  LDL R5, [R1+0x94c] ;  /* 0x00094c0001057983 */ /* 0x000f220000100800 */
[----:B------:R-:W-:-:S03]  /*16da0*/  IMAD.X R215, R10, 0x1, R21, P2 ;  /* 0x000000010ad77824 */ /* 0x000fc600010e0615 */
[----:B------:R-:W4:Y:S01]  /*16db0*/  LDL R21, [R1+0x950] ;  /* 0x0009500001157983 */ /* 0x000f220000100800 */
[C---:B------:R-:W-:Y:S02]  /*16dc0*/  IADD3 R166, P4, R3.reuse, R166, RZ ;  /* 0x000000a603a67210 */ /* 0x040fe40007f9e0ff */
[----:B------:R-:W-:Y:S01]  /*16dd0*/  IADD3 R206, P3, R3, R206, RZ ;  /* 0x000000ce03ce7210 */ /* 0x000fe20007f7e0ff */
[----:B------:R-:W-:Y:S01]  /*16de0*/  IMAD.SHL.U32 R13, R161, 0x2, RZ ;  /* 0x00000002a10d7824 */ /* 0x000fe200078e00ff */
[C---:B------:R-:W-:Y:S01]  /*16df0*/  IADD3 R160, P1, R3.reuse, R160, RZ ;  /* 0x000000a003a07210 */ /* 0x040fe20007f3e0ff */
[----:B------:R-:W-:Y:S01]  /*16e00*/  IMAD.X R167, R10, 0x1, R24, P4 ;  /* 0x000000010aa77824 */ /* 0x000fe200020e0618 */
[C---:B------:R-:W-:Y:S01]  /*16e10*/  IADD3 R208, P4, R3.reuse, R208, RZ ;  /* 0x000000d003d07210 */ /* 0x040fe20007f9e0ff */
[----:B------:R-:W4:Y:S01]  /*16e20*/  LDL R24, [R1+0x948] ;  /* 0x0009480001187983 */ /* 0x000f220000100800 */
[----:B------:R-:W-:-:S03]  /*16e30*/  IADD3 R162, P2, R3, R162, RZ ;  /* 0x000000a203a27210 */ /* 0x000fc60007f5e0ff */
[C---:B---3--:R-:W-:Y:S01]  /*16e40*/  IMAD.X R209, R10.reuse, 0x1, R15, P4 ;  /* 0x000000010ad17824 */ /* 0x048fe200020e060f */
[C---:B------:R-:W-:Y:S01]  /*16e50*/  IADD3 R156, P4, R3.reuse, R156, RZ ;  /* 0x0000009c039c7210 */ /* 0x040fe20007f9e0ff */
[C---:B------:R-:W-:Y:S01]  /*16e60*/  IMAD.X R207, R10.reuse, 0x1, R14, P3 ;  /* 0x000000010acf7824 */ /* 0x040fe200018e060e */
[----:B------:R-:W3:Y:S01]  /*16e70*/  LDL R15, [R1+0x958] ;  /* 0x00095800010f7983 */ /* 0x000ee20000100800 */
[C---:B------:R-:W-:Y:S01]  /*16e80*/  IADD3 R154, P3, R3.reuse, R154, RZ ;  /* 0x0000009a039a7210 */ /* 0x040fe20007f7e0ff */
[C---:B------:R-:W-:Y:S02]  /*16e90*/  IMAD.X R163, R10.reuse, 0x1, R29, P2 ;  /* 0x000000010aa37824 */ /* 0x040fe400010e061d */
[----:B------:R-:W3:Y:S04]  /*16ea0*/  LDL R14, [R1+0x95c] ;  /* 0x00095c00010e7983 */ /* 0x000ee80000100800 */
[----:B------:R-:W3:Y:S01]  /*16eb0*/  LDL R29, [R1+0x97c] ;  /* 0x00097c00011d7983 */ /* 0x000ee20000100800 */
[----:B------:R-:W-:Y:S01]  /*16ec0*/  IMAD.X R157, R10, 0x1, R25, P4 ;  /* 0x000000010a9d7824 */ /* 0x000fe200020e0619 */
[----:B------:R-:W-:-:S02]  /*16ed0*/  IADD3 R204, P4, R3, R204, RZ ;  /* 0x000000cc03cc7210 */ /* 0x000fc40007f9e0ff */
[----:B------:R-:W3:Y:S01]  /*16ee0*/  LDL R9, [R1+0x960] ;  /* 0x0009600001097983 */ /* 0x000ee20000100800 */
[----:B------:R-:W-:Y:S01]  /*16ef0*/  IMAD.X R161, R10, 0x1, R23, P1 ;  /* 0x000000010aa17824 */ /* 0x000fe200008e0617 */
[C---:B------:R-:W-:Y:S02]  /*16f00*/  IADD3 R22, P1, R3.reuse, R22, RZ ;  /* 0x0000001603167210 */ /* 0x040fe40007f3e0ff */
[----:B------:R-:W-:Y:S01]  /*16f10*/  IADD3 R210, P5, R3, R210, RZ ;  /* 0x000000d203d27210 */ /* 0x000fe20007fbe0ff */
[----:B------:R-:W3:Y:S01]  /*16f20*/  LDL R25, [R1+0x984] ;  /* 0x0009840001197983 */ /* 0x000ee20000100800 */
[----:B------:R-:W-:-:S03]  /*16f30*/  LOP3.LUT R11, R13, 0x6, RZ, 0xc0, !PT ;  /* 0x000000060d0b7812 */ /* 0x000fc600078ec0ff */
[----:B------:R-:W3:Y:S04]  /*16f40*/  LDG.E.U8 R51, desc[UR60][R206.64] ;  /* 0x0000003cce337981 */ /* 0x000ee8000c1e1100 */
[----:B------:R-:W3:Y:S04]  /*16f50*/  LDG.E.U8 R70, desc[UR60][R164.64] ;  /* 0x0000003ca4467981 */ /* 0x000ee8000c1e1100 */
[----:B------:R-:W3:Y:S04]  /*16f60*/  LDG.E.U8 R62, desc[UR60][R214.64] ;  /* 0x0000003cd63e7981 */ /* 0x000ee8000c1e1100 */
[----:B------:R-:W3:Y:S01]  /*16f70*/  LDG.E.U8 R56, desc[UR60][R212.64] ;  /* 0x0000003cd4387981 */ /* 0x000ee2000c1e1100 */
[----:B------:R-:W-:Y:S01]  /*16f80*/  IMAD.X R155, R10, 0x1, R6, P3 ;  /* 0x000000010a9b7824 */ /* 0x000fe200018e0606 */
[----:B------:R-:W-:-:S02]  /*16f90*/  IADD3 R152, P2, R3, R152, RZ ;  /* 0x0000009803987210 */ /* 0x000fc40007f5e0ff */
[----:B------:R-:W3:Y:S01]  /*16fa0*/  LDL R6, [R1+0x96c] ;  /* 0x00096c0001067983 */ /* 0x000ee20000100800 */
[C---:B------:R-:W-:Y:S01]  /*16fb0*/  IMAD.X R211, R10.reuse, 0x1, R30, P5 ;  /* 0x000000010ad37824 */ /* 0x040fe200028e061e */
[C---:B------:R-:W-:Y:S02]  /*16fc0*/  IADD3 R158, P5, R3.reuse, R158, RZ ;  /* 0x0000009e039e7210 */ /* 0x040fe40007fbe0ff */
[----:B------:R-:W3:Y:S03]  /*16fd0*/  LDL R30, [R1+0x978] ;  /* 0x00097800011e7983 */ /* 0x000ee60000100800 */
[C---:B------:R-:W-:Y:S01]  /*16fe0*/  IMAD.X R159, R10.reuse, 0x1, R28, P5 ;  /* 0x000000010a9f7824 */ /* 0x040fe200028e061c */
[----:B------:R-:W-:Y:S01]  /*16ff0*/  IADD3 R168, P5, R3, R168, RZ ;  /* 0x000000a803a87210 */ /* 0x000fe20007fbe0ff */
[----:B------:R-:W3:Y:S04]  /*17000*/  LDL R28, [R1+0x980] ;  /* 0x00098000011c7983 */ /* 0x000ee80000100800 */
[----:B------:R0:W3:Y:S04]  /*17010*/  LDG.E.U8 R156, desc[UR60][R156.64] ;  /* 0x0000003c9c9c7981 */ /* 0x0000e8000c1e1100 */
[----:B------:R-:W3:Y:S04]  /*17020*/  LDG.E.U8 R162, desc[UR60][R162.64] ;  /* 0x0000003ca2a27981 */ /* 0x000ee8000c1e1100 */
[----:B------:R-:W3:Y:S01]  /*17030*/  LDG.E.U8 R160, desc[UR60][R160.64] ;  /* 0x0000003ca0a07981 */ /* 0x000ee2000c1e1100 */
[----:B--2---:R-:W-:-:S02]  /*17040*/  IMAD.X R205, R10, 0x1, R16, P4 ;  /* 0x000000010acd7824 */ /* 0x004fc400020e0610 */
[C---:B----4-:R-:W-:Y:S01]  /*17050*/  IMAD.X R23, R10.reuse, 0x1, R5, P1 ;  /* 0x000000010a177824 */ /* 0x050fe200008e0605 */
[----:B------:R-:W2:Y:S04]  /*17060*/  LDL R16, [R1+0x990] ;  /* 0x0009900001107983 */ /* 0x000ea80000100800 */
[----:B------:R-:W4:Y:S01]  /*17070*/  LDL R5, [R1+0x970] ;  /* 0x0009700001057983 */ /* 0x000f220000100800 */
[----:B------:R-:W-:Y:S01]  /*17080*/  IMAD.X R169, R10, 0x1, R21, P5 ;  /* 0x000000010aa97824 */ /* 0x000fe200028e0615 */
[C---:B------:R-:W-:Y:S02]  /*17090*/  IADD3 R196, P5, R3.reuse, R196, RZ ;  /* 0x000000c403c47210 */ /* 0x040fe40007fbe0ff */
[----:B------:R-:W4:Y:S01]  /*170a0*/  LDL R21, [R1+0x98c] ;  /* 0x00098c0001157983 */ /* 0x000f220000100800 */
[----:B------:R-:W-:-:S02]  /*170b0*/  IADD3 R194, P4, R3, R194, RZ ;  /* 0x000000c203c27210 */ /* 0x000fc40007f9e0ff */
[C---:B------:R-:W-:Y:S01]  /*170c0*/  IMAD.X R197, R10.reuse, 0x1, R8, P5 ;  /* 0x000000010ac57824 */ /* 0x040fe200028e0608 */
[----:B------:R-:W-:Y:S01]  /*170d0*/  IADD3 R202, P3, R3, R202, RZ ;  /* 0x000000ca03ca7210 */ /* 0x000fe20007f7e0ff */
[----:B------:R-:W4:Y:S01]  /*170e0*/  LDL R8, [R1+0x9a0] ;  /* 0x0009a00001087983 */ /* 0x000f220000100800 */
[----:B------:R-:W-:-:S03]  /*170f0*/  IMAD.X R195, R10, 0x1, R7, P4 ;  /* 0x000000010ac37824 */ /* 0x000fc600020e0607 */
[----:B------:R-:W4:Y:S01]  /*17100*/  LDL R7, [R1+0x9a4] ;  /* 0x0009a40001077983 */ /* 0x000f220000100800 */
[C---:B------:R-:W-:Y:S01]  /*17110*/  IMAD.X R153, R10.reuse, 0x1, R24, P2 ;  /* 0x000000010a997824 */ /* 0x040fe200010e0618 */
[C---:B------:R-:W-:Y:S02]  /*17120*/  IADD3 R200, P2, R3.reuse, R200, RZ ;  /* 0x000000c803c87210 */ /* 0x040fe40007f5e0ff */
[C---:B------:R-:W-:Y:S01]  /*17130*/  IADD3 R184, P4, R3.reuse, R184, RZ ;  /* 0x000000b803b87210 */ /* 0x040fe20007f9e0ff */
[C---:B---3--:R-:W-:Y:S01]  /*17140*/  IMAD.X R203, R10.reuse, 0x1, R15, P3 ;  /* 0x000000010acb7824 */ /* 0x048fe200018e060f */
[C---:B------:R-:W-:Y:S01]  /*17150*/  IADD3 R198, P1, R3.reuse, R198, RZ ;  /* 0x000000c603c67210 */ /* 0x040fe20007f3e0ff */
[C---:B------:R-:W-:Y:S01]  /*17160*/  IMAD.X R201, R10.reuse, 0x1, R14, P2 ;  /* 0x000000010ac97824 */ /* 0x040fe200010e060e */
[C---:B------:R-:W-:Y:S01]  /*17170*/  IADD3 R192, P3, R3.reuse, R192, RZ ;  /* 0x000000c003c07210 */ /* 0x040fe20007f7e0ff */
[----:B------:R-:W3:Y:S01]  /*17180*/  LDL R24, [R1+0x988] ;  /* 0x0009880001187983 */ /* 0x000ee20000100800 */
[C---:B------:R-:W-:Y:S01]  /*17190*/  IADD3 R190, P2, R3.reuse, R190, RZ ;  /* 0x000000be03be7210 */ /* 0x040fe20007f5e0ff */
[C---:B------:R-:W-:Y:S01]  /*171a0*/  IMAD.X R185, R10.reuse, 0x1, R29, P4 ;  /* 0x000000010ab97824 */ /* 0x040fe200020e061d */
[----:B------:R-:W-:Y:S01]  /*171b0*/  IADD3 R174, P4, R3, R174, RZ ;  /* 0x000000ae03ae7210 */ /* 0x000fe20007f9e0ff */
[----:B------:R-:W3:Y:S04]  /*171c0*/  LDL R15, [R1+0x994] ;  /* 0x00099400010f7983 */ /* 0x000ee80000100800 */
[----:B------:R-:W3:Y:S01]  /*171d0*/  LDL R14, [R1+0x998] ;  /* 0x00099800010e7983 */ /* 0x000ee20000100800 */
[----:B------:R-:W-:-:S03]  /*171e0*/  IMAD.X R199, R10, 0x1, R9, P1 ;  /* 0x000000010ac77824 */ /* 0x000fc600008e0609 */
[----:B------:R-:W3:Y:S01]  /*171f0*/  LDL R9, [R1+0x99c] ;  /* 0x00099c0001097983 */ /* 0x000ee20000100800 */
[----:B------:R-:W-:Y:S02]  /*17200*/  IADD3 R186, P5, R3, R186, RZ ;  /* 0x000000ba03ba7210 */ /* 0x000fe40007fbe0ff */
[----:B------:R-:W-:Y:S01]  /*17210*/  IADD3 R11, P0, R11, R17, RZ ;  /* 0x000000110b0b7210 */ /* 0x000fe20007f1e0ff */
[----:B------:R-:W3:Y:S01]  /*17220*/  LDG.E.U8 R236, desc[UR60][R152.64] ;  /* 0x0000003c98ec7981 */ /* 0x000ee2000c1e1100 */
[----:B0-----:R-:W-:-:S03]  /*17230*/  LOP3.LUT R157, R18, 0x8, RZ, 0xfc, !PT ;  /* 0x00000008129d7812 */ /* 0x001fc600078efcff */
[----:B------:R-:W3:Y:S04]  /*17240*/  LDG.E.U8 R233, desc[UR60][R22.64] ;  /* 0x0000003c16e97981 */ /* 0x000ee8000c1e1100 */
[----:B------:R0:W3:Y:S04]  /*17250*/  LDG.E.U8 R237, desc[UR60][R154.64] ;  /* 0x0000003c9aed7981 */ /* 0x0000e8000c1e1100 */
[----:B------:R-:W3:Y:S01]  /*17260*/  LDG.E.U8 R201, desc[UR60][R200.64] ;  /* 0x0000003cc8c97981 */ /* 0x000ee2000c1e1100 */
[----:B------:R-:W-:-:S03]  /*17270*/  IMAD.X R193, R10, 0x1, R6, P3 ;  /* 0x000000010ac17824 */ /* 0x000fc600018e0606 */
[----:B------:R-:W3:Y:S04]  /*17280*/  LDG.E.U8 R158, desc[UR60][R158.64] ;  /* 0x0000003c9e9e7981 */ /* 0x000ee8000c1e1100 */
[----:B------:R-:W3:Y:S01]  /*17290*/  LDL R6, [R1+0x9a8] ;  /* 0x0009a80001067983 */ /* 0x000ee20000100800 */
[C---:B------:R-:W-:Y:S01]  /*172a0*/  IMAD.X R187, R10.reuse, 0x1, R30, P5 ;  /* 0x000000010abb7824 */ /* 0x040fe200028e061e */
[----:B------:R-:W-:Y:S02]  /*172b0*/  IADD3 R176, P5, R3, R176, RZ ;  /* 0x000000b003b07210 */ /* 0x000fe40007fbe0ff */
[----:B------:R-:W3:Y:S04]  /*172c0*/  LDG.E.U8 R230, desc[UR60][R168.64] ;  /* 0x0000003ca8e67981 */ /* 0x000ee8000c1e1100 */
[----:B------:R-:W3:Y:S04]  /*172d0*/  LDG.E.U8 R239, desc[UR60][R204.64] ;  /* 0x0000003cccef7981 */ /* 0x000ee8000c1e1100 */
[----:B------:R-:W3:Y:S04]  /*172e0*/  LDG.E.U8 R238, desc[UR60][R202.64] ;  /* 0x0000003ccaee7981 */ /* 0x000ee8000c1e1100 */
[----:B------:R-:W3:Y:S04]  /*172f0*/  LDG.E.U8 R53, desc[UR60][R210.64] ;  /* 0x0000003cd2357981 */ /* 0x000ee8000c1e1100 */
[----:B------:R-:W3:Y:S04]  /*17300*/  LDG.E.U8 R232, desc[UR60][R196.64] ;  /* 0x0000003cc4e87981 */ /* 0x000ee8000c1e1100 */
[----:B------:R-:W3:Y:S04]  /*17310*/  LDG.E.U8 R231, desc[UR60][R194.64] ;  /* 0x0000003cc2e77981 */ /* 0x000ee8000c1e1100 */
[----:B------:R-:W3:Y:S01]  /*17320*/  LDG.E.U8 R243, desc[UR60][R184.64] ;  /* 0x0000003cb8f37981 */ /* 0x000ee2000c1e1100 */
[----:B--2---:R-:W-:-:S02]  /*17330*/  IMAD.X R175, R10, 0x1, R16, P4 ;  /* 0x000000010aaf7824 */ /* 0x004fc400020e0610 */
[C---:B----4-:R-:W-:Y:S01]  /*17340*/  IMAD.X R191, R10.reuse, 0x1, R5, P2 ;  /* 0x000000010abf7824 */ /* 0x050fe200010e0605 */
[C---:B------:R-:W-:Y:S01]  /*17350*/  IADD3 R188, P1, R3.reuse, R188, RZ ;  /* 0x000000bc03bc7210 */ /* 0x040fe20007f3e0ff */
[----:B------:R-:W2:Y:S04]  /*17360*/  LDL R5, [R1+0x9ac] ;  /* 0x0009ac0001057983 */ /* 0x000ea80000100800 */
[----:B------:R-:W4:Y:S01]  /*17370*/  LDL.LU R16, [R1+0x714] ;  /* 0x0007140001107983 */ /* 0x000f220000300800 */
[C---:B------:R-:W-:Y:S01]  /*17380*/  IMAD.X R177, R10.reuse, 0x1, R21, P5 ;  /* 0x000000010ab17824 */ /* 0x040fe200028e0615 */
[C---:B------:R-:W-:Y:S02]  /*17390*/  IADD3 R216, P5, R3.reuse, R216, RZ ;  /* 0x000000d803d87210 */ /* 0x040fe40007fbe0ff */
[----:B------:R-:W-:Y:S01]  /*173a0*/  IADD3 R222, P4, R3, R222, RZ ;  /* 0x000000de03de7210 */ /* 0x000fe20007f9e0ff */
[----:B------:R1:W-:Y:S02]  /*173b0*/  STL [R1+0x16cc], R3 ;  /* 0x0016cc0301007387 */ /* 0x0003e40000100800 */
[----:B------:R-:W-:-:S02]  /*173c0*/  IMAD.X R217, R10, 0x1, R8, P5 ;  /* 0x000000010ad97824 */ /* 0x000fc400028e0608 */
[----:B------:R-:W4:Y:S01]  /*173d0*/  LDL R8, [R1+0xca8] ;  /* 0x000ca80001087983 */ /* 0x000f220000100800 */
[----:B------:R-:W-:-:S03]  /*173e0*/  IMAD.X R223, R10, 0x1, R7, P4 ;  /* 0x000000010adf7824 */ /* 0x000fc600020e0607 */
[----:B------:R-:W4:Y:S01]  /*173f0*/  LDL R7, [R1+0xca0] ;  /* 0x000ca00001077983 */ /* 0x000f220000100800 */
[C---:B------:R-:W-:Y:S02]  /*17400*/  IADD3 R182, P3, R3.reuse, R182, RZ ;  /* 0x000000b603b67210 */ /* 0x040fe40007f7e0ff */
[C---:B------:R-:W-:Y:S01]  /*17410*/  IADD3 R180, P2, R3.reuse, R180, RZ ;  /* 0x000000b403b47210 */ /* 0x040fe20007f5e0ff */
[C---:B------:R-:W-:Y:S01]  /*17420*/  IMAD.X R189, R10.reuse, 0x1, R31, P1 ;  /* 0x000000010abd7824 */ /* 0x040fe200008e061f */
[C---:B------:R-:W-:Y:S01]  /*17430*/  IADD3 R178, P1, R3.reuse, R178, RZ ;  /* 0x000000b203b27210 */ /* 0x040fe20007f3e0ff */
[C---:B------:R-:W-:Y:S01]  /*17440*/  IMAD.X R183, R10.reuse, 0x1, R28, P3 ;  /* 0x000000010ab77824 */ /* 0x040fe200018e061c */
[C---:B------:R-:W-:Y:S01]  /*17450*/  IADD3 R172, P3, R3.reuse, R172, RZ ;  /* 0x000000ac03ac7210 */ /* 0x040fe20007f7e0ff */
[C---:B------:R-:W-:Y:S01]  /*17460*/  IMAD.X R181, R10.reuse, 0x1, R25, P2 ;  /* 0x000000010ab57824 */ /* 0x040fe200010e0619 */
[C---:B------:R-:W-:Y:S01]  /*17470*/  IADD3 R170, P2, R3.reuse, R170, RZ ;  /* 0x000000aa03aa7210 */ /* 0x040fe20007f5e0ff */
[C---:B---3--:R-:W-:Y:S01]  /*17480*/  IMAD.X R179, R10.reuse, 0x1, R24, P1 ;  /* 0x000000010ab37824 */ /* 0x048fe200008e0618 */
[C---:B------:R-:W-:Y:S01]  /*17490*/  IADD3 R218, P1, R3.reuse, R218, RZ ;  /* 0x000000da03da7210 */ /* 0x040fe20007f3e0ff */
[C---:B------:R-:W-:Y:S01]  /*174a0*/  IMAD.X R173, R10.reuse, 0x1, R15, P3 ;  /* 0x000000010aad7824 */ /* 0x040fe200018e060f */
[C---:B------:R-:W-:Y:S01]  /*174b0*/  IADD3 R220, P3, R3.reuse, R220, RZ ;  /* 0x000000dc03dc7210 */ /* 0x040fe20007f7e0ff */
[C---:B------:R-:W-:Y:S01]  /*174c0*/  IMAD.X R171, R10.reuse, 0x1, R14, P2 ;  /* 0x000000010aab7824 */ /* 0x040fe200010e060e */
[----:B------:R-:W-:Y:S01]  /*174d0*/  IADD3 R224, P2, R3, R224, RZ ;  /* 0x000000e003e07210 */ /* 0x000fe20007f5e0ff */
[----:B------:R-:W-:Y:S01]  /*174e0*/  IMAD.X R219, R10, 0x1, R9, P1 ;  /* 0x000000010adb7824 */ /* 0x000fe200008e0609 */
[C---:B------:R-:W-:Y:S01]  /*174f0*/  IADD3 RZ, P1, R11.reuse, 0x8, RZ ;  /* 0x000000080bff7810 */ /* 0x040fe20007f3e0ff */
[----:B-1----:R-:W3:Y:S01]  /*17500*/  LDL R3, [R1+0x9b4] ;  /* 0x0009b40001037983 */ /* 0x002ee20000100800 */
[----:B------:R-:W-:-:S02]  /*17510*/  IADD3 RZ, P5, R11, 0x9, RZ ;  /* 0x000000090bff7810 */ /* 0x000fc40007fbe0ff */
[C---:B------:R-:W-:Y:S01]  /*17520*/  IADD3 RZ, P4, R11.reuse, 0x10, RZ ;  /* 0x000000100bff7810 */ /* 0x040fe20007f9e0ff */
[----:B------:R1:W3:Y:S01]  /*17530*/  LDG.E.U8 R242, desc[UR60][R182.64] ;  /* 0x0000003cb6f27981 */ /* 0x0002e2000c1e1100 */
[C---:B0-----:R-:W-:Y:S02]  /*17540*/  LOP3.LUT R154, R18.reuse, 0x40, RZ, 0xfc, !PT ;  /* 0x00000040129a7812 */ /* 0x041fe400078efcff */
[----:B------:R-:W-:Y:S01]  /*17550*/  LOP3.LUT R155, R18, 0x48, RZ, 0xfc, !PT ;  /* 0x00000048129b7812 */ /* 0x000fe200078efcff */
[----:B------:R0:W3:Y:S04]  /*17560*/  LDG.E.U8 R34, desc[UR60][R180.64] ;  /* 0x0000003cb4227981 */ /* 0x0000e8000c1e1100 */
[----:B------:R0:W3:Y:S04]  /*17570*/  LDG.E.U8 R77, desc[UR60][R178.64] ;  /* 0x0000003cb24d7981 */ /* 0x0000e8000c1e1100 */
[----:B------:R-:W3:Y:S04]  /*17580*/  LDG.E.U8 R200, desc[UR60][R198.64] ;  /* 0x0000003cc6c87981 */ /* 0x000ee8000c1e1100 */
[----:B------:R-:W3:Y:S01]  /*17590*/  LDG.E.U8 R244, desc[UR60][R188.64] ;  /* 0x0000003cbcf47981 */ /* 0x000ee2000c1e1100 */
[----:B------:R-:W-:Y:S01]  /*175a0*/  IMAD.X R221, R10, 0x1, R6, P3 ;  /* 0x000000010add7824 */ /* 0x000fe200018e0606 */
[----:B------:R-:W-:-:S02]  /*175b0*/  IADD3 RZ, P3, R11, 0x11, RZ ;  /* 0x000000110bff7810 */ /* 0x000fc40007f7e0ff */
[----:B------:R-:W3:Y:S04]  /*175c0*/  LDG.E.U8 R6, desc[UR60][R166.64] ;  /* 0x0000003ca6067981 */ /* 0x000ee8000c1e1100 */
[----:B------:R-:W3:Y:S04]  /*175d0*/  LDG.E.U8 R250, desc[UR60][R186.64] ;  /* 0x0000003cbafa7981 */ /* 0x000ee8000c1e1100 */
[----:B------:R-:W3:Y:S04]  /*175e0*/  LDG.E.U8 R68, desc[UR60][R174.64] ;  /* 0x0000003cae447981 */ /* 0x000ee8000c1e1100 */
[----:B------:R-:W3:Y:S04]  /*175f0*/  LDG.E.U8 R55, desc[UR60][R170.64] ;  /* 0x0000003caa377981 */ /* 0x000ee8000c1e1100 */
[----:B------:R-:W3:Y:S01]  /*17600*/  LDG.E.U8 R54, desc[UR60][R218.64] ;  /* 0x0000003cda367981 */ /* 0x000ee2000c1e1100 */
[----:B--2---:R-:W-:Y:S01]  /*17610*/  IMAD.X R225, R10, 0x1, R5, P2 ;  /* 0x000000010ae17824 */ /* 0x004fe200010e0605 */
[----:B------:R-:W-:-:S02]  /*17620*/  IADD3 RZ, P2, R11, 0x18, RZ ;  /* 0x000000180bff7810 */ /* 0x000fc40007f5e0ff */
[----:B------:R-:W2:Y:S01]  /*17630*/  LDL R5, [R1+0x9b8] ;  /* 0x0009b80001057983 */ /* 0x000ea20000100800 */
[----:B----4-:R-:W-:Y:S01]  /*17640*/  IMAD.X R10, RZ, RZ, R16, P0 ;  /* 0x000000ffff0a7224 */ /* 0x010fe200000e0610 */
[----:B------:R-:W-:Y:S02]  /*17650*/  IADD3 RZ, P0, R11, 0x19, RZ ;  /* 0x000000190bff7810 */ /* 0x000fe40007f1e0ff */
[----:B------:R-:W-:Y:S01]  /*17660*/  LOP3.LUT R11, R13, 0x6, RZ, 0xc0, !PT ;  /* 0x000000060d0b7812 */ /* 0x000fe200078ec0ff */
[----:B------:R-:W-:-:S03]  /*17670*/  IMAD.X R153, RZ, RZ, R10, P1 ;  /* 0x000000ffff997224 */ /* 0x000fc600008e060a */
[----:B------:R-:W-:Y:S01]  /*17680*/  IADD3 R11, P1, R11, R17, RZ ;  /* 0x000000110b0b7210 */ /* 0x000fe20007f3e0ff */
[--C-:B------:R-:W-:Y:S02]  /*17690*/  IMAD.X R13, RZ, RZ, R10.reuse, P5 ;  /* 0x000000ffff0d7224 */ /* 0x100fe400028e060a */
[--C-:B------:R-:W-:Y:S02]  /*176a0*/  IMAD.X R21, RZ, RZ, R10.reuse, P4 ;  /* 0x000000ffff157224 */ /* 0x100fe400020e060a */
[--C-:B------:R-:W-:Y:S02]  /*176b0*/  IMAD.X R22, RZ, RZ, R10.reuse, P3 ;  /* 0x000000ffff167224 */ /* 0x100fe400018e060a */
[--C-:B------:R-:W-:Y:S02]  /*176c0*/  IMAD.X R23, RZ, RZ, R10.reuse, P2 ;  /* 0x000000ffff177224 */ /* 0x100fe400010e060a */
[----:B------:R-:W-:Y:S01]  /*176d0*/  IMAD.X R152, RZ, RZ, R10, P0 ;  /* 0x000000ffff987224 */ /* 0x000fe200000e060a */
[----:B------:R-:W-:Y:S01]  /*176e0*/  ISETP.GT.U32.AND P5, PT, R11, R157, PT ;  /* 0x0000009d0b00720c */ /* 0x000fe20003fa4070 */
[----:B------:R-:W-:-:S05]  /*176f0*/  IMAD.X R10, RZ, RZ, R16, P1 ;  /* 0x000000ffff0a7224 */ /* 0x000fca00008e0610 */
[C---:B------:R-:W-:Y:S02]  /*17700*/  ISETP.GT.U32.AND.EX P5, PT, R10.reuse, RZ, PT, P5 ;  /* 0x000000ff0a00720c */ /* 0x040fe40003fa4150 */
[C---:B------:R-:W-:Y:S02]  /*17710*/  ISETP.GE.U32.AND P4, PT, R11.reuse, R157, PT ;  /* 0x0000009d0b00720c */ /* 0x040fe40003f86070 */
[----:B------:R-:W-:Y:S02]  /*17720*/  ISETP.GT.U32.AND P3, PT, R11, R18, PT ;  /* 0x000000120b00720c */ /* 0x000fe40003f64070 */
[C---:B------:R-:W-:Y:S02]  /*17730*/  ISETP.GE.U32.AND.EX P4, PT, R10.reuse, RZ, PT, P4 ;  /* 0x000000ff0a00720c */ /* 0x040fe40003f86140 */
[----:B------:R-:W-:-:S05]  /*17740*/  ISETP.GT.U32.AND.EX P3, PT, R10, RZ, PT, P3 ;  /* 0x000000ff0a00720c */ /* 0x000fca0003f64130 */
[----:B------:R-:W-:-:S04]  /*17750*/  @P5 LOP3.LUT R0, R0, 0x1000000, RZ, 0xfc, !PT ;  /* 0x0100000000005812 */ /* 0x000fc800078efcff */
[----:B------:R-:W-:-:S04]  /*17760*/  LOP3.LUT R0, R0, 0xdfffffff, RZ, 0xc0, !PT ;  /* 0xdfffffff00007812 */ /* 0x000fc800078ec0ff */
[----:B------:R-:W-:Y:S02]  /*17770*/  LOP3.LUT R0, R0, 0xfffffffd, RZ, 0xc0, !PT ;  /* 0xfffffffd00007812 */ /* 0x000fe400078ec0ff */
[----:B------:R-:W-:Y:S02]  /*17780*/  ISETP.GE.U32.AND P2, PT, R11, R18, PT ;  /* 0x000000120b00720c */ /* 0x000fe40003f46070 */
[----:B------:R-:W-:-:S04]  /*17790*/  @P4 LOP3.LUT R0, R0, 0x2, RZ, 0xfc, !PT ;  /* 0x0000000200004812 */ /* 0x000fc800078efcff */
[----:B------:R-:W-:Y:S02]  /*177a0*/  @P3 LOP3.LUT R0, R0, 0x20000000, RZ, 0xfc, !PT ;  /* 0x2000000000003812 */ /* 0x000fe400078efcff */
[----:B------:R-:W-:Y:S02]  /*177b0*/  ISETP.GE.U32.AND.EX P3, PT, R10, RZ, PT, P2 ;  /* 0x000000ff0a00720c */ /* 0x000fe40003f66120 */
[CC--:B------:R-:W-:Y:S02]  /*177c0*/  ISETP.GT.U32.AND P1, PT, R11.reuse, R154.reuse, PT ;  /* 0x0000009a0b00720c */ /* 0x0c0fe40003f24070 */
[----:B------:R-:W-:Y:S02]  /*177d0*/  LOP3.LUT R0, R0, 0xfffffffb, RZ, 0xc0, !PT ;  /* 0xfffffffb00007812 */ /* 0x000fe400078ec0ff */
[----:B------:R-:W-:Y:S02]  /*177e0*/  ISETP.GT.U32.AND.EX P2, PT, R10, RZ, PT, P1 ;  /* 0x000000ff0a00720c */ /* 0x000fe40003f44110 */
[----:B------:R-:W-:-:S05]  /*177f0*/  ISETP.GE.U32.AND P0, PT, R11, R154, PT ;  /* 0x0000009a0b00720c */ /* 0x000fca0003f06070 */
[----:B------:R-:W-:Y:S02]  /*17800*/  @P3 LOP3.LUT R0, R0, 0x4, RZ, 0xfc, !PT ;  /* 0x0000000400003812 */ /* 0x000fe400078efcff */
[----:B------:R-:W-:Y:S02]  /*17810*/  ISETP.GE.U32.AND.EX P1, PT, R10, RZ, PT, P0 ;  /* 0x000000ff0a00720c */ /* 0x000fe40003f26100 */
[----:B------:R-:W-:Y:S02]  /*17820*/  LOP3.LUT R0, R0, 0xff7fffff, RZ, 0xc0, !PT ;  /* 0xff7fffff00007812 */ /* 0x000fe400078ec0ff */
[----:B------:R-:W-:Y:S02]  /*17830*/  ISETP.GT.U32.AND P0, PT, R11, R155, PT ;  /* 0x0000009b0b00720c */ /* 0x000fe40003f04070 */
[----:B------:R-:W-:Y:S02]  /*17840*/  @P2 LOP3.LUT R0, R0, 0x800000, RZ, 0xfc, !PT ;  /* 0x0080000000002812 */ /* 0x000fe400078efcff */
[----:B------:R-:W-:-:S02]  /*17850*/  ISETP.GT.U32.AND.EX P0, PT, R10, RZ, PT, P0 ;  /* 0x000000ff0a00720c */ /* 0x000fc40003f04100 */
[----:B------:R-:W-:-:S04]  /*17860*/  LOP3.LUT R0, R0, 0xfffffffe, RZ, 0xc0, !PT ;  /* 0xfffffffe00007812 */ /* 0x000fc800078ec0ff */
[----:B------:R-:W-:Y:S02]  /*17870*/  @P1 LOP3.LUT R0, R0, 0x1, RZ, 0xfc, !PT ;  /* 0x0000000100001812 */ /* 0x000fe400078efcff */
[C---:B------:R-:W-:Y:S02]  /*17880*/  ISETP.GE.U32.AND P1, PT, R11.reuse, R155, PT ;  /* 0x0000009b0b00720c */ /* 0x040fe40003f26070 */
[----:B------:R-:W-:Y:S02]  /*17890*/  LOP3.LUT R0, R0, 0xffdfffff, RZ, 0xc0, !PT ;  /* 0xffdfffff00007812 */ /* 0x000fe400078ec0ff */
[----:B------:R-:W-:Y:S01]  /*178a0*/  ISETP.GE.U32.AND.EX P1, PT, R10, RZ, PT, P1 ;  /* 0x000000ff0a00720c */ /* 0x000fe20003f26110 */
[----:B------:R-:W-:Y:S01]  /*178b0*/  VIADD R10, R11, 0x8 ;  /* 0x000000080b0a7836 */ /* 0x000fe20000000000 */
[----:B------:R-:W-:-:S04]  /*178c0*/  @P0 LOP3.LUT R0, R0, 0x200000, RZ, 0xfc, !PT ;  /* 0x0020000000000812 */ /* 0x000fc800078efcff */
[----:B------:R-:W-:Y:S02]  /*178d0*/  LOP3.LUT R0, R0, 0xfbffffff, RZ, 0xc0, !PT ;  /* 0xfbffffff00007812 */ /* 0x000fe400078ec0ff */
[----:B------:R-:W-:-:S05]  /*178e0*/  ISETP.GT.U32.AND P0, PT, R10, R18, PT ;  /* 0x000000120a00720c */ /* 0x000fca0003f04070 */
[----:B------:R-:W-:Y:S02]  /*178f0*/  @P1 LOP3.LUT R0, R0, 0x4000000, RZ, 0xfc, !PT ;  /* 0x0400000000001812 */ /* 0x000fe400078efcff */
[C---:B------:R-:W-:Y:S02]  /*17900*/  ISETP.GT.U32.AND.EX P1, PT, R153.reuse, RZ, PT, P0 ;  /* 0x000000ff9900720c */ /* 0x040fe40003f24100 */
[----:B------:R-:W-:Y:S02]  /*17910*/  ISETP.GT.U32.AND P0, PT, R10, R154, PT ;  /* 0x0000009a0a00720c */ /* 0x000fe40003f04070 */
[----:B------:R-:W-:Y:S02]  /*17920*/  LOP3.LUT R0, R0, 0xffbfffff, RZ, 0xc0, !PT ;  /* 0xffbfffff00007812 */ /* 0x000fe400078ec0ff */
[----:B------:R-:W-:Y:S02]  /*17930*/  ISETP.GT.U32.AND.EX P2, PT, R153, RZ, PT, P0 ;  /* 0x000000ff9900720c */ /* 0x000fe40003f44100 */
[----:B------:R-:W-:Y:S01]  /*17940*/  ISETP.GT.U32.AND P0, PT, R10, R155, PT ;  /* 0x0000009b0a00720c */ /* 0x000fe20003f04070 */
[----:B------:R4:W-:Y:S01]  /*17950*/  STL [R1+0x16d0], R17 ;  /* 0x0016d01101007387 */ /* 0x0009e20000100800 */
[----:B------:R-:W-:-:S03]  /*17960*/  SHF.R.S32.HI R10, RZ, 0x1f, R2 ;  /* 0x0000001fff0a7819 */ /* 0x000fc60000011402 */
[----:B------:R-:W-:Y:S01]  /*17970*/  @P1 LOP3.LUT R0, R0, 0x400000, RZ, 0xfc, !PT ;  /* 0x0040000000001812 */ /* 0x000fe200078efcff */
[----:B------:R1:W-:Y:S01]  /*17980*/  STL [R1+0x16d4], R16 ;  /* 0x0016d41001007387 */ /* 0x0003e20000100800 */
[----:B------:R-:W-:Y:S02]  /*17990*/  ISETP.GT.U32.AND.EX P1, PT, R153, RZ, PT, P0 ;  /* 0x000000ff9900720c */ /* 0x000fe40003f24100 */
[----:B------:R-:W-:Y:S01]  /*179a0*/  IADD3 R48, P0, R2, R8, RZ ;  /* 0x0000000802307210 */ /* 0x000fe20007f1e0ff */
[----:B------:R-:W3:Y:S04]  /*179b0*/  LDL R9, [R1+0x9d0] ;  /* 0x0009d00001097983 */ /* 0x000ee80000100800 */
[----:B------:R-:W3:Y:S01]  /*179c0*/  LDL R8, [R1+0x9c0] ;  /* 0x0009c00001087983 */ /* 0x000ee20000100800 */
[----:B------:R-:W-:-:S03]  /*179d0*/  IMAD.X R49, R10, 0x1, R7, P0 ;  /* 0x000000010a317824 */ /* 0x000fc600000e0607 */
[----:B------:R-:W3:Y:S01]  /*179e0*/  LDL R7, [R1+0x9bc] ;  /* 0x0009bc0001077983 */ /* 0x000ee20000100800 */
[----:B------:R-:W-:Y:S01]  /*179f0*/  VIADD R153, R11, 0x9 ;  /* 0x000000090b997836 */ /* 0x000fe20000000000 */
[----:B------:R-:W-:Y:S02]  /*17a00*/  LOP3.LUT R0, R0, 0xffefffff, RZ, 0xc0, !PT ;  /* 0xffefffff00007812 */ /* 0x000fe400078ec0ff */
[----:B------:R-:W3:Y:S02]  /*17a10*/  LDL R14, [R1+0x9d8] ;  /* 0x0009d800010e7983 */ /* 0x000ee40000100800 */
[----:B------:R-:W-:Y:S02]  /*17a20*/  ISETP.GT.U32.AND P0, PT, R153, R157, PT ;  /* 0x0000009d9900720c */ /* 0x000fe40003f04070 */
[----:B------:R-:W-:Y:S01]  /*17a30*/  @P2 LOP3.LUT R0, R0, 0x100000, RZ, 0xfc, !PT ;  /* 0x0010000000002812 */ /* 0x000fe200078efcff */
[----:B----4-:R-:W4:Y:S01]  /*17a40*/  LDL R17, [R1+0x9ec] ;  /* 0x0009ec0001117983 */ /* 0x010f220000100800 */
[----:B------:R-:W-:-:S02]  /*17a50*/  ISETP.GT.U32.AND.EX P2, PT, R13, RZ, PT, P0 ;  /* 0x000000ff0d00720c */ /* 0x000fc40003f44100 */
[----:B------:R-:W-:Y:S01]  /*17a60*/  LOP3.LUT R0, R0, 0xfffeffff, RZ, 0xc0, !PT ;  /* 0xfffeffff00007812 */ /* 0x000fe200078ec0ff */
[----:B-1----:R-:W4:Y:S01]  /*17a70*/  LDL R16, [R1+0x9f8] ;  /* 0x0009f80001107983 */ /* 0x002f220000100800 */
[----:B------:R-:W-:Y:S02]  /*17a80*/  ISETP.GT.U32.AND P0, PT, R153, R18, PT ;  /* 0x000000129900720c */ /* 0x000fe40003f04070 */
[----:B------:R-:W-:Y:S02]  /*17a90*/  @P1 LOP3.LUT R0, R0, 0x10000, RZ, 0xfc, !PT ;  /* 0x0001000000001812 */ /* 0x000fe400078efcff */
[----:B------:R-:W-:Y:S02]  /*17aa0*/  ISETP.GT.U32.AND.EX P1, PT, R13, RZ, PT, P0 ;  /* 0x000000ff0d00720c */ /* 0x000fe40003f24100 */
[----:B------:R-:W-:Y:S02]  /*17ab0*/  LOP3.LUT R0, R0, 0xfff7ffff, RZ, 0xc0, !PT ;  /* 0xfff7ffff00007812 */ /* 0x000fe400078ec0ff */
[----:B------:R-:W-:-:S02]  /*17ac0*/  ISETP.GT.U32.AND P0, PT, R153, R154, PT ;  /* 0x0000009a9900720c */ /* 0x000fc40003f04070 */
[----:B------:R-:W-:Y:S02]  /*17ad0*/  @P2 LOP3.LUT R0, R0, 0x80000, RZ, 0xfc, !PT ;  /* 0x0008000000002812 */ /* 0x000fe400078efcff */
[----:B------:R-:W-:Y:S02]  /*17ae0*/  ISETP.GT.U32.AND.EX P2, PT, R13, RZ, PT, P0 ;  /* 0x000000ff0d00720c */ /* 0x000fe40003f44100 */
[----:B------:R-:W-:Y:S02]  /*17af0*/  LOP3.LUT R0, R0, 0xfffbffff, RZ, 0xc0, !PT ;  /* 0xfffbffff00007812 */ /* 0x000fe400078ec0ff */
[----:B------:R-:W-:Y:S02]  /*17b00*/  ISETP.GT.U32.AND P0, PT, R153, R155, PT ;  /* 0x0000009b9900720c */ /* 0x000fe40003f04070 */
[----:B------:R-:W-:Y:S02]  /*17b10*/  @P1 LOP3.LUT R0, R0, 0x40000, RZ, 0xfc, !PT ;  /* 0x0004000000001812 */ /* 0x000fe400078efcff */
[----:B------:R-:W-:Y:S01]  /*17b20*/  ISETP.GT.U32.AND.EX P1, PT, R13, RZ, PT, P0 ;  /* 0x000000ff0d00720c */ /* 0x000fe20003f24100 */
[----:B------:R-:W-:Y:S01]  /*17b30*/  VIADD R13, R11, 0x10 ;  /* 0x000000100b0d7836 */ /* 0x000fe20000000000 */
[----:B------:R-:W-:-:S04]  /*17b40*/  LOP3.LUT R0, R0, 0xfffdffff, RZ, 0xc0, !PT ;  /* 0xfffdffff00007812 */ /* 0x000fc800078ec0ff */
[----:B------:R-:W-:-:S04]  /*17b50*/  @P2 LOP3.LUT R0, R0, 0x20000, RZ, 0xfc, !PT ;  /* 0x0002000000002812 */ /* 0x000fc800078efcff */
[----:B------:R-:W-:-:S04]  /*17b60*/  LOP3.LUT R0, R0, 0xffffdfff, RZ, 0xc0, !PT ;  /* 0xffffdfff00007812 */ /* 0x000fc800078ec0ff */
[----:B------:R-:W-:-:S04]  /*17b70*/  @P1 LOP3.LUT R0, R0, 0x2000, RZ, 0xfc, !PT ;  /* 0x0000200000001812 */ /* 0x000fc800078efcff */
[----:B------:R-:W-:Y:S02]  /*17b80*/  LOP3.LUT R0, R0, 0xffff7fff, RZ, 0xc0, !PT ;  /* 0xffff7fff00007812 */ /* 0x000fe400078ec0ff */
[----:B--2---:R-:W-:Y:S02]  /*17b90*/  IADD3 R28, P0, R2, R5, RZ ;  /* 0x00000005021c7210 */ /* 0x004fe40007f1e0ff */
[----:B------:R-:W2:Y:S03]  /*17ba0*/  LDL R5, [R1+0x9c8] ;  /* 0x0009c80001057983 */ /* 0x000ea60000100800 */
[----:B---3--:R-:W-:Y:S02]  /*17bb0*/  IMAD.X R29, R10, 0x1, R3, P0 ;  /* 0x000000010a1d7824 */ /* 0x008fe400000e0603 */
[----:B------:R-:W3:Y:S01]  /*17bc0*/  LDL R3, [R1+0x9c4] ;  /* 0x0009c40001037983 */ /* 0x000ee20000100800 */
[----:B------:R-:W-:-:S04]  /*17bd0*/  ISETP.GT.U32.AND P0, PT, R13, R157, PT ;  /* 0x0000009d0d00720c */ /* 0x000fc80003f04070 */
[----:B------:R-:W-:Y:S02]  /*17be0*/  ISETP.GT.U32.AND.EX P2, PT, R21, RZ, PT, P0 ;  /* 0x000000ff1500720c */ /* 0x000fe40003f44100 */
[----:B------:R-:W-:-:S04]  /*17bf0*/  ISETP.GT.U32.AND P0, PT, R13, R18, PT ;  /* 0x000000120d00720c */ /* 0x000fc80003f04070 */
[----:B------:R-:W-:Y:S02]  /*17c00*/  ISETP.GT.U32.AND.EX P1, PT, R21, RZ, PT, P0 ;  /* 0x000000ff1500720c */ /* 0x000fe40003f24100 */
[----:B------:R-:W-:-:S05]  /*17c10*/  ISETP.GT.U32.AND P0, PT, R13, R154, PT ;  /* 0x0000009a0d00720c */ /* 0x000fca0003f04070 */
[----:B------:R-:W-:Y:S02]  /*17c20*/  @P2 LOP3.LUT R0, R0, 0x8000, RZ, 0xfc, !PT ;  /* 0x0000800000002812 */ /* 0x000fe400078efcff */
[----:B------:R-:W-:Y:S02]  /*17c30*/  ISETP.GT.U32.AND.EX P2, PT, R21, RZ, PT, P0 ;  /* 0x000000ff1500720c */ /* 0x000fe40003f44100 */
[----:B------:R-:W-:Y:S02]  /*17c40*/  LOP3.LUT R0, R0, 0xffffbfff, RZ, 0xc0, !PT ;  /* 0xffffbfff00007812 */ /* 0x000fe400078ec0ff */
[----:B------:R-:W-:Y:S02]  /*17c50*/  ISETP.GT.U32.AND P0, PT, R13, R155, PT ;  /* 0x0000009b0d00720c */ /* 0x000fe40003f04070 */
[----:B------:R-:W-:Y:S02]  /*17c60*/  @P1 LOP3.LUT R0, R0, 0x4000, RZ, 0xfc, !PT ;  /* 0x0000400000001812 */ /* 0x000fe400078efcff */
[----:B------:R-:W-:Y:S01]  /*17c70*/  ISETP.GT.U32.AND.EX P1, PT, R21, RZ, PT, P0 ;  /* 0x000000ff1500720c */ /* 0x000fe20003f24100 */
[----:B------:R-:W-:Y:S01]  /*17c80*/  VIADD R13, R11, 0x11 ;  /* 0x000000110b0d7836 */ /* 0x000fe20000000000 */
[----:B------:R-:W-:Y:S01]  /*17c90*/  LOP3.LUT R0, R0, 0xffffefff, RZ, 0xc0, !PT ;  /* 0xffffefff00007812 */ /* 0x000fe200078ec0ff */
[----:B------:R-:W4:Y:S01]  /*17ca0*/  LDL R21, [R1+0x9f0] ;  /* 0x0009f00001157983 */ /* 0x000f220000100800 */
[----:B------:R-:W-:-:S02]  /*17cb0*/  IADD3 R46, P0, R2, R8, RZ ;  /* 0x00000008022e7210 */ /* 0x000fc40007f1e0ff */
[----:B------:R-:W-:Y:S01]  /*17cc0*/  @P2 LOP3.LUT R0, R0, 0x1000, RZ, 0xfc, !PT ;  /* 0x0000100000002812 */ /* 0x000fe200078efcff */
[----:B------:R-:W4:Y:S02]  /*17cd0*/  LDL R8, [R1+0x9d4] ;  /* 0x0009d40001087983 */ /* 0x000f240000100800 */
[----:B------:R-:W-:Y:S02]  /*17ce0*/  IMAD.X R47, R10, 0x1, R7, P0 ;  /* 0x000000010a2f7824 */ /* 0x000fe400000e0607 */
[----:B------:R-:W4:Y:S01]  /*17cf0*/  LDL R7, [R1+0x9cc] ;  /* 0x0009cc0001077983 */ /* 0x000f220000100800 */
[----:B------:R-:W-:Y:S02]  /*17d00*/  ISETP.GT.U32.AND P0, PT, R13, R157, PT ;  /* 0x0000009d0d00720c */ /* 0x000fe40003f04070 */
[----:B------:R-:W-:Y:S02]  /*17d10*/  LOP3.LUT R0, R0, 0xfffffeff, RZ, 0xc0, !PT ;  /* 0xfffffeff00007812 */ /* 0x000fe400078ec0ff */
[----:B------:R-:W-:-:S02]  /*17d20*/  ISETP.GT.U32.AND.EX P2, PT, R22, RZ, PT, P0 ;  /* 0x000000ff1600720c */ /* 0x000fc40003f44100 */
[C---:B------:R-:W-:Y:S02]  /*17d30*/  ISETP.GT.U32.AND P0, PT, R13.reuse, R18, PT ;  /* 0x000000120d00720c */ /* 0x040fe40003f04070 */
[----:B------:R-:W-:Y:S02]  /*17d40*/  @P1 LOP3.LUT R0, R0, 0x100, RZ, 0xfc, !PT ;  /* 0x0000010000001812 */ /* 0x000fe400078efcff */
[----:B------:R-:W-:Y:S02]  /*17d50*/  ISETP.GT.U32.AND.EX P1, PT, R22, RZ, PT, P0 ;  /* 0x000000ff1600720c */ /* 0x000fe40003f24100 */
[----:B------:R-:W-:Y:S02]  /*17d60*/  LOP3.LUT R0, R0, 0xfffff7ff, RZ, 0xc0, !PT ;  /* 0xfffff7ff00007812 */ /* 0x000fe400078ec0ff */
[----:B------:R-:W-:-:S03]  /*17d70*/  ISETP.GT.U32.AND P0, PT, R13, R154, PT ;  /* 0x0000009a0d00720c */ /* 0x000fc60003f04070 */
        /* <DEDUP_REMOVED lines=14> */
[----:B---3--:R-:W-:Y:S01]  /*17e60*/  IMAD.X R45, R10, 0x1, R3, P0 ;  /* 0x000000010a2d7824 */ /* 0x008fe200000e0603 */
[----:B------:R-:W-:Y:S01]  /*17e70*/  ISETP.GT.U32.AND P0, PT, R13, R157, PT ;  /* 0x0000009d0d00720c */ /* 0x000fe20003f04070 */
[----:B------:R-:W3:Y:S03]  /*17e80*/  LDL R3, [R1+0x9dc] ;  /* 0x0009dc0001037983 */ /* 0x000ee60000100800 */
[----:B------:R-:W-:-:S02]  /*17e90*/  ISETP.GT.U32.AND.EX P3, PT, R23, RZ, PT, P0 ;  /* 0x000000ff1700720c */ /* 0x000fc40003f64100 */
[----:B------:R-:W-:-:S04]  /*17ea0*/  ISETP.GT.U32.AND P0, PT, R13, R18, PT ;  /* 0x000000120d00720c */ /* 0x000fc80003f04070 */
[----:B------:R-:W-:Y:S02]  /*17eb0*/  ISETP.GT.U32.AND.EX P1, PT, R23, RZ, PT, P0 ;  /* 0x000000ff1700720c */ /* 0x000fe40003f24100 */
[----:B------:R-:W-:-:S05]  /*17ec0*/  ISETP.GT.U32.AND P0, PT, R13, R154, PT ;  /* 0x0000009a0d00720c */ /* 0x000fca0003f04070 */
[----:B------:R-:W-:-:S04]  /*17ed0*/  @P3 LOP3.LUT R0, R0, 0x40000000, RZ, 0xfc, !PT ;  /* 0x4000000000003812 */ /* 0x000fc800078efcff */
[----:B------:R-:W-:-:S04]  /*17ee0*/  LOP3.LUT R0, R0, 0x7fffffff, RZ, 0xc0, !PT ;  /* 0x7fffffff00007812 */ /* 0x000fc800078ec0ff */
[----:B------:R-:W-:Y:S02]  /*17ef0*/  @P1 LOP3.LUT R0, R0, 0x80000000, RZ, 0xfc, !PT ;  /* 0x8000000000001812 */ /* 0x000fe400078efcff */
[----:B------:R-:W-:Y:S02]  /*17f00*/  ISETP.GT.U32.AND.EX P1, PT, R23, RZ, PT, P0 ;  /* 0x000000ff1700720c */ /* 0x000fe40003f24100 */
[----:B------:R-:W-:Y:S02]  /*17f10*/  ISETP.GT.U32.AND P0, PT, R13, R155, PT ;  /* 0x0000009b0d00720c */ /* 0x000fe40003f04070 */
[----:B------:R-:W-:Y:S02]  /*17f20*/  LOP3.LUT R0, R0, 0xffffffef, RZ, 0xc0, !PT ;  /* 0xffffffef00007812 */ /* 0x000fe400078ec0ff */
[----:B------:R-:W-:-:S07]  /*17f30*/  ISETP.GT.U32.AND.EX P0, PT, R23, RZ, PT, P0 ;  /* 0x000000ff1700720c */ /* 0x000fce0003f04100 */
[----:B------:R-:W-:-:S04]  /*17f40*/  @P1 LOP3.LUT R0, R0, 0x10, RZ, 0xfc, !PT ;  /* 0x0000001000001812 */ /* 0x000fc800078efcff */
[C---:B------:R-:W-:Y:S02]  /*17f50*/  LOP3.LUT P1, RZ, R0.reuse, 0x8000, RZ, 0xc0, !PT ;  /* 0x0000800000ff7812 */ /* 0x040fe4000782c0ff */
[----:B------:R-:W-:-:S04]  /*17f60*/  LOP3.LUT R0, R0, 0xfffffff7, RZ, 0xc0, !PT ;  /* 0xfffffff700007812 */ /* 0x000fc800078ec0ff */
[----:B------:R-:W-:Y:S02]  /*17f70*/  @P0 LOP3.LUT R0, R0, 0x8, RZ, 0xfc, !PT ;  /* 0x0000000800000812 */ /* 0x000fe400078efcff */
[----:B------:R-:W-:Y:S02]  /*17f80*/  IADD3 R42, P0, R2, R9, RZ ;  /* 0x00000009022a7210 */ /* 0x000fe40007f1e0ff */
[----:B------:R-:W3:Y:S03]  /*17f90*/  LDL R9, [R1+0x9e4] ;  /* 0x0009e40001097983 */ /* 0x000ee60000100800 */
[----:B----4-:R-:W-:Y:S02]  /*17fa0*/  IMAD.X R43, R10, 0x1, R7, P0 ;  /* 0x000000010a2b7824 */ /* 0x010fe400000e0607 */
[----:B------:R-:W4:Y:S04]  /*17fb0*/  LDL R7, [R1+0x9e8] ;  /* 0x0009e80001077983 */ /* 0x000f280000100800 */
[----:B------:R1:W-:Y:S04]  /*17fc0*/  STL [R1+0x16d8], R18 ;  /* 0x0016d81201007387 */ /* 0x0003e80000100800 */
[----:B------:R-:W4:Y:S01]  /*17fd0*/  LDL R15, [R1+0x9f4] ;  /* 0x0009f400010f7983 */ /* 0x000f220000100800 */
[----:B------:R-:W-:-:S03]  /*17fe0*/  IADD3 R36, P0, R2, R14, RZ ;  /* 0x0000000e02247210 */ /* 0x000fc60007f1e0ff */
[----:B------:R-:W4:Y:S02]  /*17ff0*/  LDL R13, [R1+0x9fc] ;  /* 0x0009fc00010d7983 */ /* 0x000f240000100800 */
[----:B------:R-:W-:Y:S02]  /*18000*/  IMAD.X R37, R10, 0x1, R8, P0 ;  /* 0x000000010a257824 */ /* 0x000fe400000e0608 */
[----:B------:R-:W4:Y:S04]  /*18010*/  LDL R8, [R1+0xa04] ;  /* 0x000a040001087983 */ /* 0x000f280000100800 */
[----:B------:R-:W4:Y:S01]  /*18020*/  LDL R14, [R1+0xa10] ;  /* 0x000a1000010e7983 */ /* 0x000f220000100800 */
[----:B------:R-:W-:-:S03]  /*18030*/  VIADD R11, R11, 0x19 ;  /* 0x000000190b0b7836 */ /* 0x000fc60000000000 */
[----:B------:R-:W4:Y:S01]  /*18040*/  LDL R22, [R1+0xa20] ;  /* 0x000a200001167983 */ /* 0x000f220000100800 */
[----:B--2---:R-:W-:-:S03]  /*18050*/  IADD3 R24, P6, R2, R5, RZ ;  /* 0x0000000502187210 */ /* 0x004fc60007fde0ff */
[----:B------:R-:W2:Y:S02]  /*18060*/  LDL R136, [R1+0xa48] ;  /* 0x000a480001887983 */ /* 0x000ea40000100800 */
[----:B---3--:R-:W-:Y:S02]  /*18070*/  IMAD.X R25, R10, 0x1, R3, P6 ;  /* 0x000000010a197824 */ /* 0x008fe400030e0603 */
[----:B------:R-:W3:Y:S04]  /*18080*/  LDL R5, [R1+0xa08] ;  /* 0x000a080001057983 */ /* 0x000ee80000100800 */
[----:B------:R-:W2:Y:S04]  /*18090*/  LDL R3, [R1+0xa00] ;  /* 0x000a000001037983 */ /* 0x000ea80000100800 */
[----:B------:R-:W3:Y:S04]  /*180a0*/  LDL R23, [R1+0xa50] ;  /* 0x000a500001177983 */ /* 0x000ee80000100800 */
[----:B------:R-:W3:Y:S04]  /*180b0*/  LDL R81, [R1+0xa60] ;  /* 0x000a600001517983 */ /* 0x000ee80000100800 */
[----:B------:R-:W3:Y:S04]  /*180c0*/  LDL R139, [R1+0xa68] ;  /* 0x000a6800018b7983 */ /* 0x000ee80000100800 */
[----:B------:R-:W3:Y:S01]  /*180d0*/  LDL R137, [R1+0xa70] ;  /* 0x000a700001897983 */ /* 0x000ee20000100800 */
[----:B----4-:R-:W-:-:S03]  /*180e0*/  IADD3 R40, P6, R2, R7, RZ ;  /* 0x0000000702287210 */ /* 0x010fc60007fde0ff */
[----:B------:R-:W4:Y:S02]  /*180f0*/  LDL R7, [R1+0xa0c] ;  /* 0x000a0c0001077983 */ /* 0x000f240000100800 */
[----:B------:R-:W-:Y:S02]  /*18100*/  IMAD.X R41, R10, 0x1, R9, P6 ;  /* 0x000000010a297824 */ /* 0x000fe400030e0609 */
[----:B------:R-:W4:Y:S01]  /*18110*/  LDL R9, [R1+0xa18] ;  /* 0x000a180001097983 */ /* 0x000f220000100800 */
[C---:B------:R-:W-:Y:S02]  /*18120*/  ISETP.GT.U32.AND P5, PT, R11.reuse, R157, PT ;  /* 0x0000009d0b00720c */ /* 0x040fe40003fa4070 */
[C---:B------:R-:W-:Y:S02]  /*18130*/  ISETP.GT.U32.AND P2, PT, R11.reuse, R154, PT ;  /* 0x0000009a0b00720c */ /* 0x040fe40003f44070 */
[C---:B------:R-:W-:Y:S02]  /*18140*/  ISETP.GT.U32.AND P0, PT, R11.reuse, R155, PT ;  /* 0x0000009b0b00720c */ /* 0x040fe40003f04070 */
[----:B------:R-:W-:-:S02]  /*18150*/  ISETP.GT.U32.AND P4, PT, R11, R18, PT ;  /* 0x000000120b00720c */ /* 0x000fc40003f84070 */
[----:B------:R-:W4:Y:S01]  /*18160*/  LDL R11, [R1+0xa14] ;  /* 0x000a1400010b7983 */ /* 0x000f220000100800 */
[----:B------:R-:W-:Y:S02]  /*18170*/  IADD3 R30, P6, R2, R21, RZ ;  /* 0x00000015021e7210 */ /* 0x000fe40007fde0ff */
[----:B------:R-:W-:Y:S01]  /*18180*/  ISETP.GT.U32.AND.EX P5, PT, R152, RZ, PT, P5 ;  /* 0x000000ff9800720c */ /* 0x000fe20003fa4150 */
[----:B-1----:R-:W4:Y:S02]  /*18190*/  LDG.E.U8 R18, desc[UR60][R208.64] ;  /* 0x0000003cd0127981 */ /* 0x002f24000c1e1100 */
[----:B------:R-:W-:Y:S01]  /*181a0*/  IMAD.X R31, R10, 0x1, R17, P6 ;  /* 0x000000010a1f7824 */ /* 0x000fe200030e0611 */
[----:B------:R-:W-:Y:S01]  /*181b0*/  IADD3 R38, P6, R2, R16, RZ ;  /* 0x0000001002267210 */ /* 0x000fe20007fde0ff */
[----:B------:R-:W4:Y:S04]  /*181c0*/  LDL R17, [R1+0xa28] ;  /* 0x000a280001117983 */ /* 0x000f280000100800 */
[----:B------:R-:W4:Y:S01]  /*181d0*/  LDL R16, [R1+0xa1c] ;  /* 0x000a1c0001107983 */ /* 0x000f220000100800 */
[----:B------:R-:W-:-:S03]  /*181e0*/  IMAD.X R39, R10, 0x1, R15, P6 ;  /* 0x000000010a277824 */ /* 0x000fc600030e060f */
[----:B------:R-:W4:Y:S01]  /*181f0*/  LDL R15, [R1+0xa30] ;  /* 0x000a3000010f7983 */ /* 0x000f220000100800 */
[C---:B------:R-:W-:Y:S02]  /*18200*/  ISETP.GT.U32.AND.EX P4, PT, R152.reuse, RZ, PT, P4 ;  /* 0x000000ff9800720c */ /* 0x040fe40003f84140 */
[----:B------:R-:W-:Y:S01]  /*18210*/  ISETP.GT.U32.AND.EX P2, PT, R152, RZ, PT, P2 ;  /* 0x000000ff9800720c */ /* 0x000fe20003f44120 */
[----:B------:R-:W4:Y:S01]  /*18220*/  LDG.E.U8 R21, desc[UR60][R192.64] ;  /* 0x0000003cc0157981 */ /* 0x000f22000c1e1100 */
[----:B--2---:R-:W-:-:S03]  /*18230*/  IADD3 R248, P6, R2, R3, RZ ;  /* 0x0000000302f87210 */ /* 0x004fc60007fde0ff */
[----:B------:R-:W2:Y:S02]  /*18240*/  LDL R3, [R1+0xa24] ;  /* 0x000a240001037983 */ /* 0x000ea40000100800 */
[----:B------:R-:W-:Y:S01]  /*18250*/  IMAD.X R249, R10, 0x1, R13, P6 ;  /* 0x000000010af97824 */ /* 0x000fe200030e060d */
[----:B---3--:R-:W-:Y:S01]  /*18260*/  IADD3 R240, P6, R2, R5, RZ ;  /* 0x0000000502f07210 */ /* 0x008fe20007fde0ff */
[----:B------:R-:W3:Y:S04]  /*18270*/  LDG.E.U8 R13, desc[UR60][R190.64] ;  /* 0x0000003cbe0d7981 */ /* 0x000ee8000c1e1100 */
[----:B------:R-:W3:Y:S01]  /*18280*/  LDL R5, [R1+0xa2c] ;  /* 0x000a2c0001057983 */ /* 0x000ee20000100800 */
[----:B------:R-:W-:-:S03]  /*18290*/  IMAD.X R241, R10, 0x1, R8, P6 ;  /* 0x000000010af17824 */ /* 0x000fc600030e0608 */
[----:B------:R-:W0:Y:S01]  /*182a0*/  LDL R8, [R1+0xa38] ;  /* 0x000a380001087983 */ /* 0x000e220000100800 */
[----:B------:R-:W-:-:S03]  /*182b0*/  IADD3 R234, P6, R2, R14, RZ ;  /* 0x0000000e02ea7210 */ /* 0x000fc60007fde0ff */
[----:B------:R-:W3:Y:S02]  /*182c0*/  LDL R14, [R1+0xa34] ;  /* 0x000a3400010e7983 */ /* 0x000ee40000100800 */
[----:B----4-:R-:W-:Y:S02]  /*182d0*/  IMAD.X R235, R10, 0x1, R7, P6 ;  /* 0x000000010aeb7824 */ /* 0x010fe400030e0607 */
[----:B------:R-:W4:Y:S01]  /*182e0*/  LDL R7, [R1+0xa40] ;  /* 0x000a400001077983 */ /* 0x000f220000100800 */
[----:B------:R-:W-:-:S03]  /*182f0*/  IADD3 R228, P6, R2, R9, RZ ;  /* 0x0000000902e47210 */ /* 0x000fc60007fde0ff */
[----:B------:R-:W4:Y:S02]  /*18300*/  LDL R9, [R1+0xa3c] ;  /* 0x000a3c0001097983 */ /* 0x000f240000100800 */
[----:B------:R-:W-:Y:S02]  /*18310*/  IMAD.X R229, R10, 0x1, R11, P6 ;  /* 0x000000010ae57824 */ /* 0x000fe400030e060b */
[----:B------:R-:W4:Y:S01]  /*18320*/  LDL R11, [R1+0xa44] ;  /* 0x000a4400010b7983 */ /* 0x000f220000100800 */
[----:B------:R-:W-:-:S03]  /*18330*/  IADD3 R226, P6, R2, R22, RZ ;  /* 0x0000001602e27210 */ /* 0x000fc60007fde0ff */
[----:B------:R-:W4:Y:S02]  /*18340*/  LDL R22, [R1+0xa4c] ;  /* 0x000a4c0001167983 */ /* 0x000f240000100800 */
[----:B------:R-:W-:Y:S01]  /*18350*/  IMAD.X R227, R10, 0x1, R16, P6 ;  /* 0x000000010ae37824 */ /* 0x000fe200030e0610 */
[----:B------:R-:W-:Y:S01]  /*18360*/  IADD3 R206, P6, R2, R17, RZ ;  /* 0x0000001102ce7210 */ /* 0x000fe20007fde0ff */
[----:B------:R1:W4:Y:S04]  /*18370*/  LDG.E.U8 R16, desc[UR60][R176.64] ;  /* 0x0000003cb0107981 */ /* 0x000328000c1e1100 */
[----:B------:R-:W4:Y:S01]  /*18380*/  LDL R17, [R1+0xa58] ;  /* 0x000a580001117983 */ /* 0x000f220000100800 */
[----:B------:R-:W-:-:S03]  /*18390*/  ISETP.GT.U32.AND.EX P0, PT, R152, RZ, PT, P0 ;  /* 0x000000ff9800720c */ /* 0x000fc60003f04100 */
[----:B------:R-:W4:Y:S01]  /*183a0*/  LDL R152, [R1+0xa54] ;  /* 0x000a540001987983 */ /* 0x000f220000100800 */
[----:B--2---:R-:W-:Y:S01]  /*183b0*/  IMAD.X R207, R10, 0x1, R3, P6 ;  /* 0x000000010acf7824 */ /* 0x004fe200030e0603 */
[----:B------:R-:W-:Y:S02]  /*183c0*/  IADD3 R182, P6, R2, R15, RZ ;  /* 0x0000000f02b67210 */ /* 0x000fe40007fde0ff */
[----:B------:R2:W2:Y:S04]  /*183d0*/  LDG.E.U8 R3, desc[UR60][R172.64] ;  /* 0x0000003cac037981 */ /* 0x0004a8000c1e1100 */
[----:B------:R-:W2:Y:S01]  /*183e0*/  LDG.E.U8 R15, desc[UR60][R222.64] ;  /* 0x0000003cde0f7981 */ /* 0x000ea2000c1e1100 */
[----:B---3--:R-:W-:-:S03]  /*183f0*/  IMAD.X R183, R10, 0x1, R5, P6 ;  /* 0x000000010ab77824 */ /* 0x008fc600030e0605 */
[----:B------:R3:W3:Y:S01]  /*18400*/  LDG.E.U8 R5, desc[UR60][R216.64] ;  /* 0x0000003cd8057981 */ /* 0x0006e2000c1e1100 */
[----:B0-----:R-:W-:-:S03]  /*18410*/  IADD3 R180, P6, R2, R8, RZ ;  /* 0x0000000802b47210 */ /* 0x001fc60007fde0ff */
[----:B------:R-:W3:Y:S02]  /*18420*/  LDL R8, [R1+0xa5c] ;  /* 0x000a5c0001087983 */ /* 0x000ee40000100800 */
[----:B------:R-:W-:Y:S02]  /*18430*/  IMAD.X R181, R10, 0x1, R14, P6 ;  /* 0x000000010ab57824 */ /* 0x000fe400030e060e */
[----:B------:R0:W3:Y:S01]  /*18440*/  LDG.E.U8 R14, desc[UR60][R220.64] ;  /* 0x0000003cdc0e7981 */ /* 0x0000e2000c1e1100 */
[----:B----4-:R-:W-:-:S03]  /*18450*/  IADD3 R178, P6, R2, R7, RZ ;  /* 0x0000000702b27210 */ /* 0x010fc60007fde0ff */
[----:B------:R-:W4:Y:S02]  /*18460*/  LDL R7, [R1+0xa64] ;  /* 0x000a640001077983 */ /* 0x000f240000100800 */
[----:B------:R-:W-:Y:S02]  /*18470*/  IMAD.X R179, R10, 0x1, R9, P6 ;  /* 0x000000010ab37824 */ /* 0x000fe400030e0609 */
[----:B------:R0:W4:Y:S01]  /*18480*/  LDG.E.U8 R9, desc[UR60][R224.64] ;  /* 0x0000003ce0097981 */ /* 0x000122000c1e1100 */
[----:B------:R-:W-:Y:S01]  /*18490*/  BAR.SYNC.DEFER_BLOCKING 0x0 ;  /* 0x0000000000007b1d */ /* 0x000fe20000010000 */
[----:B-1----:R-:W-:-:S05]  /*184a0*/  IADD3 R176, P6, R2, R136, RZ ;  /* 0x0000008802b07210 */ /* 0x002fca0007fde0ff */
[----:B------:R-:W-:Y:S02]  /*184b0*/  IMAD.X R177, R10, 0x1, R11, P6 ;  /* 0x000000010ab17824 */ /* 0x000fe400030e060b */
[----:B------:R-:W-:Y:S01]  /*184c0*/  IMAD.IADD R11, R20, 0x1, R19 ;  /* 0x00000001140b7824 */ /* 0x000fe200078e0213 */
[----:B------:R-:W4:Y:S01]  /*184d0*/  LDL R136, [R1+0xa6c] ;  /* 0x000a6c0001887983 */ /* 0x000f220000100800 */
[----:B------:R-:W-:-:S03]  /*184e0*/  IADD3 R174, P6, R2, R23, RZ ;  /* 0x0000001702ae7210 */ /* 0x000fc60007fde0ff */
[----:B------:R-:W4:Y:S02]  /*184f0*/  LDL R23, [R1+0xa74] ;  /* 0x000a740001177983 */ /* 0x000f240000100800 */
[----:B------:R-:W-:Y:S02]  /*18500*/  IMAD.X R175, R10, 0x1, R22, P6 ;  /* 0x000000010aaf7824 */ /* 0x000fe400030e0616 */
[----:B------:R1:W-:Y:S04]  /*18510*/  STS.U8 [R11+0x10000], R125 ;  /* 0x0100007d0b007388 */ /* 0x0003e80000000000 */
[----:B------:R0:W-:Y:S04]  /*18520*/  STS.U8 [R11+0x11000], R4 ;  /* 0x011000040b007388 */ /* 0x0001e80000000000 */
[----:B-1----:R-:W4:Y:S04]  /*18530*/  LDL R125, [R1+0xa78] ;  /* 0x000a7800017d7983 */ /* 0x002f280000100800 */
[----:B0-----:R-:W4:Y:S04]  /*18540*/  LDL.LU R4, [R1+0x17a4] ;  /* 0x0017a40001047983 */ /* 0x001f280000300800 */
[----:B------:R0:W-:Y:S01]  /*18550*/  STS.U8 [R11+0x12000], R252 ;  /* 0x012000fc0b007388 */ /* 0x0001e20000000000 */
[----:B--2---:R-:W-:-:S03]  /*18560*/  IADD3 R172, P6, R2, R17, RZ ;  /* 0x0000001102ac7210 */ /* 0x004fc60007fde0ff */
[----:B------:R1:W-:Y:S04]  /*18570*/  STS.U8 [R11+0x10400], R103 ;  /* 0x010400670b007388 */ /* 0x0003e80000000000 */
[----:B0-----:R-:W2:Y:S04]  /*18580*/  LDL.LU R252, [R1+0x17a0] ;  /* 0x0017a00001fc7983 */ /* 0x001ea80000300800 */
[----:B------:R-:W2:Y:S04]  /*18590*/  LDL R22, [R1+0xa80] ;  /* 0x000a800001167983 */ /* 0x000ea80000100800 */
[----:B------:R-:W2:Y:S01]  /*185a0*/  LDL R17, [R1+0xa7c] ;  /* 0x000a7c0001117983 */ /* 0x000ea20000100800 */
[----:B------:R-:W-:-:S03]  /*185b0*/  IMAD.X R173, R10, 0x1, R152, P6 ;  /* 0x000000010aad7824 */ /* 0x000fc600030e0698 */
[----:B-1----:R-:W2:Y:S01]  /*185c0*/  LDL R103, [R1+0xa88] ;  /* 0x000a880001677983 */ /* 0x002ea20000100800 */
[----:B------:R-:W-:-:S03]  /*185d0*/  IADD3 R170, P6, R2, R81, RZ ;  /* 0x0000005102aa7210 */ /* 0x000fc60007fde0ff */
[----:B------:R-:W2:Y:S04]  /*185e0*/  LDL R81, [R1+0xa84] ;  /* 0x000a840001517983 */ /* 0x000ea80000100800 */
[----:B------:R0:W-:Y:S04]  /*185f0*/  STS.U8 [R11+0x12400], R135 ;  /* 0x012400870b007388 */ /* 0x0001e80000000000 */
[----:B0-----:R-:W2:Y:S04]  /*18600*/  LDL R135, [R1+0xa90] ;  /* 0x000a900001877983 */ /* 0x001ea80000100800 */
[----:B------:R0:W-:Y:S04]  /*18610*/  STS.U8 [R11+0x10800], R133 ;  /* 0x010800850b007388 */ /* 0x0001e80000000000 */
[----:B0-----:R-:W2:Y:S01]  /*18620*/  LDL R133, [R1+0xa98] ;  /* 0x000a980001857983 */ /* 0x001ea20000100800 */
[----:B---3--:R-:W-:-:S03]  /*18630*/  IMAD.X R171, R10, 0x1, R8, P6 ;  /* 0x000000010aab7824 */ /* 0x008fc600030e0608 */
[----:B------:R-:W3:Y:S01]  /*18640*/  LDL R8, [R1+0xa8c] ;  /* 0x000a8c0001087983 */ /* 0x000ee20000100800 */
[----:B------:R-:W-:-:S05]  /*18650*/  IADD3 R168, P6, R2, R139, RZ ;  /* 0x0000008b02a87210 */ /* 0x000fca0007fde0ff */
[----:B----4-:R-:W-:Y:S02]  /*18660*/  IMAD.X R169, R10, 0x1, R7, P6 ;  /* 0x000000010aa97824 */ /* 0x010fe400030e0607 */
[----:B------:R-:W4:Y:S01]  /*18670*/  LDL R7, [R1+0xa94] ;  /* 0x000a940001077983 */ /* 0x000f220000100800 */
[----:B------:R-:W-:-:S03]  /*18680*/  IADD3 R166, P6, R2, R137, RZ ;  /* 0x0000008902a67210 */ /* 0x000fc60007fde0ff */
[----:B------:R0:W-:Y:S04]  /*18690*/  STS.U8 [R11+0x11800], R130 ;  /* 0x011800820b007388 */ /* 0x0001e80000000000 */
[----:B------:R1:W-:Y:S04]  /*186a0*/  STS.U8 [R11+0x12800], R129 ;  /* 0x012800810b007388 */ /* 0x0003e80000000000 */
[----:B0-----:R-:W4:Y:S01]  /*186b0*/  LDL R130, [R1+0xaa0] ;  /* 0x000aa00001827983 */ /* 0x001f220000100800 */
[----:B------:R-:W-:-:S03]  /*186c0*/  IMAD.X R167, R10, 0x1, R136, P6 ;  /* 0x000000010aa77824 */ /* 0x000fc600030e0688 */
[----:B-1----:R-:W4:Y:S04]  /*186d0*/  LDL R129, [R1+0xa9c] ;  /* 0x000a9c0001817983 */ /* 0x002f280000100800 */
[----:B------:R2:W-:Y:S04]  /*186e0*/  STS.U8 [R11+0x10c00], R162 ;  /* 0x010c00a20b007388 */ /* 0x0005e80000000000 */
[----:B------:R0:W-:Y:S01]  /*186f0*/  STS.U8 [R11+0x11c00], R160 ;  /* 0x011c00a00b007388 */ /* 0x0001e20000000000 */
[----:B------:R-:W-:-:S03]  /*18700*/  IADD3 R164, P6, R2, R125, RZ ;  /* 0x0000007d02a47210 */ /* 0x000fc60007fde0ff */
[----:B------:R-:W4:Y:S02]  /*18710*/  LDL R125, [R1+0xaa8] ;  /* 0x000aa800017d7983 */ /* 0x000f240000100800 */
[----:B------:R-:W-:Y:S02]  /*18720*/  IMAD.X R165, R10, 0x1, R23, P6 ;  /* 0x000000010aa57824 */ /* 0x000fe400030e0617 */
[----:B------:R-:W4:Y:S01]  /*18730*/  LDL R23, [R1+0xaa4] ;  /* 0x000aa40001177983 */ /* 0x000f220000100800 */
[----:B--2---:R-:W-:-:S03]  /*18740*/  IADD3 R162, P6, R2, R22, RZ ;  /* 0x0000001602a27210 */ /* 0x004fc60007fde0ff */
[----:B------:R-:W2:Y:S02]  /*18750*/  LDL R22, [R1+0xab0] ;  /* 0x000ab00001167983 */ /* 0x000ea40000100800 */
[----:B------:R-:W-:Y:S02]  /*18760*/  IMAD.X R163, R10, 0x1, R17, P6 ;  /* 0x000000010aa37824 */ /* 0x000fe400030e0611 */
[----:B------:R-:W2:Y:S01]  /*18770*/  LDL R17, [R1+0xaac] ;  /* 0x000aac0001117983 */ /* 0x000ea20000100800 */
[----:B0-----:R-:W-:-:S03]  /*18780*/  IADD3 R160, P6, R2, R103, RZ ;  /* 0x0000006702a07210 */ /* 0x001fc60007fde0ff */
[----:B------:R-:W2:Y:S02]  /*18790*/  LDL R103, [R1+0xab8] ;  /* 0x000ab80001677983 */ /* 0x000ea40000100800 */
[----:B------:R-:W-:Y:S02]  /*187a0*/  IMAD.X R161, R10, 0x1, R81, P6 ;  /* 0x000000010aa17824 */ /* 0x000fe400030e0651 */
[----:B------:R-:W2:Y:S04]  /*187b0*/  LDL R81, [R1+0xab4] ;  /* 0x000ab40001517983 */ /* 0x000ea80000100800 */
[----:B------:R-:W-:Y:S04]  /*187c0*/  STS.U8 [R11+0x13000], R141 ;  /* 0x0130008d0b007388 */ /* 0x000fe80000000000 */
[----:B------:R-:W-:Y:S04]  /*187d0*/  STS.U8 [R11+0x11400], R140 ;  /* 0x0114008c0b007388 */ /* 0x000fe80000000000 */
[----:B------:R-:W-:Y:S04]  /*187e0*/  STS.U8 [R11+0x13400], R138 ;  /* 0x0134008a0b007388 */ /* 0x000fe80000000000 */
[----:B------:R-:W-:Y:S04]  /*187f0*/  STS.U8 [R11+0x13800], R247 ;  /* 0x013800f70b007388 */ /* 0x000fe80000000000 */
[----:B------:R0:W-:Y:S04]  /*18800*/  STS.U8 [R11+0x12c00], R158 ;  /* 0x012c009e0b007388 */ /* 0x0001e80000000000 */
[----:B------:R1:W-:Y:S04]  /*18810*/  STS.U8 [R11+0x13c00], R156 ;  /* 0x013c009c0b007388 */ /* 0x0003e80000000000 */
[----:B------:R1:W-:Y:S01]  /*18820*/  STS.U8 [R4+0x10080], R69 ;  /* 0x0100804504007388 */ /* 0x0003e20000000000 */
[----:B0-----:R-:W-:-:S03]  /*18830*/  IADD3 R158, P6, R2, R135, RZ ;  /* 0x00000087029e7210 */ /* 0x001fc60007fde0ff */
[----:B-1----:R-:W2:Y:S04]  /*18840*/  LDL R11, [R1+0xac8] ;  /* 0x000ac800010b7983 */ /* 0x002ea80000100800 */
[----:B------:R-:W2:Y:S01]  /*18850*/  LDL R69, [R1+0xac0] ;  /* 0x000ac00001457983 */ /* 0x000ea20000100800 */
[----:B---3--:R-:W-:-:S03]  /*18860*/  IMAD.X R159, R10, 0x1, R8, P6 ;  /* 0x000000010a9f7824 */ /* 0x008fc600030e0608 */
[----:B------:R-:W3:Y:S01]  /*18870*/  LDL R8, [R1+0xabc] ;  /* 0x000abc0001087983 */ /* 0x000ee20000100800 */
[----:B------:R-:W-:-:S05]  /*18880*/  IADD3 R156, P6, R2, R133, RZ ;  /* 0x00000085029c7210 */ /* 0x000fca0007fde0ff */
[----:B----4-:R-:W-:Y:S02]  /*18890*/  IMAD.X R157, R10, 0x1, R7, P6 ;  /* 0x000000010a9d7824 */ /* 0x010fe400030e0607 */
[----:B------:R-:W4:Y:S01]  /*188a0*/  LDL R7, [R1+0xac4] ;  /* 0x000ac40001077983 */ /* 0x000f220000100800 */
[----:B------:R-:W-:-:S05]  /*188b0*/  IADD3 R154, P6, R2, R130, RZ ;  /* 0x00000082029a7210 */ /* 0x000fca0007fde0ff */
[----:B------:R-:W-:Y:S01]  /*188c0*/  IMAD.X R155, R10, 0x1, R129, P6 ;  /* 0x000000010a9b7824 */ /* 0x000fe200030e0681 */
[----:B------:R0:W-:Y:S04]  /*188d0*/  STS.U8 [R4+0x12480], R124 ;  /* 0x0124807c04007388 */ /* 0x0001e80000000000 */
[----:B------:R1:W-:Y:S04]  /*188e0*/  STS.U8 [R4+0x10880], R93 ;  /* 0x0108805d04007388 */ /* 0x0003e80000000000 */
[----:B0-----:R-:W4:Y:S04]  /*188f0*/  LDL R124, [R1+0xacc] ;  /* 0x000acc00017c7983 */ /* 0x001f280000100800 */
[----:B-1----:R-:W4:Y:S01]  /*18900*/  LDL R93, [R1+0xad8] ;  /* 0x000ad800015d7983 */ /* 0x002f220000100800 */
[----:B------:R-:W-:-:S03]  /*18910*/  IADD3 R152, P6, R2, R125, RZ ;  /* 0x0000007d02987210 */ /* 0x000fc60007fde0ff */
[----:B------:R-:W4:Y:S02]  /*18920*/  LDL R125, [R1+0xad0] ;  /* 0x000ad000017d7983 */ /* 0x000f240000100800 */
[----:B------:R-:W-:Y:S02]  /*18930*/  IMAD.X R153, R10, 0x1, R23, P6 ;  /* 0x000000010a997824 */ /* 0x000fe400030e0617 */
[----:B------:R0:W-:Y:S04]  /*18940*/  STS.U8 [R4+0x13480], R120 ;  /* 0x0134807804007388 */ /* 0x0001e80000000000 */
[----:B------:R1:W-:Y:S04]  /*18950*/  STS.U8 [R4+0x11880], R117 ;  /* 0x0118807504007388 */ /* 0x0003e80000000000 */
[----:B0-----:R-:W4:Y:S04]  /*18960*/  LDL R120, [R1+0xadc] ;  /* 0x000adc0001787983 */ /* 0x001f280000100800 */
[----:B-1----:R-:W4:Y:S01]  /*18970*/  LDL R117, [R1+0xae8] ;  /* 0x000ae80001757983 */ /* 0x002f220000100800 */
[----:B--2---:R-:W-:-:S05]  /*18980*/  IADD3 R22, P6, R2, R22, RZ ;  /* 0x0000001602167210 */ /* 0x004fca0007fde0ff */
[----:B------:R-:W-:Y:S02]  /*18990*/  IMAD.X R23, R10, 0x1, R17, P6 ;  /* 0x000000010a177824 */ /* 0x000fe400030e0611 */
[----:B------:R-:W2:Y:S01]  /*189a0*/  LDL R17, [R1+0xad4] ;  /* 0x000ad40001117983 */ /* 0x000ea20000100800 */
[----:B------:R-:W-:-:S03]  /*189b0*/  IADD3 R186, P6, R2, R103, RZ ;  /* 0x0000006702ba7210 */ /* 0x000fc60007fde0ff */
[----:B------:R0:W-:Y:S02]  /*189c0*/  STS.U8 [R4+0x12880], R78 ;  /* 0x0128804e04007388 */ /* 0x0001e40000000000 */
[----:B------:R-:W-:Y:S02]  /*189d0*/  IMAD.X R187, R10, 0x1, R81, P6 ;  /* 0x000000010abb7824 */ /* 0x000fe400030e0651 */
[----:B------:R-:W2:Y:S04]  /*189e0*/  LDL R103, [R1+0xaf8] ;  /* 0x000af80001677983 */ /* 0x000ea80000100800 */
[----:B------:R-:W2:Y:S04]  /*189f0*/  LDL R81, [R1+0xae0] ;  /* 0x000ae00001517983 */ /* 0x000ea80000100800 */
[----:B0-----:R-:W2:Y:S01]  /*18a00*/  LDL R78, [R1+0xaf0] ;  /* 0x000af000014e7983 */ /* 0x001ea20000100800 */
[----:B------:R-:W-:-:S03]  /*18a10*/  IADD3 R184, P6, R2, R69, RZ ;  /* 0x0000004502b87210 */ /* 0x000fc60007fde0ff */
[----:B------:R-:W2:Y:S02]  /*18a20*/  LDL R69, [R1+0xaf4] ;  /* 0x000af40001457983 */ /* 0x000ea40000100800 */
[----:B---3--:R-:W-:Y:S02]  /*18a30*/  IMAD.X R185, R10, 0x1, R8, P6 ;  /* 0x000000010ab97824 */ /* 0x008fe400030e0608 */
[----:B------:R-:W3:Y:S01]  /*18a40*/  LDL R8, [R1+0xae4] ;  /* 0x000ae40001087983 */ /* 0x000ee20000100800 */
[----:B------:R-:W-:-:S05]  /*18a50*/  IADD3 R190, P6, R2, R11, RZ ;  /* 0x0000000b02be7210 */ /* 0x000fca0007fde0ff */
[----:B----4-:R-:W-:Y:S02]  /*18a60*/  IMAD.X R191, R10, 0x1, R7, P6 ;  /* 0x000000010abf7824 */ /* 0x010fe400030e0607 */
[----:B------:R-:W4:Y:S01]  /*18a70*/  LDL R7, [R1+0xaec] ;  /* 0x000aec0001077983 */ /* 0x000f220000100800 */
[----:B------:R-:W-:-:S05]  /*18a80*/  LOP3.LUT R11, R20, 0x20, RZ, 0x3c, !PT ;  /* 0x00000020140b7812 */ /* 0x000fca00078e3cff */
[----:B------:R-:W-:Y:S01]  /*18a90*/  IMAD.IADD R11, R19, 0x1, R11 ;  /* 0x00000001130b7824 */ /* 0x000fe200078e020b */
[----:B------:R-:W-:Y:S04]  /*18aa0*/  STS.U8 [R4+0x11080], R134 ;  /* 0x0110808604007388 */ /* 0x000fe80000000000 */
[----:B------:R-:W-:Y:S04]  /*18ab0*/  STS.U8 [R4+0x12080], R132 ;  /* 0x0120808404007388 */ /* 0x000fe80000000000 */
[----:B------:R-:W-:Y:S04]  /*18ac0*/  STS.U8 [R4+0x13080], R131 ;  /* 0x0130808304007388 */ /* 0x000fe80000000000 */
[----:B------:R-:W-:Y:S04]  /*18ad0*/  STS.U8 [R4+0x10480], R128 ;  /* 0x0104808004007388 */ /* 0x000fe80000000000 */
[----:B------:R-:W-:Y:S04]  /*18ae0*/  STS.U8 [R4+0x11480], R127 ;  /* 0x0114807f04007388 */ /* 0x000fe80000000000 */
[----:B------:R-:W-:Y:S04]  /*18af0*/  STS.U8 [R4+0x13880], R245 ;  /* 0x013880f504007388 */ /* 0x000fe80000000000 */
[----:B------:R-:W-:Y:S04]  /*18b00*/  STS.U8 [R4+0x10c80], R237 ;  /* 0x010c80ed04007388 */ /* 0x000fe80000000000 */
[----:B------:R-:W-:Y:S01]  /*18b10*/  STS.U8 [R4+0x11c80], R236 ;  /* 0x011c80ec04007388 */ /* 0x000fe20000000000 */
[----:B------:R-:W-:-:S03]  /*18b20*/  IADD3 R188, P6, R2, R125, RZ ;  /* 0x0000007d02bc7210 */ /* 0x000fc60007fde0ff */
[----:B------:R-:W-:Y:S04]  /*18b30*/  STS.U8 [R4+0x12c80], R233 ;  /* 0x012c80e904007388 */ /* 0x000fe80000000000 */
[----:B------:R-:W-:Y:S01]  /*18b40*/  STS.U8 [R4+0x13c80], R230 ;  /* 0x013c80e604007388 */ /* 0x000fe20000000000 */
[----:B------:R-:W-:Y:S01]  /*18b50*/  IMAD.X R189, R10, 0x1, R124, P6 ;  /* 0x000000010abd7824 */ /* 0x000fe200030e067c */
[----:B------:R-:W-:Y:S02]  /*18b60*/  IADD3 R194, P6, R2, R93, RZ ;  /* 0x0000005d02c27210 */ /* 0x000fe40007fde0ff */
[----:B------:R0:W-:Y:S04]  /*18b70*/  STS.U8 [R11+0x11100], R100 ;  /* 0x011100640b007388 */ /* 0x0001e80000000000 */
[----:B------:R-:W4:Y:S04]  /*18b80*/  LDL R93, [R1+0xafc] ;  /* 0x000afc00015d7983 */ /* 0x000f280000100800 */
[----:B0-----:R-:W4:Y:S01]  /*18b90*/  LDL R100, [R1+0xb00] ;  /* 0x000b000001647983 */ /* 0x001f220000100800 */
[----:B--2---:R-:W-:-:S03]  /*18ba0*/  IMAD.X R195, R10, 0x1, R17, P6 ;  /* 0x000000010ac37824 */ /* 0x004fc600030e0611 */
[----:B------:R-:W2:Y:S04]  /*18bb0*/  LDL R17, [R1+0xb08] ;  /* 0x000b080001117983 */ /* 0x000ea80000100800 */
[----:B------:R0:W-:Y:S01]  /*18bc0*/  STS.U8 [R11+0x13500], R114 ;  /* 0x013500720b007388 */ /* 0x0001e20000000000 */
[----:B------:R-:W-:-:S03]  /*18bd0*/  IADD3 R192, P6, R2, R81, RZ ;  /* 0x0000005102c07210 */ /* 0x000fc60007fde0ff */
[----:B------:R-:W2:Y:S02]  /*18be0*/  LDL R81, [R1+0xb04] ;  /* 0x000b040001517983 */ /* 0x000ea40000100800 */
[----:B------:R-:W-:Y:S01]  /*18bf0*/  IMAD.X R193, R10, 0x1, R120, P6 ;  /* 0x000000010ac17824 */ /* 0x000fe200030e0678 */
[----:B------:R-:W-:Y:S01]  /*18c00*/  IADD3 R198, P6, R2, R117, RZ ;  /* 0x0000007502c67210 */ /* 0x000fe20007fde0ff */
[----:B0-----:R-:W2:Y:S01]  /*18c10*/  LDL R114, [R1+0xb10] ;  /* 0x000b100001727983 */ /* 0x001ea20000100800 */
[----:B------:R-:W-:Y:S01]  /*18c20*/  UIADD3.64 UR48, UR4, 0x2, URZ ;  /* 0x0000000204307897 */ /* 0x000fe2000fffe03f */
[----:B------:R-:W0:Y:S02]  /*18c30*/  LDC R117, c[0x0][0x238] ;  /* 0x00008e00ff757b82 */ /* 0x000e240000000800 */
[----:B---3--:R-:W-:Y:S02]  /*18c40*/  IMAD.X R199, R10, 0x1, R8, P6 ;  /* 0x000000010ac77824 */ /* 0x008fe400030e0608 */
[----:B------:R-:W3:Y:S01]  /*18c50*/  LDL R8, [R1+0xb0c] ;  /* 0x000b0c0001087983 */ /* 0x000ee20000100800 */
[----:B------:R-:W-:-:S03]  /*18c60*/  IADD3 R196, P6, R2, R78, RZ ;  /* 0x0000004e02c47210 */ /* 0x000fc60007fde0ff */
[----:B------:R-:W3:Y:S02]  /*18c70*/  LDL R78, [R1+0xb18] ;  /* 0x000b1800014e7983 */ /* 0x000ee40000100800 */
[----:B----4-:R-:W-:Y:S02]  /*18c80*/  IMAD.X R197, R10, 0x1, R7, P6 ;  /* 0x000000010ac57824 */ /* 0x010fe400030e0607 */
[----:B------:R-:W4:Y:S01]  /*18c90*/  LDL R7, [R1+0xb14] ;  /* 0x000b140001077983 */ /* 0x000f220000100800 */
[----:B------:R-:W-:-:S03]  /*18ca0*/  IADD3 R204, P6, R2, R103, RZ ;  /* 0x0000006702cc7210 */ /* 0x000fc60007fde0ff */
[----:B------:R1:W-:Y:S02]  /*18cb0*/  STS.U8 [R11+0x11900], R109 ;  /* 0x0119006d0b007388 */ /* 0x0003e40000000000 */
[----:B------:R-:W-:Y:S02]  /*18cc0*/  IMAD.X R205, R10, 0x1, R69, P6 ;  /* 0x000000010acd7824 */ /* 0x000fe400030e0645 */
[----:B------:R-:W4:Y:S04]  /*18cd0*/  LDL R69, [R1+0xb20] ;  /* 0x000b200001457983 */ /* 0x000f280000100800 */
[----:B------:R0:W-:Y:S04]  /*18ce0*/  STS.U8 [R11+0x12900], R106 ;  /* 0x0129006a0b007388 */ /* 0x0001e80000000000 */
[----:B-1----:R-:W4:Y:S04]  /*18cf0*/  LDL R109, [R1+0xb1c] ;  /* 0x000b1c00016d7983 */ /* 0x002f280000100800 */
[----:B------:R-:W4:Y:S04]  /*18d00*/  LDL R103, [R1+0xb24] ;  /* 0x000b240001677983 */ /* 0x000f280000100800 */
[----:B0-----:R-:W4:Y:S04]  /*18d10*/  LDL R106, [R1+0xb28] ;  /* 0x000b2800016a7983 */ /* 0x001f280000100800 */
        /* <DEDUP_REMOVED lines=10> */
[----:B0-----:R-:W-:-:S05]  /*18dc0*/  IADD3 R200, P6, R2, R114, RZ ;  /* 0x0000007202c87210 */ /* 0x001fca0007fde0ff */
[----:B---3--:R-:W-:Y:S02]  /*18dd0*/  IMAD.X R201, R10, 0x1, R8, P6 ;  /* 0x000000010ac97824 */ /* 0x008fe400030e0608 */
[----:B------:R-:W3:Y:S01]  /*18de0*/  LDL R8, [R1+0xb40] ;  /* 0x000b400001087983 */ /* 0x000ee20000100800 */
[----:B------:R-:W-:-:S03]  /*18df0*/  IADD3 R210, P6, R2, R78, RZ ;  /* 0x0000004e02d27210 */ /* 0x000fc60007fde0ff */
[----:B------:R-:W3:Y:S02]  /*18e00*/  LDL R78, [R1+0xb3c] ;  /* 0x000b3c00014e7983 */ /* 0x000ee40000100800 */
[----:B----4-:R-:W-:Y:S02]  /*18e10*/  IMAD.X R211, R10, 0x1, R7, P6 ;  /* 0x000000010ad37824 */ /* 0x010fe400030e0607 */
[----:B------:R-:W4:Y:S01]  /*18e20*/  LDL R7, [R1+0xb48] ;  /* 0x000b480001077983 */ /* 0x000f220000100800 */
[----:B------:R-:W-:-:S03]  /*18e30*/  IADD3 R208, P6, R2, R69, RZ ;  /* 0x0000004502d07210 */ /* 0x000fc60007fde0ff */
[----:B------:R-:W4:Y:S04]  /*18e40*/  LDL R69, [R1+0xb44] ;  /* 0x000b440001457983 */ /* 0x000f280000100800 */
[----:B------:R-:W-:Y:S01]  /*18e50*/  STS.U8 [R11+0x10100], R126 ;  /* 0x0101007e0b007388 */ /* 0x000fe20000000000 */
[----:B------:R-:W-:-:S03]  /*18e60*/  IMAD.X R209, R10, 0x1, R109, P6 ;  /* 0x000000010ad17824 */ /* 0x000fc600030e066d */
[----:B------:R-:W-:Y:S04]  /*18e70*/  STS.U8 [R11+0x12100], R123 ;  /* 0x0121007b0b007388 */ /* 0x000fe80000000000 */
[----:B------:R-:W-:Y:S01]  /*18e80*/  STS.U8 [R11+0x13100], R122 ;  /* 0x0131007a0b007388 */ /* 0x000fe20000000000 */
[----:B------:R-:W-:-:S03]  /*18e90*/  IADD3 R216, P6, R2, R106, RZ ;  /* 0x0000006a02d87210 */ /* 0x000fc60007fde0ff */
[----:B------:R-:W-:Y:S04]  /*18ea0*/  STS.U8 [R11+0x10500], R121 ;  /* 0x010500790b007388 */ /* 0x000fe80000000000 */
[----:B------:R-:W-:Y:S04]  /*18eb0*/  STS.U8 [R11+0x11500], R119 ;  /* 0x011500770b007388 */ /* 0x000fe80000000000 */
[----:B------:R-:W-:Y:S04]  /*18ec0*/  STS.U8 [R11+0x12500], R118 ;  /* 0x012500760b007388 */ /* 0x000fe80000000000 */
[----:B------:R-:W-:Y:S04]  /*18ed0*/  STS.U8 [R11+0x10900], R116 ;  /* 0x010900740b007388 */ /* 0x000fe80000000000 */
[----:B------:R-:W-:Y:S04]  /*18ee0*/  STS.U8 [R11+0x13900], R246 ;  /* 0x013900f60b007388 */ /* 0x000fe80000000000 */
[----:B------:R-:W-:Y:S04]  /*18ef0*/  STS.U8 [R11+0x10d00], R239 ;  /* 0x010d00ef0b007388 */ /* 0x000fe80000000000 */
[----:B------:R0:W-:Y:S01]  /*18f00*/  STS.U8 [R11+0x11d00], R238 ;  /* 0x011d00ee0b007388 */ /* 0x0001e20000000000 */
[----:B------:R-:W-:-:S03]  /*18f10*/  IMAD.X R217, R10, 0x1, R103, P6 ;  /* 0x000000010ad97824 */ /* 0x000fc600030e0667 */
[----:B------:R-:W4:Y:S01]  /*18f20*/  LDL R103, [R1+0xb50] ;  /* 0x000b500001677983 */ /* 0x000f220000100800 */
[----:B0-----:R-:W-:-:S05]  /*18f30*/  LOP3.LUT R11, R20, 0x30, RZ, 0x3c, !PT ;  /* 0x00000030140b7812 */ /* 0x001fca00078e3cff */
[----:B------:R-:W-:Y:S01]  /*18f40*/  IMAD.IADD R11, R19, 0x1, R11 ;  /* 0x00000001130b7824 */ /* 0x000fe200078e020b */
[----:B------:R-:W-:Y:S02]  /*18f50*/  IADD3 R214, P6, R2, R100, RZ ;  /* 0x0000006402d67210 */ /* 0x000fe40007fde0ff */
[----:B------:R-:W4:Y:S04]  /*18f60*/  LDL R100, [R1+0xb58] ;  /* 0x000b580001647983 */ /* 0x000f280000100800 */
[----:B------:R0:W-:Y:S01]  /*18f70*/  STS.U8 [R11+0x13580], R102 ;  /* 0x013580660b007388 */ /* 0x0001e20000000000 */
[----:B--2---:R-:W-:-:S03]  /*18f80*/  IMAD.X R215, R10, 0x1, R17, P6 ;  /* 0x000000010ad77824 */ /* 0x004fc600030e0611 */
[----:B------:R-:W2:Y:S04]  /*18f90*/  LDL R17, [R1+0xb54] ;  /* 0x000b540001117983 */ /* 0x000ea80000100800 */
[----:B0-----:R-:W2:Y:S01]  /*18fa0*/  LDL R102, [R1+0xb4c] ;  /* 0x000b4c0001667983 */ /* 0x001ea20000100800 */
[----:B------:R-:W-:-:S03]  /*18fb0*/  IADD3 R222, P6, R2, R93, RZ ;  /* 0x0000005d02de7210 */ /* 0x000fc60007fde0ff */
[----:B------:R0:W-:Y:S02]  /*18fc0*/  STS.U8 [R11+0x11980], R97 ;  /* 0x011980610b007388 */ /* 0x0001e40000000000 */
[----:B------:R-:W-:Y:S02]  /*18fd0*/  IMAD.X R223, R10, 0x1, R81, P6 ;  /* 0x000000010adf7824 */ /* 0x000fe400030e0651 */
[----:B------:R1:W-:Y:S04]  /*18fe0*/  STS.U8 [R11+0x12980], R96 ;  /* 0x012980600b007388 */ /* 0x0003e80000000000 */
[----:B------:R-:W2:Y:S04]  /*18ff0*/  LDL R93, [R1+0xb68] ;  /* 0x000b6800015d7983 */ /* 0x000ea80000100800 */
[----:B0-----:R-:W2:Y:S04]  /*19000*/  LDL R97, [R1+0xb60] ;  /* 0x000b600001617983 */ /* 0x001ea80000100800 */
[----:B-1----:R-:W2:Y:S04]  /*19010*/  LDL R96, [R1+0xb5c] ;  /* 0x000b5c0001607983 */ /* 0x002ea80000100800 */
[----:B------:R4:W-:Y:S04]  /*19020*/  STS.U8 [R11+0x10d80], R232 ;  /* 0x010d80e80b007388 */ /* 0x0009e80000000000 */
[----:B------:R-:W2:Y:S01]  /*19030*/  LDL R81, [R1+0xb78] ;  /* 0x000b780001517983 */ /* 0x000ea20000100800 */
[----:B---3--:R-:W-:-:S03]  /*19040*/  IADD3 R220, P6, R2, R8, RZ ;  /* 0x0000000802dc7210 */ /* 0x008fc60007fde0ff */
[----:B------:R-:W3:Y:S02]  /*19050*/  LDL R8, [R1+0xb64] ;  /* 0x000b640001087983 */ /* 0x000ee40000100800 */
[----:B------:R-:W-:Y:S02]  /*19060*/  IMAD.X R221, R10, 0x1, R78, P6 ;  /* 0x000000010add7824 */ /* 0x000fe400030e064e */
[----:B------:R-:W3:Y:S01]  /*19070*/  LDL R78, [R1+0xb70] ;  /* 0x000b7000014e7983 */ /* 0x000ee20000100800 */
[----:B----4-:R-:W-:-:S03]  /*19080*/  IADD3 R232, P6, R2, R7, RZ ;  /* 0x0000000702e87210 */ /* 0x010fc60007fde0ff */
[----:B------:R-:W4:Y:S02]  /*19090*/  LDL R7, [R1+0xb6c] ;  /* 0x000b6c0001077983 */ /* 0x000f240000100800 */
[----:B------:R-:W-:Y:S02]  /*190a0*/  IMAD.X R233, R10, 0x1, R69, P6 ;  /* 0x000000010ae97824 */ /* 0x000fe400030e0645 */
[----:B------:R-:W4:Y:S04]  /*190b0*/  LDL R69, [R1+0xb74] ;  /* 0x000b740001457983 */ /* 0x000f280000100800 */
[----:B------:R-:W-:Y:S04]  /*190c0*/  STS.U8 [R11+0x10180], R115 ;  /* 0x010180730b007388 */ /* 0x000fe80000000000 */
        /* <DEDUP_REMOVED lines=9> */
[----:B------:R0:W-:Y:S04]  /*19160*/  STS.U8 [R11+0x12d80], R21 ;  /* 0x012d80150b007388 */ /* 0x0001e80000000000 */
[----:B------:R1:W-:Y:S01]  /*19170*/  STS.U8 [R11+0x13d80], R13 ;  /* 0x013d800d0b007388 */ /* 0x0003e20000000000 */
[----:B------:R-:W-:-:S03]  /*19180*/  IADD3 R218, P6, R2, R103, RZ ;  /* 0x0000006702da7210 */ /* 0x000fc60007fde0ff */
[----:B0-----:R-:W4:Y:S01]  /*19190*/  LDL R21, [R1+0xb7c] ;  /* 0x000b7c0001157983 */ /* 0x001f220000100800 */
[----:B-1----:R-:W-:-:S03]  /*191a0*/  LOP3.LUT R11, R20, 0x40, RZ, 0x3c, !PT ;  /* 0x00000040140b7812 */ /* 0x002fc600078e3cff */
[----:B------:R-:W4:Y:S02]  /*191b0*/  LDL R13, [R1+0xb84] ;  /* 0x000b8400010d7983 */ /* 0x000f240000100800 */
[----:B------:R-:W-:-:S05]  /*191c0*/  IMAD.IADD R11, R19, 0x1, R11 ;  /* 0x00000001130b7824 */ /* 0x000fca00078e020b */
[----:B------:R0:W-:Y:S01]  /*191d0*/  STS.U8 [R11+0x11200], R52 ;  /* 0x011200340b007388 */ /* 0x0001e20000000000 */
[----:B--2---:R-:W-:Y:S01]  /*191e0*/  IMAD.X R219, R10, 0x1, R102, P6 ;  /* 0x000000010adb7824 */ /* 0x004fe200030e0666 */
[----:B------:R-:W-:Y:S02]  /*191f0*/  IADD3 R230, P6, R2, R100, RZ ;  /* 0x0000006402e67210 */ /* 0x000fe40007fde0ff */
[----:B0-----:R-:W2:Y:S03]  /*19200*/  LDL R52, [R1+0xb80] ;  /* 0x000b800001347983 */ /* 0x001ea60000100800 */
[----:B------:R-:W-:Y:S02]  /*19210*/  IMAD.X R231, R10, 0x1, R17, P6 ;  /* 0x000000010ae77824 */ /* 0x000fe400030e0611 */
[----:B------:R-:W2:Y:S01]  /*19220*/  LDL R17, [R1+0xb88] ;  /* 0x000b880001117983 */ /* 0x000ea20000100800 */
[----:B------:R-:W-:-:S03]  /*19230*/  IADD3 R224, P6, R2, R97, RZ ;  /* 0x0000006102e07210 */ /* 0x000fc60007fde0ff */
[----:B------:R0:W-:Y:S02]  /*19240*/  STS.U8 [R11+0x13600], R89 ;  /* 0x013600590b007388 */ /* 0x0001e40000000000 */
[----:B------:R-:W-:Y:S01]  /*19250*/  IMAD.X R225, R10, 0x1, R96, P6 ;  /* 0x000000010ae17824 */ /* 0x000fe200030e0660 */
[----:B------:R-:W-:Y:S01]  /*19260*/  IADD3 R238, P6, R2, R93, RZ ;  /* 0x0000005d02ee7210 */ /* 0x000fe20007fde0ff */
[----:B0-----:R-:W2:Y:S04]  /*19270*/  LDL R89, [R1+0xb90] ;  /* 0x000b900001597983 */ /* 0x001ea80000100800 */
        /* <DEDUP_REMOVED lines=10> */
[----:B------:R-:W4:Y:S04]  /*19320*/  LDL R81, [R1+0xba8] ;  /* 0x000ba80001517983 */ /* 0x000f280000100800 */
[----:B0-----:R-:W4:Y:S04]  /*19330*/  LDL R84, [R1+0xb9c] ;  /* 0x000b9c0001547983 */ /* 0x001f280000100800 */
[----:B------:R0:W-:Y:S04]  /*19340*/  STS.U8 [R11+0x13a00], R74 ;  /* 0x013a004a0b007388 */ /* 0x0001e80000000000 */
[----:B0-----:R-:W4:Y:S04]  /*19350*/  LDL R74, [R1+0xba4] ;  /* 0x000ba400014a7983 */ /* 0x001f280000100800 */
[----:B------:R2:W-:Y:S04]  /*19360*/  STS.U8 [R11+0x10e00], R244 ;  /* 0x010e00f40b007388 */ /* 0x0005e80000000000 */
        /* <DEDUP_REMOVED lines=9> */
[----:B--2---:R-:W-:-:S03]  /*19400*/  IADD3 R244, P6, R2, R52, RZ ;  /* 0x0000003402f47210 */ /* 0x004fc60007fde0ff */
[----:B------:R-:W2:Y:S02]  /*19410*/  LDL R52, [R1+0xbb0] ;  /* 0x000bb00001347983 */ /* 0x000ea40000100800 */
[----:B------:R-:W-:Y:S01]  /*19420*/  IMAD.X R245, R10, 0x1, R21, P6 ;  /* 0x000000010af57824 */ /* 0x000fe200030e0615 */
[----:B------:R-:W-:Y:S01]  /*19430*/  IADD3 R140, P6, R2, R17, RZ ;  /* 0x00000011028c7210 */ /* 0x000fe20007fde0ff */
[----:B------:R-:W2:Y:S04]  /*19440*/  LDL R21, [R1+0xbac] ;  /* 0x000bac0001157983 */ /* 0x000ea80000100800 */
[----:B------:R-:W2:Y:S01]  /*19450*/  LDL R17, [R1+0xbb8] ;  /* 0x000bb80001117983 */ /* 0x000ea20000100800 */
[----:B------:R-:W-:-:S03]  /*19460*/  IMAD.X R141, R10, 0x1, R13, P6 ;  /* 0x000000010a8d7824 */ /* 0x000fc600030e060d */
[----:B------:R-:W-:Y:S04]  /*19470*/  STS.U8 [R11+0x12e00], R243 ;  /* 0x012e00f30b007388 */ /* 0x000fe80000000000 */
[----:B------:R-:W2:Y:S04]  /*19480*/  LDL R13, [R1+0xbb4] ;  /* 0x000bb400010d7983 */ /* 0x000ea80000100800 */
[----:B------:R0:W-:Y:S02]  /*19490*/  STS.U8 [R11+0x13e00], R242 ;  /* 0x013e00f20b007388 */ /* 0x0001e40000000000 */
[----:B0-----:R-:W-:-:S02]  /*194a0*/  LOP3.LUT R11, R20, 0x50, RZ, 0x3c, !PT ;  /* 0x00000050140b7812 */ /* 0x001fc400078e3cff */
[----:B------:R-:W-:-:S03]  /*194b0*/  IADD3 R242, P6, R2, R89, RZ ;  /* 0x0000005902f27210 */ /* 0x000fc60007fde0ff */
[----:B------:R-:W-:-:S05]  /*194c0*/  IMAD.IADD R11, R19, 0x1, R11 ;  /* 0x00000001130b7824 */ /* 0x000fca00078e020b */
[----:B------:R0:W-:Y:S04]  /*194d0*/  STS.U8 [R11+0x12280], R86 ;  /* 0x012280560b007388 */ /* 0x0001e80000000000 */
[----:B------:R4:W-:Y:S01]  /*194e0*/  STS.U8 [R11+0x11280], R87 ;  /* 0x011280570b007388 */ /* 0x0009e20000000000 */
[----:B---3--:R-:W-:-:S03]  /*194f0*/  IMAD.X R243, R10, 0x1, R8, P6 ;  /* 0x000000010af37824 */ /* 0x008fc600030e0608 */
[----:B------:R-:W3:Y:S01]  /*19500*/  LDL R8, [R1+0xbc0] ;  /* 0x000bc00001087983 */ /* 0x000ee20000100800 */
[----:B0-----:R-:W-:-:S03]  /*19510*/  IADD3 R86, P6, R2, R78, RZ ;  /* 0x0000004e02567210 */ /* 0x001fc60007fde0ff */
[----:B------:R-:W3:Y:S02]  /*19520*/  LDL R78, [R1+0xbbc] ;  /* 0x000bbc00014e7983 */ /* 0x000ee40000100800 */
[----:B----4-:R-:W-:Y:S02]  /*19530*/  IMAD.X R87, R10, 0x1, R7, P6 ;  /* 0x000000010a577824 */ /* 0x010fe400030e0607 */
[----:B------:R-:W4:Y:S01]  /*19540*/  LDL R7, [R1+0xbc8] ;  /* 0x000bc80001077983 */ /* 0x000f220000100800 */
[----:B------:R-:W-:-:S03]  /*19550*/  IADD3 R250, P6, R2, R69, RZ ;  /* 0x0000004502fa7210 */ /* 0x000fc60007fde0ff */
[----:B------:R-:W4:Y:S02]  /*19560*/  LDL R69, [R1+0xbc4] ;  /* 0x000bc40001457983 */ /* 0x000f240000100800 */
[----:B------:R-:W-:Y:S01]  /*19570*/  IMAD.X R251, R10, 0x1, R84, P6 ;  /* 0x000000010afb7824 */ /* 0x000fe200030e0654 */
[----:B------:R-:W-:Y:S01]  /*19580*/  IADD3 R138, P6, R2, R81, RZ ;  /* 0x00000051028a7210 */ /* 0x000fe20007fde0ff */
[----:B------:R0:W-:Y:S04]  /*19590*/  STS.U8 [R11+0x13680], R59 ;  /* 0x0136803b0b007388 */ /* 0x0001e80000000000 */
[----:B------:R1:W-:Y:S04]  /*195a0*/  STS.U8 [R11+0x11a80], R26 ;  /* 0x011a801a0b007388 */ /* 0x0003e80000000000 */
[----:B0-----:R-:W4:Y:S01]  /*195b0*/  LDL R59, [R1+0xbcc] ;  /* 0x000bcc00013b7983 */ /* 0x001f220000100800 */
[----:B------:R-:W-:-:S03]  /*195c0*/  IMAD.X R139, R10, 0x1, R74, P6 ;  /* 0x000000010a8b7824 */ /* 0x000fc600030e064a */
[----:B------:R-:W4:Y:S04]  /*195d0*/  LDL R74, [R1+0xbd0] ;  /* 0x000bd000014a7983 */ /* 0x000f280000100800 */
[----:B-1----:R-:W4:Y:S04]  /*195e0*/  LDL R26, [R1+0xbd8] ;  /* 0x000bd800011a7983 */ /* 0x002f280000100800 */
[----:B------:R-:W-:Y:S04]  /*195f0*/  STS.U8 [R11+0x10680], R85 ;  /* 0x010680550b007388 */ /* 0x000fe80000000000 */
[----:B------:R-:W-:Y:S04]  /*19600*/  STS.U8 [R11+0x10a80], R80 ;  /* 0x010a80500b007388 */ /* 0x000fe80000000000 */
[----:B------:R-:W-:Y:S04]  /*19610*/  STS.U8 [R11+0x10e80], R34 ;  /* 0x010e80220b007388 */ /* 0x000fe80000000000 */
[----:B------:R0:W-:Y:S04]  /*19620*/  STS.U8 [R11+0x12e80], R16 ;  /* 0x012e80100b007388 */ /* 0x0001e80000000000 */
[----:B------:R1:W-:Y:S04]  /*19630*/  STS.U8 [R11+0x13a80], R35 ;  /* 0x013a80230b007388 */ /* 0x0003e80000000000 */
[----:B0-----:R-:W4:Y:S01]  /*19640*/  LDL R16, [R1+0xbf0] ;  /* 0x000bf00001107983 */ /* 0x001f220000100800 */
[----:B--2---:R-:W-:-:S03]  /*19650*/  IADD3 R84, P6, R2, R52, RZ ;  /* 0x0000003402547210 */ /* 0x004fc60007fde0ff */
[----:B------:R-:W2:Y:S02]  /*19660*/  LDL R52, [R1+0xbd4] ;  /* 0x000bd40001347983 */ /* 0x000ea40000100800 */
[----:B------:R-:W-:Y:S02]  /*19670*/  IMAD.X R85, R10, 0x1, R21, P6 ;  /* 0x000000010a557824 */ /* 0x000fe400030e0615 */
[----:B------:R-:W2:Y:S01]  /*19680*/  LDL R21, [R1+0xbe0] ;  /* 0x000be00001157983 */ /* 0x000ea20000100800 */
[----:B------:R-:W-:-:S03]  /*19690*/  IADD3 R80, P6, R2, R17, RZ ;  /* 0x0000001102507210 */ /* 0x000fc60007fde0ff */
[----:B------:R-:W2:Y:S02]  /*196a0*/  LDL R17, [R1+0xbdc] ;  /* 0x000bdc0001117983 */ /* 0x000ea40000100800 */
[----:B------:R-:W-:Y:S02]  /*196b0*/  IMAD.X R81, R10, 0x1, R13, P6 ;  /* 0x000000010a517824 */ /* 0x000fe400030e060d */
[----:B------:R-:W2:Y:S01]  /*196c0*/  LDL R13, [R1+0xbe8] ;  /* 0x000be800010d7983 */ /* 0x000ea20000100800 */
[----:B---3--:R-:W-:-:S03]  /*196d0*/  IADD3 R34, P6, R2, R8, RZ ;  /* 0x0000000802227210 */ /* 0x008fc60007fde0ff */
[----:B------:R-:W3:Y:S02]  /*196e0*/  LDL R8, [R1+0xbe4] ;  /* 0x000be40001087983 */ /* 0x000ee40000100800 */
[----:B-1----:R-:W-:Y:S01]  /*196f0*/  IMAD.X R35, R10, 0x1, R78, P6 ;  /* 0x000000010a237824 */ /* 0x002fe200030e064e */
[----:B----4-:R-:W-:Y:S02]  /*19700*/  IADD3 R78, P6, R2, R7, RZ ;  /* 0x00000007024e7210 */ /* 0x010fe40007fde0ff */
[----:B------:R-:W4:Y:S04]  /*19710*/  LDL R7, [R1+0xbec] ;  /* 0x000bec0001077983 */ /* 0x000f280000100800 */
[----:B------:R-:W-:Y:S04]  /*19720*/  STS.U8 [R11+0x10280], R90 ;  /* 0x0102805a0b007388 */ /* 0x000fe80000000000 */
[----:B------:R-:W-:Y:S04]  /*19730*/  STS.U8 [R11+0x13280], R88 ;  /* 0x013280580b007388 */ /* 0x000fe80000000000 */
[----:B------:R-:W-:Y:S04]  /*19740*/  STS.U8 [R11+0x11680], R83 ;  /* 0x011680530b007388 */ /* 0x000fe80000000000 */
[----:B------:R-:W-:Y:S04]  /*19750*/  STS.U8 [R11+0x12680], R82 ;  /* 0x012680520b007388 */ /* 0x000fe80000000000 */
[----:B------:R0:W-:Y:S04]  /*19760*/  STS.U8 [R11+0x12a80], R79 ;  /* 0x012a804f0b007388 */ /* 0x0001e80000000000 */
[----:B------:R-:W-:Y:S04]  /*19770*/  STS.U8 [R11+0x11e80], R77 ;  /* 0x011e804d0b007388 */ /* 0x000fe80000000000 */
[----:B------:R1:W-:Y:S01]  /*19780*/  STS.U8 [R11+0x13e80], R68 ;  /* 0x013e80440b007388 */ /* 0x0003e20000000000 */
[----:B0-----:R-:W-:Y:S01]  /*19790*/  IMAD.X R79, R10, 0x1, R69, P6 ;  /* 0x000000010a4f7824 */ /* 0x001fe200030e0645 */
[----:B------:R-:W-:-:S02]  /*197a0*/  IADD3 R74, P6, R2, R74, RZ ;  /* 0x0000004a024a7210 */ /* 0x000fc40007fde0ff */
[----:B------:R-:W4:Y:S04]  /*197b0*/  LDL R69, [R1+0xbf8] ;  /* 0x000bf80001457983 */ /* 0x000f280000100800 */
[----:B------:R-:W4:Y:S01]  /*197c0*/  LDL R82, [R1+0xc7c] ;  /* 0x000c7c0001527983 */ /* 0x000f220000100800 */
[----:B-1----:R-:W-:-:S03]  /*197d0*/  LOP3.LUT R11, R20, 0x60, RZ, 0x3c, !PT ;  /* 0x00000060140b7812 */ /* 0x002fc600078e3cff */
[----:B------:R-:W4:Y:S02]  /*197e0*/  LDL R68, [R1+0xbf4] ;  /* 0x000bf40001447983 */ /* 0x000f240000100800 */
[----:B------:R-:W-:-:S05]  /*197f0*/  IMAD.IADD R11, R19, 0x1, R11 ;  /* 0x00000001130b7824 */ /* 0x000fca00078e020b */
[----:B------:R0:W-:Y:S04]  /*19800*/  STS.U8 [R11+0x10300], R75 ;  /* 0x0103004b0b007388 */ /* 0x0001e80000000000 */
[----:B------:R1:W-:Y:S01]  /*19810*/  STS.U8 [R11+0x11300], R58 ;  /* 0x0113003a0b007388 */ /* 0x0003e20000000000 */
[----:B0-----:R-:W-:-:S03]  /*19820*/  IMAD.X R75, R10, 0x1, R59, P6 ;  /* 0x000000010a4b7824 */ /* 0x001fc600030e063b */
[----:B------:R-:W4:Y:S01]  /*19830*/  LDL R59, [R1+0xc00] ;  /* 0x000c0000013b7983 */ /* 0x000f220000100800 */
[----:B------:R-:W-:-:S03]  /*19840*/  IADD3 R26, P6, R2, R26, RZ ;  /* 0x0000001a021a7210 */ /* 0x000fc60007fde0ff */
[----:B-1----:R-:W4:Y:S04]  /*19850*/  LDL R58, [R1+0xbfc] ;  /* 0x000bfc00013a7983 */ /* 0x002f280000100800 */
[----:B------:R2:W-:Y:S04]  /*19860*/  STS.U8 [R11+0x12300], R27 ;  /* 0x0123001b0b007388 */ /* 0x0005e80000000000 */
[----:B------:R0:W-:Y:S04]  /*19870*/  STS.U8 [R11+0x10700], R32 ;  /* 0x010700200b007388 */ /* 0x0001e80000000000 */
[----:B------:R1:W-:Y:S01]  /*19880*/  STS.U8 [R11+0x13300], R33 ;  /* 0x013300210b007388 */ /* 0x0003e20000000000 */
[----:B--2---:R-:W-:-:S03]  /*19890*/  IMAD.X R27, R10, 0x1, R52, P6 ;  /* 0x000000010a1b7824 */ /* 0x004fc600030e0634 */
[----:B------:R-:W2:Y:S01]  /*198a0*/  LDL R52, [R1+0xc08] ;  /* 0x000c080001347983 */ /* 0x000ea20000100800 */
[----:B0-----:R-:W-:-:S03]  /*198b0*/  IADD3 R32, P6, R2, R21, RZ ;  /* 0x0000001502207210 */ /* 0x001fc60007fde0ff */
[----:B------:R-:W2:Y:S02]  /*198c0*/  LDL R21, [R1+0xc04] ;  /* 0x000c040001157983 */ /* 0x000ea40000100800 */
[----:B-1----:R-:W-:Y:S01]  /*198d0*/  IMAD.X R33, R10, 0x1, R17, P6 ;  /* 0x000000010a217824 */ /* 0x002fe200030e0611 */
[----:B------:R-:W-:Y:S02]  /*198e0*/  IADD3 R136, P6, R2, R13, RZ ;  /* 0x0000000d02887210 */ /* 0x000fe40007fde0ff */
[----:B------:R-:W2:Y:S04]  /*198f0*/  LDL R13, [R1+0xc10] ;  /* 0x000c1000010d7983 */ /* 0x000ea80000100800 */
[----:B------:R0:W-:Y:S04]  /*19900*/  STS.U8 [R11+0x11b00], R6 ;  /* 0x011b00060b007388 */ /* 0x0001e80000000000 */
[----:B0-----:R-:W2:Y:S04]  /*19910*/  LDL R6, [R1+0xc14] ;  /* 0x000c140001067983 */ /* 0x001ea80000100800 */
[----:B------:R0:W-:Y:S04]  /*19920*/  STS.U8 [R11+0x10f00], R3 ;  /* 0x010f00030b007388 */ /* 0x0001e80000000000 */
[----:B0-----:R-:W2:Y:S01]  /*19930*/  LDL R3, [R1+0xc20] ;  /* 0x000c200001037983 */ /* 0x001ea20000100800 */
[----:B---3--:R-:W-:Y:S01]  /*19940*/  IMAD.X R137, R10, 0x1, R8, P6 ;  /* 0x000000010a897824 */ /* 0x008fe200030e0608 */
[----:B------:R-:W-:-:S02]  /*19950*/  IADD3 R16, P6, R2, R16, RZ ;  /* 0x0000001002107210 */ /* 0x000fc40007fde0ff */
[----:B------:R-:W3:Y:S03]  /*19960*/  LDL R8, [R1+0xc0c] ;  /* 0x000c0c0001087983 */ /* 0x000ee60000100800 */
[----:B----4-:R-:W-:Y:S02]  /*19970*/  IMAD.X R17, R10, 0x1, R7, P6 ;  /* 0x000000010a117824 */ /* 0x010fe400030e0607 */
[----:B------:R-:W4:Y:S04]  /*19980*/  LDL R7, [R1+0xc18] ;  /* 0x000c180001077983 */ /* 0x000f280000100800 */
[----:B------:R0:W-:Y:S04]  /*19990*/  STS.U8 [R11+0x13b00], R62 ;  /* 0x013b003e0b007388 */ /* 0x0001e80000000000 */
[----:B------:R1:W-:Y:S04]  /*199a0*/  STS.U8 [R11+0x11f00], R55 ;  /* 0x011f00370b007388 */ /* 0x0003e80000000000 */
[----:B0-----:R-:W4:Y:S04]  /*199b0*/  LDL R62, [R1+0xc1c] ;  /* 0x000c1c00013e7983 */ /* 0x001f280000100800 */
[----:B-1----:R-:W4:Y:S01]  /*199c0*/  LDL R55, [R1+0xc30] ;  /* 0x000c300001377983 */ /* 0x002f220000100800 */
        /* <DEDUP_REMOVED lines=14> */
[----:B------:R-:W-:-:S03]  /*19ab0*/  IADD3 R128, P6, R2, R13, RZ ;  /* 0x0000000d02807210 */ /* 0x000fc60007fde0ff */
[----:B------:R-:W2:Y:S04]  /*19ac0*/  LDL R13, [R1+0xc40] ;  /* 0x000c4000010d7983 */ /* 0x000ea80000100800 */
[----:B------:R-:W-:Y:S04]  /*19ad0*/  STS.U8 [R11+0x11700], R76 ;  /* 0x0117004c0b007388 */ /* 0x000fe80000000000 */
[----:B------:R-:W-:Y:S04]  /*19ae0*/  STS.U8 [R11+0x12700], R73 ;  /* 0x012700490b007388 */ /* 0x000fe80000000000 */
[----:B------:R-:W-:Y:S04]  /*19af0*/  STS.U8 [R11+0x13700], R72 ;  /* 0x013700480b007388 */ /* 0x000fe80000000000 */
[----:B------:R-:W-:Y:S04]  /*19b00*/  STS.U8 [R11+0x10b00], R71 ;  /* 0x010b00470b007388 */ /* 0x000fe80000000000 */
[----:B------:R0:W-:Y:S02]  /*19b10*/  STS.U8 [R11+0x12b00], R70 ;  /* 0x012b00460b007388 */ /* 0x0001e40000000000 */
[----:B0-----:R-:W-:-:S05]  /*19b20*/  LOP3.LUT R11, R20, 0x70, RZ, 0x3c, !PT ;  /* 0x00000070140b7812 */ /* 0x001fca00078e3cff */
[----:B------:R-:W-:-:S05]  /*19b30*/  IMAD.IADD R11, R19, 0x1, R11 ;  /* 0x00000001130b7824 */ /* 0x000fca00078e020b */
[----:B------:R0:W-:Y:S04]  /*19b40*/  STS.U8 [R11+0x12b80], R18 ;  /* 0x012b80120b007388 */ /* 0x0001e80000000000 */
[----:B0-----:R-:W2:Y:S01]  /*19b50*/  LDL R18, [R1+0xdac] ;  /* 0x000dac0001127983 */ /* 0x001ea20000100800 */
[----:B---3--:R-:W-:-:S03]  /*19b60*/  IMAD.X R129, R10, 0x1, R8, P6 ;  /* 0x000000010a817824 */ /* 0x008fc600030e0608 */
[----:B------:R-:W3:Y:S01]  /*19b70*/  LDL R8, [R1+0xc48] ;  /* 0x000c480001087983 */ /* 0x000ee20000100800 */
[----:B----4-:R-:W-:-:S03]  /*19b80*/  IADD3 R126, P6, R2, R7, RZ ;  /* 0x00000007027e7210 */ /* 0x010fc60007fde0ff */
[----:B------:R-:W4:Y:S02]  /*19b90*/  LDL R7, [R1+0xc44] ;  /* 0x000c440001077983 */ /* 0x000f240000100800 */
[----:B------:R-:W-:Y:S02]  /*19ba0*/  IMAD.X R127, R10, 0x1, R6, P6 ;  /* 0x000000010a7f7824 */ /* 0x000fe400030e0606 */
[----:B------:R-:W4:Y:S01]  /*19bb0*/  LDL R6, [R1+0xc50] ;  /* 0x000c500001067983 */ /* 0x000f220000100800 */
[----:B------:R-:W-:-:S03]  /*19bc0*/  IADD3 R124, P6, R2, R3, RZ ;  /* 0x00000003027c7210 */ /* 0x000fc60007fde0ff */
[----:B------:R-:W4:Y:S04]  /*19bd0*/  LDL R3, [R1+0xc4c] ;  /* 0x000c4c0001037983 */ /* 0x000f280000100800 */
[----:B------:R-:W-:Y:S01]  /*19be0*/  STS.U8 [R11+0x10380], R67 ;  /* 0x010380430b007388 */ /* 0x000fe20000000000 */
[----:B------:R-:W-:-:S03]  /*19bf0*/  IMAD.X R125, R10, 0x1, R62, P6 ;  /* 0x000000010a7d7824 */ /* 0x000fc600030e063e */
        /* <DEDUP_REMOVED lines=10> */
[----:B------:R0:W-:Y:S01]  /*19ca0*/  STS.U8 [R11+0x10f80], R15 ;  /* 0x010f800f0b007388 */ /* 0x0001e20000000000 */
[----:B------:R-:W-:-:S03]  /*19cb0*/  IADD3 R122, P6, R2, R59, RZ ;  /* 0x0000003b027a7210 */ /* 0x000fc60007fde0ff */
[----:B------:R1:W-:Y:S04]  /*19cc0*/  STS.U8 [R11+0x11f80], R14 ;  /* 0x011f800e0b007388 */ /* 0x0003e80000000000 */
[----:B------:R1:W-:Y:S04]  /*19cd0*/  STS.U8 [R11+0x12f80], R9 ;  /* 0x012f80090b007388 */ /* 0x0003e80000000000 */
[----:B------:R1:W-:Y:S01]  /*19ce0*/  STS.U8 [R11+0x13f80], R50 ;  /* 0x013f80320b007388 */ /* 0x0003e20000000000 */
[----:B------:R0:W-:Y:S06]  /*19cf0*/  MEMBAR.ALL.CTA ;  /* 0x0000000000007992 */ /* 0x0001ec0000008000 */
[----:B0-----:R-:W0:Y:S01]  /*19d00*/  FENCE.VIEW.ASYNC.S ;  /* 0x00000000000073c6 */ /* 0x001e220000000000 */
[----:B------:R-:W-:Y:S01]  /*19d10*/  IMAD.X R123, R10, 0x1, R58, P6 ;  /* 0x000000010a7b7824 */ /* 0x000fe200030e063a */
[----:B------:R-:W-:-:S02]  /*19d20*/  IADD3 R120, P6, R2, R55, RZ ;  /* 0x0000003702787210 */ /* 0x000fc40007fde0ff */
[----:B------:R-:W4:Y:S03]  /*19d30*/  LDL R15, [R1+0xdb0] ;  /* 0x000db000010f7983 */ /* 0x000f260000100800 */
[----:B------:R-:W-:Y:S01]  /*19d40*/  IMAD.X R121, R10, 0x1, R54, P6 ;  /* 0x000000010a797824 */ /* 0x000fe200030e0636 */
[----:B0-----:R-:W-:Y:S01]  /*19d50*/  BAR.SYNC.DEFER_BLOCKING 0x0 ;  /* 0x0000000000007b1d */ /* 0x001fe20000010000 */
[----:B------:R-:W-:-:S05]  /*19d60*/  IADD3 R76, P6, R2, R5, RZ ;  /* 0x00000005024c7210 */ /* 0x000fca0007fde0ff */
[----:B------:R-:W4:Y:S01]  /*19d70*/  LDL R5, [R1+0xc54] ;  /* 0x000c540001057983 */ /* 0x000f220000100800 */
[----:B--2---:R-:W-:Y:S01]  /*19d80*/  IMAD.X R77, R10, 0x1, R52, P6 ;  /* 0x000000010a4d7824 */ /* 0x004fe200030e0634 */
[----:B------:R-:W-:Y:S02]  /*19d90*/  IADD3 R118, P6, R2, R13, RZ ;  /* 0x0000000d02767210 */ /* 0x000fe40007fde0ff */
[----:B------:R-:W2:Y:S04]  /*19da0*/  LDL R13, [R1+0xd9c] ;  /* 0x000d9c00010d7983 */ /* 0x000ea80000100800 */
[----:B-1----:R-:W2:Y:S01]  /*19db0*/  LDL R14, [R1+0xda0] ;  /* 0x000da000010e7983 */ /* 0x002ea20000100800 */
[----:B------:R-:W-:-:S03]  /*19dc0*/  IMAD.X R119, R10, 0x1, R21, P6 ;  /* 0x000000010a777824 */ /* 0x000fc600030e0615 */
[----:B------:R-:W2:Y:S04]  /*19dd0*/  LDL R9, [R1+0xd98] ;  /* 0x000d980001097983 */ /* 0x000ea80000100800 */
[----:B------:R-:W2:Y:S04]  /*19de0*/  LDG.E.U8 R116, desc[UR60][R28.64] ;  /* 0x0000003c1c747981 */ /* 0x000ea8000c1e1100 */
[----:B------:R-:W2:Y:S04]  /*19df0*/  LDL R21, [R1+0xd8c] ;  /* 0x000d8c0001157983 */ /* 0x000ea80000100800 */
[----:B------:R0:W2:Y:S04]  /*19e00*/  LDG.E.U8 R65, desc[UR60][R24.64] ;  /* 0x0000003c18417981 */ /* 0x0000a8000c1e1100 */
[----:B------:R-:W2:Y:S04]  /*19e10*/  LDL R28, [R1+0xd88] ;  /* 0x000d8800011c7983 */ /* 0x000ea80000100800 */
[----:B------:R-:W2:Y:S04]  /*19e20*/  LDG.E.U8 R114, desc[UR60][R36.64] ;  /* 0x0000003c24727981 */ /* 0x000ea8000c1e1100 */
[----:B------:R-:W2:Y:S04]  /*19e30*/  LDG.E.U8 R64, desc[UR60][R30.64] ;  /* 0x0000003c1e407981 */ /* 0x000ea8000c1e1100 */
[----:B------:R-:W2:Y:S04]  /*19e40*/  LDL R11, [R1+0xd78] ;  /* 0x000d7800010b7983 */ /* 0x000ea80000100800 */
[----:B------:R-:W2:Y:S04]  /*19e50*/  LDL R36, [R1+0xc5c] ;  /* 0x000c5c0001247983 */ /* 0x000ea80000100800 */
[----:B------:R-:W2:Y:S04]  /*19e60*/  LDL R31, [R1+0xd74] ;  /* 0x000d7400011f7983 */ /* 0x000ea80000100800 */
[----:B------:R-:W2:Y:S04]  /*19e70*/  LDL R30, [R1+0xd70] ;  /* 0x000d7000011e7983 */ /* 0x000ea80000100800 */
[----:B------:R-:W2:Y:S04]  /*19e80*/  LDL R29, [R1+0xd7c] ;  /* 0x000d7c00011d7983 */ /* 0x000ea80000100800 */
[----:B------:R-:W2:Y:S04]  /*19e90*/  LDL R37, [R1+0xc60] ;  /* 0x000c600001257983 */ /* 0x000ea80000100800 */
[----:B------:R1:W2:Y:S04]  /*19ea0*/  LDG.E.U8 R63, desc[UR60][R248.64] ;  /* 0x0000003cf83f7981 */ /* 0x0002a8000c1e1100 */
[----:B------:R1:W2:Y:S04]  /*19eb0*/  LDG.E.U8 R111, desc[UR60][R240.64] ;  /* 0x0000003cf06f7981 */ /* 0x0002a8000c1e1100 */
[----:B------:R1:W2:Y:S04]  /*19ec0*/  LDG.E.U8 R62, desc[UR60][R234.64] ;  /* 0x0000003cea3e7981 */ /* 0x0002a8000c1e1100 */
[----:B------:R1:W2:Y:S04]  /*19ed0*/  LDG.E.U8 R110, desc[UR60][R228.64] ;  /* 0x0000003ce46e7981 */ /* 0x0002a8000c1e1100 */
[----:B------:R1:W2:Y:S01]  /*19ee0*/  LDG.E.U8 R61, desc[UR60][R226.64] ;  /* 0x0000003ce23d7981 */ /* 0x0002a2000c1e1100 */
[----:B---3--:R-:W-:-:S03]  /*19ef0*/  IADD3 R72, P6, R2, R8, RZ ;  /* 0x0000000802487210 */ /* 0x008fc60007fde0ff */
[----:B------:R-:W3:Y:S04]  /*19f00*/  LDG.E.U8 R112, desc[UR60][R38.64] ;  /* 0x0000003c26707981 */ /* 0x000ee8000c1e1100 */
[----:B------:R-:W3:Y:S04]  /*19f10*/  LDL R8, [R1+0xda4] ;  /* 0x000da40001087983 */ /* 0x000ee80000100800 */
[----:B------:R-:W3:Y:S04]  /*19f20*/  LDG.E.U8 R56, desc[UR60][R166.64] ;  /* 0x0000003ca6387981 */ /* 0x000ee8000c1e1100 */
[----:B------:R-:W3:Y:S04]  /*19f30*/  LDL R38, [R1+0xd54] ;  /* 0x000d540001267983 */ /* 0x000ee80000100800 */
[----:B------:R-:W3:Y:S04]  /*19f40*/  LDG.E.U8 R55, desc[UR60][R162.64] ;  /* 0x0000003ca2377981 */ /* 0x000ee8000c1e1100 */
[----:B------:R-:W3:Y:S04]  /*19f50*/  LDG.E.U8 R54, desc[UR60][R158.64] ;  /* 0x0000003c9e367981 */ /* 0x000ee8000c1e1100 */
[----:B------:R-:W3:Y:S04]  /*19f60*/  LDG.E.U8 R53, desc[UR60][R154.64] ;  /* 0x0000003c9a357981 */ /* 0x000ee8000c1e1100 */
[----:B------:R-:W3:Y:S04]  /*19f70*/  LDG.E.U8 R101, desc[UR60][R152.64] ;  /* 0x0000003c98657981 */ /* 0x000ee8000c1e1100 */
[----:B------:R-:W3:Y:S04]  /*19f80*/  LDG.E.U8 R106, desc[UR60][R172.64] ;  /* 0x0000003cac6a7981 */ /* 0x000ee8000c1e1100 */
[----:B------:R-:W3:Y:S04]  /*19f90*/  LDG.E.U8 R57, desc[UR60][R170.64] ;  /* 0x0000003caa397981 */ /* 0x000ee8000c1e1100 */
[----:B------:R-:W3:Y:S04]  /*19fa0*/  LDG.E.U8 R105, desc[UR60][R168.64] ;  /* 0x0000003ca8697981 */ /* 0x000ee8000c1e1100 */
        /* <DEDUP_REMOVED lines=16> */
[----:B------:R-:W3:Y:S01]  /*1a0b0*/  LDG.E.U8 R83, desc[UR60][R26.64] ;  /* 0x0000003c1a537981 */ /* 0x000ee2000c1e1100 */
[----:B----4-:R-:W-:-:S03]  /*1a0c0*/  IMAD.X R73, R10, 0x1, R7, P6 ;  /* 0x000000010a497824 */ /* 0x010fc600030e0607 */
[----:B------:R-:W4:Y:S01]  /*1a0d0*/  LDG.E.U8 R59, desc[UR60][R178.64] ;  /* 0x0000003cb23b7981 */ /* 0x000f22000c1e1100 */
[----:B------:R-:W-:-:S03]  /*1a0e0*/  IADD3 R70, P6, R2, R6, RZ ;  /* 0x0000000602467210 */ /* 0x000fc60007fde0ff */
[----:B------:R-:W4:Y:S04]  /*1a0f0*/  LDL R7, [R1+0xc58] ;  /* 0x000c580001077983 */ /* 0x000f280000100800 */
[----:B------:R-:W4:Y:S01]  /*1a100*/  LDL R6, [R1+0xda8] ;  /* 0x000da80001067983 */ /* 0x000f220000100800 */
[----:B------:R-:W-:Y:S01]  /*1a110*/  IMAD.X R71, R10, 0x1, R3, P6 ;  /* 0x000000010a477824 */ /* 0x000fe200030e0603 */
[----:B------:R-:W-:Y:S02]  /*1a120*/  IADD3 R68, P6, R2, R18, RZ ;  /* 0x0000001202447210 */ /* 0x000fe40007fde0ff */
[----:B------:R-:W4:Y:S04]  /*1a130*/  LDL R18, [R1+0xd84] ;  /* 0x000d840001127983 */ /* 0x000f280000100800 */
[----:B------:R-:W4:Y:S04]  /*1a140*/  LDG.E.U8 R3, desc[UR60][R48.64] ;  /* 0x0000003c30037981 */ /* 0x000f28000c1e1100 */
[----:B------:R-:W4:Y:S04]  /*1a150*/  LDG.E.U8 R34, desc[UR60][R74.64] ;  /* 0x0000003c4a227981 */ /* 0x000f28000c1e1100 */
[----:B------:R-:W4:Y:S04]  /*1a160*/  LDL R27, [R1+0xc88] ;  /* 0x000c8800011b7983 */ /* 0x000f280000100800 */
[----:B------:R-:W4:Y:S04]  /*1a170*/  LDG.E.U8 R48, desc[UR60][R196.64] ;  /* 0x0000003cc4307981 */ /* 0x000f28000c1e1100 */
[----:B------:R-:W4:Y:S04]  /*1a180*/  LDG.E.U8 R49, desc[UR60][R192.64] ;  /* 0x0000003cc0317981 */ /* 0x000f28000c1e1100 */
[----:B------:R-:W4:Y:S04]  /*1a190*/  LDL R75, [R1+0xcb0] ;  /* 0x000cb000014b7983 */ /* 0x000f280000100800 */
[----:B------:R-:W4:Y:S04]  /*1a1a0*/  LDL R74, [R1+0xcb4] ;  /* 0x000cb400014a7983 */ /* 0x000f280000100800 */
[----:B------:R-:W4:Y:S04]  /*1a1b0*/  LDL R26, [R1+0xc8c] ;  /* 0x000c8c00011a7983 */ /* 0x000f280000100800 */
[----:B------:R-:W4:Y:S04]  /*1a1c0*/  LDG.E.U8 R107, desc[UR60][R176.64] ;  /* 0x0000003cb06b7981 */ /* 0x000f28000c1e1100 */
        /* <DEDUP_REMOVED lines=12> */
[----:B------:R-:W4:Y:S01]  /*1a290*/  LDG.E.U8 R102, desc[UR60][R156.64] ;  /* 0x0000003c9c667981 */ /* 0x000f22000c1e1100 */
[----:B------:R-:W-:Y:S01]  /*1a2a0*/  IMAD.X R69, R10, 0x1, R5, P6 ;  /* 0x000000010a457824 */ /* 0x000fe200030e0605 */
[----:B0-----:R-:W-:-:S02]  /*1a2b0*/  IADD3 R24, P6, R2, R15, RZ ;  /* 0x0000000f02187210 */ /* 0x001fc40007fde0ff */
[----:B------:R-:W4:Y:S03]  /*1a2c0*/  LDL R5, [R1+0xd90] ;  /* 0x000d900001057983 */ /* 0x000f260000100800 */
[----:B--2---:R-:W-:Y:S01]  /*1a2d0*/  IMAD.X R25, R10, 0x1, R13, P6 ;  /* 0x000000010a197824 */ /* 0x004fe200030e060d */
[----:B------:R-:W-:Y:S01]  /*1a2e0*/  UIADD3.64 UR52, UR4, 0x4, URZ ;  /* 0x0000000404347897 */ /* 0x000fe2000fffe03f */
[----:B------:R-:W2:Y:S01]  /*1a2f0*/  LDL R13, [R1+0xd94] ;  /* 0x000d9400010d7983 */ /* 0x000ea20000100800 */
[----:B------:R-:W-:-:S03]  /*1a300*/  IADD3 R14, P6, R2, R14, RZ ;  /* 0x0000000e020e7210 */ /* 0x000fc60007fde0ff */
[----:B------:R-:W2:Y:S02]  /*1a310*/  LDG.E.U8 R25, desc[UR60][R24.64] ;  /* 0x0000003c18197981 */ /* 0x000ea4000c1e1100 */
[----:B------:R-:W-:Y:S02]  /*1a320*/  IMAD.X R15, R10, 0x1, R9, P6 ;  /* 0x000000010a0f7824 */ /* 0x000fe400030e0609 */
[----:B------:R-:W2:Y:S04]  /*1a330*/  LDG.E.U8 R33, desc[UR60][R32.64] ;  /* 0x0000003c20217981 */ /* 0x000ea8000c1e1100 */
[----:B------:R-:W2:Y:S04]  /*1a340*/  LDG.E.U8 R94, desc[UR60][R210.64] ;  /* 0x0000003cd25e7981 */ /* 0x000ea8000c1e1100 */
[----:B------:R-:W2:Y:S04]  /*1a350*/  LDG.E.U8 R45, desc[UR60][R208.64] ;  /* 0x0000003cd02d7981 */ /* 0x000ea8000c1e1100 */
[----:B------:R-:W2:Y:S04]  /*1a360*/  LDG.E.U8 R32, desc[UR60][R16.64] ;  /* 0x0000003c10207981 */ /* 0x000ea8000c1e1100 */
[----:B------:R-:W2:Y:S04]  /*1a370*/  LDG.E.U8 R113, desc[UR60][R40.64] ;  /* 0x0000003c28717981 */ /* 0x000ea8000c1e1100 */
[----:B------:R-:W2:Y:S04]  /*1a380*/  LDG.E.U8 R92, desc[UR60][R232.64] ;  /* 0x0000003ce85c7981 */ /* 0x000ea8000c1e1100 */
[----:B------:R-:W2:Y:S04]  /*1a390*/  LDL R17, [R1+0xca4] ;  /* 0x000ca40001117983 */ /* 0x000ea80000100800 */
[----:B------:R-:W2:Y:S04]  /*1a3a0*/  LDL R16, [R1+0xc94] ;  /* 0x000c940001107983 */ /* 0x000ea80000100800 */
[----:B------:R-:W2:Y:S04]  /*1a3b0*/  LDG.E.U8 R40, desc[UR60][R236.64] ;  /* 0x0000003cec287981 */ /* 0x000ea8000c1e1100 */
[----:B------:R-:W2:Y:S04]  /*1a3c0*/  LDG.E.U8 R91, desc[UR60][R230.64] ;  /* 0x0000003ce65b7981 */ /* 0x000ea8000c1e1100 */
[----:B------:R-:W2:Y:S04]  /*1a3d0*/  LDG.E.U8 R41, desc[UR60][R224.64] ;  /* 0x0000003ce0297981 */ /* 0x000ea8000c1e1100 */
[----:B------:R-:W2:Y:S04]  /*1a3e0*/  LDG.E.U8 R90, desc[UR60][R238.64] ;  /* 0x0000003cee5a7981 */ /* 0x000ea8000c1e1100 */
[----:B------:R-:W2:Y:S01]  /*1a3f0*/  LDG.E.U8 R89, desc[UR60][R246.64] ;  /* 0x0000003cf6597981 */ /* 0x000ea2000c1e1100 */
[----:B------:R-:W-:-:S03]  /*1a400*/  LOP3.LUT R12, R12, 0xfffffffe, RZ, 0xc0, !PT ;  /* 0xfffffffe0c0c7812 */ /* 0x000fc600078ec0ff */
[----:B------:R-:W2:Y:S04]  /*1a410*/  LDG.E.U8 R87, desc[UR60][R86.64] ;  /* 0x0000003c56577981 */ /* 0x000ea8000c1e1100 */
[----:B------:R-:W2:Y:S01]  /*1a420*/  LDG.E.U8 R88, desc[UR60][R140.64] ;  /* 0x0000003c8c587981 */ /* 0x000ea2000c1e1100 */
[----:B---3--:R-:W-:-:S03]  /*1a430*/  IADD3 R8, P6, R2, R8, RZ ;  /* 0x0000000802087210 */ /* 0x008fc60007fde0ff */
[----:B------:R-:W3:Y:S02]  /*1a440*/  LDG.E.U8 R86, desc[UR60][R138.64] ;  /* 0x0000003c8a567981 */ /* 0x000ee4000c1e1100 */
[----:B----4-:R-:W-:Y:S01]  /*1a450*/  IMAD.X R9, R10, 0x1, R7, P6 ;  /* 0x000000010a097824 */ /* 0x010fe200030e0607 */
[----:B------:R-:W-:-:S05]  /*1a460*/  IADD3 R6, P6, R2, R6, RZ ;  /* 0x0000000602067210 */ /* 0x000fca0007fde0ff */
[----:B------:R-:W-:Y:S02]  /*1a470*/  IMAD.X R7, R10, 0x1, R28, P6 ;  /* 0x000000010a077824 */ /* 0x000fe400030e061c */
[----:B------:R-:W4:Y:S01]  /*1a480*/  LDL R28, [R1+0xd80] ;  /* 0x000d8000011c7983 */ /* 0x000f220000100800 */
[----:B-1----:R-:W-:-:S03]  /*1a490*/  IADD3 R248, P6, R2, R21, RZ ;  /* 0x0000001502f87210 */ /* 0x002fc60007fde0ff */
[----:B------:R-:W3:Y:S02]  /*1a4a0*/  LDL R21, [R1+0xd60] ;  /* 0x000d600001157983 */ /* 0x000ee40000100800 */
[----:B------:R-:W-:Y:S02]  /*1a4b0*/  IMAD.X R249, R10, 0x1, R18, P6 ;  /* 0x000000010af97824 */ /* 0x000fe400030e0612 */
[----:B------:R-:W3:Y:S04]  /*1a4c0*/  LDL R18, [R1+0xd64] ;  /* 0x000d640001127983 */ /* 0x000ee80000100800 */
[----:B------:R0:W3:Y:S01]  /*1a4d0*/  LDG.E.U8 R73, desc[UR60][R6.64] ;  /* 0x0000003c06497981 */ /* 0x0000e2000c1e1100 */
[----:B------:R-:W-:-:S03]  /*1a4e0*/  IADD3 R240, P6, R2, R5, RZ ;  /* 0x0000000502f07210 */ /* 0x000fc60007fde0ff */
[----:B------:R-:W3:Y:S02]  /*1a4f0*/  LDL R5, [R1+0xd5c] ;  /* 0x000d5c0001057983 */ /* 0x000ee40000100800 */
[----:B------:R-:W-:Y:S01]  /*1a500*/  IMAD.X R241, R10, 0x1, R36, P6 ;  /* 0x000000010af17824 */ /* 0x000fe200030e0624 */
[----:B--2---:R-:W-:Y:S01]  /*1a510*/  IADD3 R234, P6, R2, R13, RZ ;  /* 0x0000000d02ea7210 */ /* 0x004fe20007fde0ff */
[----:B------:R-:W2:Y:S04]  /*1a520*/  LDL R36, [R1+0xd68] ;  /* 0x000d680001247983 */ /* 0x000ea80000100800 */
[----:B------:R-:W2:Y:S01]  /*1a530*/  LDL R13, [R1+0xc64] ;  /* 0x000c6400010d7983 */ /* 0x000ea20000100800 */
[----:B------:R-:W-:-:S03]  /*1a540*/  IMAD.X R235, R10, 0x1, R31, P6 ;  /* 0x000000010aeb7824 */ /* 0x000fc600030e061f */
[----:B------:R-:W2:Y:S01]  /*1a550*/  LDL R31, [R1+0xd6c] ;  /* 0x000d6c00011f7983 */ /* 0x000ea20000100800 */
[----:B------:R-:W-:-:S03]  /*1a560*/  IADD3 R228, P6, R2, R11, RZ ;  /* 0x0000000b02e47210 */ /* 0x000fc60007fde0ff */
[----:B------:R-:W2:Y:S02]  /*1a570*/  LDL R11, [R1+0xd4c] ;  /* 0x000d4c00010b7983 */ /* 0x000ea40000100800 */
[----:B------:R-:W-:Y:S02]  /*1a580*/  IMAD.X R229, R10, 0x1, R30, P6 ;  /* 0x000000010ae57824 */ /* 0x000fe400030e061e */
[----:B------:R-:W2:Y:S01]  /*1a590*/  LDL R30, [R1+0xd50] ;  /* 0x000d5000011e7983 */ /* 0x000ea20000100800 */
[----:B------:R-:W-:-:S03]  /*1a5a0*/  IADD3 R226, P6, R2, R29, RZ ;  /* 0x0000001d02e27210 */ /* 0x000fc60007fde0ff */
[----:B------:R-:W2:Y:S02]  /*1a5b0*/  LDL R29, [R1+0xd48] ;  /* 0x000d4800011d7983 */ /* 0x000ea40000100800 */
[----:B------:R-:W-:Y:S02]  /*1a5c0*/  IMAD.X R227, R10, 0x1, R37, P6 ;  /* 0x000000010ae37824 */ /* 0x000fe400030e0625 */
[----:B------:R-:W2:Y:S01]  /*1a5d0*/  LDL R37, [R1+0xc6c] ;  /* 0x000c6c0001257983 */ /* 0x000ea20000100800 */
[----:B0-----:R-:W-:Y:S02]  /*1a5e0*/  SHF.R.U32.HI R6, RZ, 0x4, R19 ;  /* 0x00000004ff067819 */ /* 0x001fe40000011613 */
[----:B------:R-:W-:Y:S01]  /*1a5f0*/  MOV R237, UR37 ;  /* 0x0000002500ed7c02 */ /* 0x000fe20008000f00 */
[----:B------:R0:W2:Y:S01]  /*1a600*/  LDG.E.U8 R72, desc[UR60][R240.64] ;  /* 0x0000003cf0487981 */ /* 0x0000a2000c1e1100 */
[----:B----4-:R-:W-:-:S03]  /*1a610*/  IADD3 R166, P6, R2, R28, RZ ;  /* 0x0000001c02a67210 */ /* 0x010fc60007fde0ff */
[----:B------:R-:W4:Y:S02]  /*1a620*/  LDL R28, [R1+0xc68] ;  /* 0x000c6800011c7983 */ /* 0x000f240000100800 */
[----:B---3--:R-:W-:Y:S02]  /*1a630*/  IMAD.X R167, R10, 0x1, R21, P6 ;  /* 0x000000010aa77824 */ /* 0x008fe400030e0615 */
[----:B------:R-:W3:Y:S01]  /*1a640*/  LDL R21, [R1+0xd58] ;  /* 0x000d580001157983 */ /* 0x000ee20000100800 */
[----:B------:R-:W-:-:S03]  /*1a650*/  IADD3 R162, P6, R2, R18, RZ ;  /* 0x0000001202a27210 */ /* 0x000fc60007fde0ff */
[----:B------:R-:W3:Y:S02]  /*1a660*/  LDL R18, [R1+0xd38] ;  /* 0x000d380001127983 */ /* 0x000ee40000100800 */
[----:B------:R-:W-:Y:S02]  /*1a670*/  IMAD.X R163, R10, 0x1, R5, P6 ;  /* 0x000000010aa37824 */ /* 0x000fe400030e0605 */
[----:B------:R-:W3:Y:S01]  /*1a680*/  LDL R5, [R1+0xd3c] ;  /* 0x000d3c0001057983 */ /* 0x000ee20000100800 */
        /* <DEDUP_REMOVED lines=8> */
[----:B------:R-:W-:-:S03]  /*1a710*/  IADD3 R152, P6, R2, R30, RZ ;  /* 0x0000001e02987210 */ /* 0x000fc60007fde0ff */
[----:B------:R-:W2:Y:S02]  /*1a720*/  LDL R30, [R1+0xd28] ;  /* 0x000d2800011e7983 */ /* 0x000ea40000100800 */
[----:B------:R-:W-:Y:S01]  /*1a730*/  IMAD.X R153, R10, 0x1, R29, P6 ;  /* 0x000000010a997824 */ /* 0x000fe200030e061d */
[----:B------:R-:W-:Y:S01]  /*1a740*/  IADD3 R172, P6, R2, R38, RZ ;  /* 0x0000002602ac7210 */ /* 0x000fe20007fde0ff */
[----:B------:R-:W2:Y:S04]  /*1a750*/  LDL R29, [R1+0xd20] ;  /* 0x000d2000011d7983 */ /* 0x000ea80000100800 */
[----:B------:R-:W2:Y:S01]  /*1a760*/  LDL R38, [R1+0xd00] ;  /* 0x000d000001267983 */ /* 0x000ea20000100800 */
[----:B------:R-:W-:-:S03]  /*1a770*/  SGXT.U32 R6, R6, 0xe ;  /* 0x0000000e0606781a */ /* 0x000fc60000000000 */
[----:B------:R-:W2:Y:S01]  /*1a780*/  LDG.E.U8 R24, desc[UR60][R152.64] ;  /* 0x0000003c98187981 */ /* 0x000ea2000c1e1100 */
[----:B----4-:R-:W-:-:S03]  /*1a790*/  IMAD.X R173, R10, 0x1, R28, P6 ;  /* 0x000000010aad7824 */ /* 0x010fc600030e061c */
[----:B------:R-:W4:Y:S01]  /*1a7a0*/  LDL R28, [R1+0xd2c] ;  /* 0x000d2c00011c7983 */ /* 0x000f220000100800 */
[----:B---3--:R-:W-:-:S03]  /*1a7b0*/  IADD3 R170, P6, R2, R21, RZ ;  /* 0x0000001502aa7210 */ /* 0x008fc60007fde0ff */
[----:B------:R-:W3:Y:S02]  /*1a7c0*/  LDL R21, [R1+0xc70] ;  /* 0x000c700001157983 */ /* 0x000ee40000100800 */
[----:B------:R-:W-:Y:S02]  /*1a7d0*/  IMAD.X R171, R10, 0x1, R18, P6 ;  /* 0x000000010aab7824 */ /* 0x000fe400030e0612 */
[----:B------:R-:W3:Y:S01]  /*1a7e0*/  LDL R18, [R1+0xd30] ;  /* 0x000d300001127983 */ /* 0x000ee20000100800 */
[----:B------:R-:W-:-:S03]  /*1a7f0*/  IADD3 R168, P6, R2, R5, RZ ;  /* 0x0000000502a87210 */ /* 0x000fc60007fde0ff */
[----:B------:R-:W3:Y:S02]  /*1a800*/  LDL R5, [R1+0xd10] ;  /* 0x000d100001057983 */ /* 0x000ee40000100800 */
[----:B--2---:R-:W-:Y:S02]  /*1a810*/  IMAD.X R169, R10, 0x1, R36, P6 ;  /* 0x000000010aa97824 */ /* 0x004fe400030e0624 */
[----:B------:R-:W2:Y:S01]  /*1a820*/  LDL R36, [R1+0xd14] ;  /* 0x000d140001247983 */ /* 0x000ea20000100800 */
[----:B------:R-:W-:-:S03]  /*1a830*/  IADD3 R22, P6, R2, R13, RZ ;  /* 0x0000000d02167210 */ /* 0x000fc60007fde0ff */
[----:B------:R-:W2:Y:S04]  /*1a840*/  LDG.E.U8 R7, desc[UR60][R168.64] ;  /* 0x0000003ca8077981 */ /* 0x000ea8000c1e1100 */
[----:B------:R-:W2:Y:S01]  /*1a850*/  LDL R13, [R1+0xd0c] ;  /* 0x000d0c00010d7983 */ /* 0x000ea20000100800 */
[----:B------:R-:W-:Y:S01]  /*1a860*/  IMAD.X R23, R10, 0x1, R37, P6 ;  /* 0x000000010a177824 */ /* 0x000fe200030e0625 */
[----:B------:R-:W-:Y:S02]  /*1a870*/  IADD3 R206, P6, R2, R11, RZ ;  /* 0x0000000b02ce7210 */ /* 0x000fe40007fde0ff */
[----:B------:R-:W2:Y:S04]  /*1a880*/  LDL R37, [R1+0xc78] ;  /* 0x000c780001257983 */ /* 0x000ea80000100800 */
[----:B------:R-:W2:Y:S01]  /*1a890*/  LDL R11, [R1+0xc74] ;  /* 0x000c7400010b7983 */ /* 0x000ea20000100800 */
[----:B------:R-:W-:Y:S01]  /*1a8a0*/  IMAD.X R207, R10, 0x1, R31, P6 ;  /* 0x000000010acf7824 */ /* 0x000fe200030e061f */
[----:B------:R-:W-:-:S02]  /*1a8b0*/  IADD3 R204, P6, R2, R30, RZ ;  /* 0x0000001e02cc7210 */ /* 0x000fc40007fde0ff */
[----:B------:R-:W2:Y:S03]  /*1a8c0*/  LDL R30, [R1+0xd1c] ;  /* 0x000d1c00011e7983 */ /* 0x000ea60000100800 */
[----:B------:R-:W-:Y:S01]  /*1a8d0*/  IMAD.X R205, R10, 0x1, R29, P6 ;  /* 0x000000010acd7824 */ /* 0x000fe200030e061d */
[----:B------:R-:W2:Y:S04]  /*1a8e0*/  LDL R31, [R1+0xd04] ;  /* 0x000d0400011f7983 */ /* 0x000ea80000100800 */
[----:B------:R-:W2:Y:S01]  /*1a8f0*/  LDL R29, [R1+0xcfc] ;  /* 0x000cfc00011d7983 */ /* 0x000ea20000100800 */
[----:B------:R-:W-:Y:S02]  /*1a900*/  R2UR UR56, R6 ;  /* 0x00000000063872ca */ /* 0x000fe400000e0000 */
[----:B------:R-:W-:Y:S01]  /*1a910*/  MOV R236, UR36 ;  /* 0x0000002400ec7c02 */ /* 0x000fe20008000f00 */
[----:B------:R-:W2:Y:S01]  /*1a920*/  LDG.E.U8 R6, desc[UR60][R206.64] ;  /* 0x0000003cce067981 */ /* 0x000ea2000c1e1100 */
[----:B------:R-:W-:-:S02]  /*1a930*/  MOV R239, UR39 ;  /* 0x0000002700ef7c02 */ /* 0x000fc40008000f00 */
[----:B------:R-:W-:Y:S01]  /*1a940*/  MOV R238, UR38 ;  /* 0x0000002600ee7c02 */ /* 0x000fe20008000f00 */
[----:B------:R-:W2:Y:S01]  /*1a950*/  LDG.E.U8 R204, desc[UR60][R204.64] ;  /* 0x0000003ccccc7981 */ /* 0x000ea2000c1e1100 */
[----:B----4-:R-:W-:-:S03]  /*1a960*/  IADD3 R202, P6, R2, R28, RZ ;  /* 0x0000001c02ca7210 */ /* 0x010fc60007fde0ff */
[----:B------:R-:W4:Y:S02]  /*1a970*/  LDL R28, [R1+0xcf8] ;  /* 0x000cf800011c7983 */ /* 0x000f240000100800 */
[----:B---3--:R-:W-:Y:S02]  /*1a980*/  IMAD.X R203, R10, 0x1, R21, P6 ;  /* 0x000000010acb7824 */ /* 0x008fe400030e0615 */
[----:B------:R-:W3:Y:S01]  /*1a990*/  LDL R21, [R1+0xd08] ;  /* 0x000d080001157983 */ /* 0x000ee20000100800 */
[----:B------:R-:W-:-:S03]  /*1a9a0*/  IADD3 R200, P6, R2, R18, RZ ;  /* 0x0000001202c87210 */ /* 0x000fc60007fde0ff */
[----:B------:R-:W3:Y:S04]  /*1a9b0*/  LDG.E.U8 R202, desc[UR60][R202.64] ;  /* 0x0000003ccaca7981 */ /* 0x000ee8000c1e1100 */
[----:B------:R-:W3:Y:S01]  /*1a9c0*/  LDL R18, [R1+0xce8] ;  /* 0x000ce80001127983 */ /* 0x000ee20000100800 */
[----:B------:R-:W-:-:S03]  /*1a9d0*/  IMAD.X R201, R10, 0x1, R5, P6 ;  /* 0x000000010ac97824 */ /* 0x000fc600030e0605 */
[----:B------:R-:W3:Y:S01]  /*1a9e0*/  LDG.E.U8 R5, desc[UR60][R222.64] ;  /* 0x0000003cde057981 */ /* 0x000ee2000c1e1100 */
[----:B--2---:R-:W-:-:S03]  /*1a9f0*/  IADD3 R198, P6, R2, R36, RZ ;  /* 0x0000002402c67210 */ /* 0x004fc60007fde0ff */
[----:B------:R-:W2:Y:S04]  /*1aa00*/  LDG.E.U8 R200, desc[UR60][R200.64] ;  /* 0x0000003cc8c87981 */ /* 0x000ea8000c1e1100 */
[----:B------:R-:W2:Y:S01]  /*1aa10*/  LDL R36, [R1+0xcec] ;  /* 0x000cec0001247983 */ /* 0x000ea20000100800 */
[----:B------:R-:W-:Y:S01]  /*1aa20*/  IMAD.X R199, R10, 0x1, R13, P6 ;  /* 0x000000010ac77824 */ /* 0x000fe200030e060d */
[----:B------:R-:W-:Y:S02]  /*1aa30*/  IADD3 R196, P6, R2, R39, RZ ;  /* 0x0000002702c47210 */ /* 0x000fe40007fde0ff */
[----:B------:R-:W2:Y:S01]  /*1aa40*/  LDL R13, [R1+0xce4] ;  /* 0x000ce400010d7983 */ /* 0x000ea20000100800 */
[----:B0-----:R-:W-:Y:S02]  /*1aa50*/  MOV R241, UR33 ;  /* 0x0000002100f17c02 */ /* 0x001fe40008000f00 */
[----:B------:R-:W-:Y:S01]  /*1aa60*/  MOV R240, UR32 ;  /* 0x0000002000f07c02 */ /* 0x000fe20008000f00 */
[----:B------:R0:W2:Y:S01]  /*1aa70*/  LDG.E.U8 R39, desc[UR60][R244.64] ;  /* 0x0000003cf4277981 */ /* 0x0000a2000c1e1100 */
[----:B------:R-:W-:-:S03]  /*1aa80*/  IMAD.X R197, R10, 0x1, R11, P6 ;  /* 0x000000010ac57824 */ /* 0x000fc600030e060b */
[----:B------:R-:W2:Y:S01]  /*1aa90*/  LDL R11, [R1+0xcf0] ;  /* 0x000cf000010b7983 */ /* 0x000ea20000100800 */
[----:B------:R-:W-:-:S03]  /*1aaa0*/  IADD3 R194, P6, R2, R30, RZ ;  /* 0x0000001e02c27210 */ /* 0x000fc60007fde0ff */
[----:B------:R-:W2:Y:S01]  /*1aab0*/  LDL R30, [R1+0xcf4] ;  /* 0x000cf400011e7983 */ /* 0x000ea20000100800 */
[----:B0-----:R-:W-:Y:S02]  /*1aac0*/  MOV R245, UR29 ;  /* 0x0000001d00f57c02 */ /* 0x001fe40008000f00 */
[----:B------:R-:W-:Y:S01]  /*1aad0*/  MOV R244, UR28 ;  /* 0x0000001c00f47c02 */ /* 0x000fe20008000f00 */
[----:B------:R-:W2:Y:S01]  /*1aae0*/  LDG.E.U8 R198, desc[UR60][R198.64] ;  /* 0x0000003cc6c67981 */ /* 0x000ea2000c1e1100 */
[----:B------:R-:W-:Y:S01]  /*1aaf0*/  IMAD.X R195, R10, 0x1, R29, P6 ;  /* 0x000000010ac37824 */ /* 0x000fe200030e061d */
[----:B------:R-:W-:Y:S02]  /*1ab00*/  IADD3 R192, P6, R2, R38, RZ ;  /* 0x0000002602c07210 */ /* 0x000fe40007fde0ff */
[----:B------:R-:W2:Y:S04]  /*1ab10*/  LDL R29, [R1+0xcd4] ;  /* 0x000cd400011d7983 */ /* 0x000ea80000100800 */
[----:B------:R0:W2:Y:S01]  /*1ab20*/  LDG.E.U8 R38, desc[UR60][R242.64] ;  /* 0x0000003cf2267981 */ /* 0x0000a2000c1e1100 */
[----:B------:R-:W-:-:S02]  /*1ab30*/  MOV R247, UR31 ;  /* 0x0000001f00f77c02 */ /* 0x000fc40008000f00 */
[----:B------:R-:W-:Y:S01]  /*1ab40*/  MOV R246, UR30 ;  /* 0x0000001e00f67c02 */ /* 0x000fe20008000f00 */
[----:B------:R-:W2:Y:S01]  /*1ab50*/  LDG.E.U8 R196, desc[UR60][R196.64] ;  /* 0x0000003cc4c47981 */ /* 0x000ea2000c1e1100 */
[----:B------:R-:W-:Y:S02]  /*1ab60*/  MOV R169, UR45 ;  /* 0x0000002d00a97c02 */ /* 0x000fe40008000f00 */
[----:B------:R-:W-:Y:S01]  /*1ab70*/  MOV R168, UR44 ;  /* 0x0000002c00a87c02 */ /* 0x000fe20008000f00 */
[----:B------:R-:W2:Y:S01]  /*1ab80*/  LDG.E.U8 R194, desc[UR60][R194.64] ;  /* 0x0000003cc2c27981 */ /* 0x000ea2000c1e1100 */
[----:B----4-:R-:W-:-:S03]  /*1ab90*/  IMAD.X R193, R10, 0x1, R28, P6 ;  /* 0x000000010ac17824 */ /* 0x010fc600030e061c */
[----:B------:R-:W4:Y:S01]  /*1aba0*/  LDL R28, [R1+0xcd8] ;  /* 0x000cd800011c7983 */ /* 0x000f220000100800 */
[----:B------:R-:W-:-:S03]  /*1abb0*/  IADD3 R190, P6, R2, R31, RZ ;  /* 0x0000001f02be7210 */ /* 0x000fc60007fde0ff */
[----:B------:R-:W4:Y:S02]  /*1abc0*/  LDL R31, [R1+0xcd0] ;  /* 0x000cd000011f7983 */ /* 0x000f240000100800 */
[----:B------:R-:W-:Y:S01]  /*1abd0*/  IMAD.X R191, R10, 0x1, R37, P6 ;  /* 0x000000010abf7824 */ /* 0x000fe200030e0625 */
[----:B---3--:R-:W-:Y:S01]  /*1abe0*/  IADD3 R188, P6, R2, R21, RZ ;  /* 0x0000001502bc7210 */ /* 0x008fe20007fde0ff */
[----:B------:R1:W3:Y:S04]  /*1abf0*/  LDG.E.U8 R37, desc[UR60][R250.64] ;  /* 0x0000003cfa257981 */ /* 0x0002e8000c1e1100 */
[----:B------:R-:W3:Y:S01]  /*1ac00*/  LDL R21, [R1+0xcdc] ;  /* 0x000cdc0001157983 */ /* 0x000ee20000100800 */
[----:B------:R-:W-:-:S03]  /*1ac10*/  IMAD.X R189, R10, 0x1, R18, P6 ;  /* 0x000000010abd7824 */ /* 0x000fc600030e0612 */
[----:B------:R-:W3:Y:S01]  /*1ac20*/  LDL R18, [R1+0xc80] ;  /* 0x000c800001127983 */ /* 0x000ee20000100800 */
[----:B0-----:R-:W-:Y:S02]  /*1ac30*/  MOV R243, UR35 ;  /* 0x0000002300f37c02 */ /* 0x001fe40008000f00 */
[----:B------:R-:W-:Y:S01]  /*1ac40*/  MOV R242, UR34 ;  /* 0x0000002200f27c02 */ /* 0x000fe20008000f00 */
[----:B------:R0:W3:Y:S04]  /*1ac50*/  LDG.E.U8 R188, desc[UR60][R188.64] ;  /* 0x0000003cbcbc7981 */ /* 0x0000e8000c1e1100 */
[----:B------:R-:W3:Y:S04]  /*1ac60*/  LDG.E.U8 R192, desc[UR60][R192.64] ;  /* 0x0000003cc0c07981 */ /* 0x000ee8000c1e1100 */
[----:B------:R-:W3:Y:S01]  /*1ac70*/  LDG.E.U8 R190, desc[UR60][R190.64] ;  /* 0x0000003cbebe7981 */ /* 0x000ee2000c1e1100 */
[----:B--2---:R-:W-:-:S03]  /*1ac80*/  IADD3 R186, P6, R2, R36, RZ ;  /* 0x0000002402ba7210 */ /* 0x004fc60007fde0ff */
[----:B------:R-:W2:Y:S02]  /*1ac90*/  LDG.E.U8 R36, desc[UR60][R84.64] ;  /* 0x0000003c54247981 */ /* 0x000ea4000c1e1100 */
[----:B------:R-:W-:Y:S02]  /*1aca0*/  IMAD.X R187, R10, 0x1, R13, P6 ;  /* 0x000000010abb7824 */ /* 0x000fe400030e060d */
[----:B------:R-:W2:Y:S01]  /*1acb0*/  LDL R13, [R1+0xce0] ;  /* 0x000ce000010d7983 */ /* 0x000ea20000100800 */
[----:B-1----:R-:W-:Y:S02]  /*1acc0*/  MOV R251, UR27 ;  /* 0x0000001b00fb7c02 */ /* 0x002fe40008000f00 */
[----:B------:R-:W-:Y:S01]  /*1acd0*/  MOV R250, UR26 ;  /* 0x0000001a00fa7c02 */ /* 0x000fe20008000f00 */
[----:B------:R1:W2:Y:S01]  /*1ace0*/  LDG.E.U8 R186, desc[UR60][R186.64] ;  /* 0x0000003cbaba7981 */ /* 0x0002a2000c1e1100 */
[----:B------:R-:W-:-:S03]  /*1acf0*/  IADD3 R184, P6, R2, R11, RZ ;  /* 0x0000000b02b87210 */ /* 0x000fc60007fde0ff */
[----:B------:R-:W2:Y:S04]  /*1ad00*/  LDL R11, [R1+0xcc0] ;  /* 0x000cc000010b7983 */ /* 0x000ea80000100800 */
[----:B------:R-:W2:Y:S01]  /*1ad10*/  LDG.E.U8 R85, desc[UR60][R80.64] ;  /* 0x0000003c50557981 */ /* 0x000ea2000c1e1100 */
[----:B------:R-:W-:Y:S01]  /*1ad20*/  IMAD.X R185, R10, 0x1, R82, P6 ;  /* 0x000000010ab97824 */ /* 0x000fe200030e0652 */
[----:B------:R-:W-:Y:S02]  /*1ad30*/  IADD3 R182, P6, R2, R30, RZ ;  /* 0x0000001e02b67210 */ /* 0x000fe40007fde0ff */
[----:B------:R-:W2:Y:S04]  /*1ad40*/  LDL R30, [R1+0xcbc] ;  /* 0x000cbc00011e7983 */ /* 0x000ea80000100800 */
[----:B------:R-:W2:Y:S04]  /*1ad50*/  LDG.E.U8 R84, desc[UR60][R78.64] ;  /* 0x0000003c4e547981 */ /* 0x000ea8000c1e1100 */
[----:B------:R-:W2:Y:S01]  /*1ad60*/  LDL R80, [R1+0xcc4] ;  /* 0x000cc40001507983 */ /* 0x000ea20000100800 */
[----:B------:R-:W-:-:S03]  /*1ad70*/  IMAD.X R183, R10, 0x1, R29, P6 ;  /* 0x000000010ab77824 */ /* 0x000fc600030e061d */
[----:B------:R-:W2:Y:S04]  /*1ad80*/  LDL R29, [R1+0xc84] ;  /* 0x000c8400011d7983 */ /* 0x000ea80000100800 */
[----:B------:R-:W2:Y:S04]  /*1ad90*/  LDL R79, [R1+0xcc8] ;  /* 0x000cc800014f7983 */ /* 0x000ea80000100800 */
[----:B------:R-:W2:Y:S04]  /*1ada0*/  LDL R78, [R1+0xccc] ;  /* 0x000ccc00014e7983 */ /* 0x000ea80000100800 */
[----:B------:R-:W2:Y:S04]  /*1adb0*/  LDG.E.U8 R82, desc[UR60][R136.64] ;  /* 0x0000003c88527981 */ /* 0x000ea8000c1e1100 */
[----:B------:R-:W2:Y:S01]  /*1adc0*/  LDG.E.U8 R81, desc[UR60][R134.64] ;  /* 0x0000003c86517981 */ /* 0x000ea2000c1e1100 */
[----:B0-----:R-:W-:-:S02]  /*1add0*/  MOV R189, UR5 ;  /* 0x0000000500bd7c02 */ /* 0x001fc40008000f00 */
[----:B-1----:R-:W-:Y:S01]  /*1ade0*/  MOV R187, UR4 ;  /* 0x0000000400bb7c02 */ /* 0x002fe20008000f00 */
[----:B------:R0:W2:Y:S01]  /*1adf0*/  LDG.E.U8 R184, desc[UR60][R184.64] ;  /* 0x0000003cb8b87981 */ /* 0x0000a2000c1e1100 */
[----:B------:R-:W-:Y:S02]  /*1ae00*/  MOV R193, UR7 ;  /* 0x0000000700c17c02 */ /* 0x000fe40008000f00 */
[----:B------:R-:W-:Y:S01]  /*1ae10*/  MOV R191, UR6 ;  /* 0x0000000600bf7c02 */ /* 0x000fe20008000f00 */
[----:B------:R1:W2:Y:S01]  /*1ae20*/  LDG.E.U8 R182, desc[UR60][R182.64] ;  /* 0x0000003cb6b67981 */ /* 0x0002a2000c1e1100 */
[----:B----4-:R-:W-:-:S03]  /*1ae30*/  IADD3 R180, P6, R2, R28, RZ ;  /* 0x0000001c02b47210 */ /* 0x010fc60007fde0ff */
[----:B------:R-:W4:Y:S02]  /*1ae40*/  LDL R28, [R1+0xcac] ;  /* 0x000cac00011c7983 */ /* 0x000f240000100800 */
[----:B------:R-:W-:Y:S02]  /*1ae50*/  IMAD.X R181, R10, 0x1, R31, P6 ;  /* 0x000000010ab57824 */ /* 0x000fe400030e061f */
[----:B------:R-:W4:Y:S01]  /*1ae60*/  LDG.E.U8 R31, desc[UR60][R132.64] ;  /* 0x0000003c841f7981 */ /* 0x000f22000c1e1100 */
[----:B0-----:R-:W-:Y:S02]  /*1ae70*/  MOV R185, UR59 ;  /* 0x0000003b00b97c02 */ /* 0x001fe40008000f00 */
[----:B-1----:R-:W-:Y:S01]  /*1ae80*/  MOV R183, UR58 ;  /* 0x0000003a00b77c02 */ /* 0x002fe20008000f00 */
[----:B------:R-:W4:Y:S01]  /*1ae90*/  LDG.E.U8 R180, desc[UR60][R180.64] ;  /* 0x0000003cb4b47981 */ /* 0x000f22000c1e1100 */
[----:B---3--:R-:W-:-:S03]  /*1aea0*/  IADD3 R178, P6, R2, R21, RZ ;  /* 0x0000001502b27210 */ /* 0x008fc60007fde0ff */
[----:B------:R-:W3:Y:S02]  /*1aeb0*/  LDL R21, [R1+0xcb8] ;  /* 0x000cb80001157983 */ /* 0x000ee40000100800 */
[----:B------:R-:W-:Y:S02]  /*1aec0*/  IMAD.X R179, R10, 0x1, R18, P6 ;  /* 0x000000010ab37824 */ /* 0x000fe400030e0612 */
[----:B------:R-:W3:Y:S01]  /*1aed0*/  LDL R18, [R1+0xc90] ;  /* 0x000c900001127983 */ /* 0x000ee20000100800 */
[----:B------:R-:W-:Y:S02]  /*1aee0*/  @P1 LOP3.LUT R12, R12, 0x1, RZ, 0xfc, !PT ;  /* 0x000000010c0c1812 */ /* 0x000fe400078efcff */
[----:B--2---:R-:W-:Y:S01]  /*1aef0*/  IADD3 R176, P6, R2, R13, RZ ;  /* 0x0000000d02b07210 */ /* 0x004fe20007fde0ff */
[----:B------:R-:W2:Y:S04]  /*1af00*/  LDG.E.U8 R181, desc[UR60][R178.64] ;  /* 0x0000003cb2b57981 */ /* 0x000ea8000c1e1100 */
[----:B------:R-:W2:Y:S01]  /*1af10*/  LDL R13, [R1+0xc9c] ;  /* 0x000c9c00010d7983 */ /* 0x000ea20000100800 */
[----:B------:R-:W-:-:S03]  /*1af20*/  IMAD.X R177, R10, 0x1, R11, P6 ;  /* 0x000000010ab17824 */ /* 0x000fc600030e060b */
[----:B------:R-:W2:Y:S01]  /*1af30*/  LDL R11, [R1+0xc98] ;  /* 0x000c9800010b7983 */ /* 0x000ea20000100800 */
[----:B------:R-:W-:-:S03]  /*1af40*/  IADD3 R174, P6, R2, R80, RZ ;  /* 0x0000005002ae7210 */ /* 0x000fc60007fde0ff */
[----:B------:R0:W-:Y:S02]  /*1af50*/  STL [R1+0x16dc], R2 ;  /* 0x0016dc0201007387 */ /* 0x0001e40000100800 */
[----:B------:R-:W-:Y:S02]  /*1af60*/  IMAD.X R175, R10, 0x1, R30, P6 ;  /* 0x000000010aaf7824 */ /* 0x000fe400030e061e */
[----:B------:R-:W2:Y:S01]  /*1af70*/  LDL.64 R136, [R1+0x8b0] ;  /* 0x0008b00001887983 */ /* 0x000ea20000100a00 */
[----:B------:R-:W-:-:S03]  /*1af80*/  IADD3 R220, P6, R2, R79, RZ ;  /* 0x0000004f02dc7210 */ /* 0x000fc60007fde0ff */
[----:B------:R-:W2:Y:S02]  /*1af90*/  LDL.64 R134, [R1+0x8a8] ;  /* 0x0008a80001867983 */ /* 0x000ea40000100a00 */
[----:B------:R-:W-:Y:S01]  /*1afa0*/  IMAD.X R221, R10, 0x1, R29, P6 ;  /* 0x000000010add7824 */ /* 0x000fe200030e061d */
[----:B------:R-:W-:Y:S01]  /*1afb0*/  IADD3 R218, P6, R2, R78, RZ ;  /* 0x0000004e02da7210 */ /* 0x000fe20007fde0ff */
[----:B------:R-:W2:Y:S04]  /*1afc0*/  LDL.64 R132, [R1+0x8a0] ;  /* 0x0008a00001847983 */ /* 0x000ea80000100a00 */
[----:B------:R-:W2:Y:S04]  /*1afd0*/  LDG.E.U8 R80, desc[UR60][R130.64] ;  /* 0x0000003c82507981 */ /* 0x000ea8000c1e1100 */
[----:B------:R-:W2:Y:S04]  /*1afe0*/  LDG.E.U8 R30, desc[UR60][R128.64] ;  /* 0x0000003c801e7981 */ /* 0x000ea8000c1e1100 */
[----:B------:R-:W2:Y:S04]  /*1aff0*/  LDG.E.U8 R79, desc[UR60][R126.64] ;  /* 0x0000003c7e4f7981 */ /* 0x000ea8000c1e1100 */
[----:B------:R-:W2:Y:S04]  /*1b000*/  LDL.64 R130, [R1+0x898] ;  /* 0x0008980001827983 */ /* 0x000ea80000100a00 */
[----:B------:R-:W2:Y:S04]  /*1b010*/  LDL.64 R128, [R1+0x890] ;  /* 0x0008900001807983 */ /* 0x000ea80000100a00 */
[----:B------:R-:W2:Y:S04]  /*1b020*/  LDL.64 R126, [R1+0x888] ;  /* 0x00088800017e7983 */ /* 0x000ea80000100a00 */
[----:B------:R-:W2:Y:S04]  /*1b030*/  LDG.E.U8 R29, desc[UR60][R124.64] ;  /* 0x0000003c7c1d7981 */ /* 0x000ea8000c1e1100 */
[----:B------:R-:W2:Y:S01]  /*1b040*/  LDG.E.U8 R78, desc[UR60][R122.64] ;  /* 0x0000003c7a4e7981 */ /* 0x000ea2000c1e1100 */
[----:B------:R-:W-:-:S02]  /*1b050*/  LOP3.LUT P1, RZ, R0, 0x80000, RZ, 0xc0, !PT ;  /* 0x0008000000ff7812 */ /* 0x000fc4000782c0ff */
[----:B------:R-:W-:Y:S01]  /*1b060*/  LOP3.LUT R12, R12, 0xfffffffd, RZ, 0xc0, !PT ;  /* 0xfffffffd0c0c7812 */ /* 0x000fe200078ec0ff */
[----:B------:R-:W2:Y:S04]  /*1b070*/  LDG.E.U8 R178, desc[UR60][R176.64] ;  /* 0x0000003cb0b27981 */ /* 0x000ea8000c1e1100 */
[----:B------:R-:W2:Y:S04]  /*1b080*/  LDL.64 R124, [R1+0x880] ;  /* 0x00088000017c7983 */ /* 0x000ea80000100a00 */
[----:B------:R-:W2:Y:S04]  /*1b090*/  LDL.64 R122, [R1+0x878] ;  /* 0x00087800017a7983 */ /* 0x000ea80000100a00 */
[----:B------:R-:W2:Y:S04]  /*1b0a0*/  LDG.E.U8 R179, desc[UR60][R174.64] ;  /* 0x0000003caeb37981 */ /* 0x000ea8000c1e1100 */
[----:B------:R-:W2:Y:S01]  /*1b0b0*/  LDG.E.U8 R220, desc[UR60][R220.64] ;  /* 0x0000003cdcdc7981 */ /* 0x000ea2000c1e1100 */
[----:B----4-:R-:W-:Y:S01]  /*1b0c0*/  IMAD.X R219, R10, 0x1, R28, P6 ;  /* 0x000000010adb7824 */ /* 0x010fe200030e061c */
[----:B------:R-:W-:-:S02]  /*1b0d0*/  IADD3 R216, P6, R2, R75, RZ ;  /* 0x0000004b02d87210 */ /* 0x000fc40007fde0ff */
[----:B------:R-:W4:Y:S03]  /*1b0e0*/  LDG.E.U8 R28, desc[UR60][R120.64] ;  /* 0x0000003c781c7981 */ /* 0x000f26000c1e1100 */
[----:B------:R-:W-:Y:S01]  /*1b0f0*/  IMAD.X R217, R10, 0x1, R27, P6 ;  /* 0x000000010ad97824 */ /* 0x000fe200030e061b */
[----:B------:R-:W-:Y:S01]  /*1b100*/  IADD3 R214, P6, R2, R74, RZ ;  /* 0x0000004a02d67210 */ /* 0x000fe20007fde0ff */
[----:B------:R-:W4:Y:S04]  /*1b110*/  LDG.E.U8 R75, desc[UR60][R68.64] ;  /* 0x0000003c444b7981 */ /* 0x000f28000c1e1100 */
[----:B------:R-:W-:Y:S01]  /*1b120*/  IMAD.X R215, R10, 0x1, R26, P6 ;  /* 0x000000010ad77824 */ /* 0x000fe200030e061a */
[----:B---3--:R-:W-:Y:S01]  /*1b130*/  IADD3 R212, P6, R2, R21, RZ ;  /* 0x0000001502d47210 */ /* 0x008fe20007fde0ff */
[----:B------:R-:W3:Y:S04]  /*1b140*/  LDG.E.U8 R26, desc[UR60][R70.64] ;  /* 0x0000003c461a7981 */ /* 0x000ee8000c1e1100 */
[----:B------:R-:W-:Y:S01]  /*1b150*/  IMAD.X R213, R10, 0x1, R18, P6 ;  /* 0x000000010ad57824 */ /* 0x000fe200030e0612 */
[----:B------:R-:W3:Y:S04]  /*1b160*/  LDG.E.U8 R74, desc[UR60][R14.64] ;  /* 0x0000003c0e4a7981 */ /* 0x000ee8000c1e1100 */
[----:B------:R-:W3:Y:S04]  /*1b170*/  LDG.E.U8 R18, desc[UR60][R8.64] ;  /* 0x0000003c08127981 */ /* 0x000ee8000c1e1100 */
[----:B------:R-:W3:Y:S04]  /*1b180*/  LDG.E.U8 R70, desc[UR60][R166.64] ;  /* 0x0000003ca6467981 */ /* 0x000ee8000c1e1100 */
[----:B------:R-:W3:Y:S04]  /*1b190*/  LDG.E.U8 R14, desc[UR60][R162.64] ;  /* 0x0000003ca20e7981 */ /* 0x000ee8000c1e1100 */
[----:B------:R-:W3:Y:S04]  /*1b1a0*/  LDG.E.U8 R69, desc[UR60][R158.64] ;  /* 0x0000003c9e457981 */ /* 0x000ee8000c1e1100 */
[----:B------:R1:W3:Y:S04]  /*1b1b0*/  LDG.E.U8 R9, desc[UR60][R154.64] ;  /* 0x0000003c9a097981 */ /* 0x0002e8000c1e1100 */
[----:B------:R-:W3:Y:S01]  /*1b1c0*/  LDG.E.U8 R27, desc[UR60][R118.64] ;  /* 0x0000003c761b7981 */ /* 0x000ee2000c1e1100 */
[----:B------:R-:W-:-:S03]  /*1b1d0*/  IADD3 R210, P6, R2, R17, RZ ;  /* 0x0000001102d27210 */ /* 0x000fc60007fde0ff */
[----:B------:R-:W4:Y:S01]  /*1b1e0*/  LDL.64 R120, [R1+0x8c0] ;  /* 0x0008c00001787983 */ /* 0x000f220000100a00 */
[----:B-1----:R-:W-:-:S03]  /*1b1f0*/  WARPGROUP.ARRIVE ;  /* 0x00000000000079c5 */ /* 0x002fc60000000000 */
[----:B------:R-:W3:Y:S03]  /*1b200*/  LDG.E.U8 R71, desc[UR60][R228.64] ;  /* 0x0000003ce4477981 */ /* 0x000ee6000c1e1100 */
[----:B------:R-:W-:Y:S01]  /*1b210*/  QGMMA.64x32x32.F32.E4M3.E4M3 R152, gdesc[UR56], RZ, !UPT, gsb0 ;  /* 0x00600000389879f3 */ /* 0x000fe2000c0008ff */
[----:B------:R-:W4:Y:S04]  /*1b220*/  LDL.64 R118, [R1+0x8d0] ;  /* 0x0008d00001767983 */ /* 0x000f280000100a00 */
[----:B------:R-:W3:Y:S04]  /*1b230*/  LDG.E.U8 R15, desc[UR60][R226.64] ;  /* 0x0000003ce20f7981 */ /* 0x000ee8000c1e1100 */
[----:B------:R1:W3:Y:S04]  /*1b240*/  LDG.E.U8 R17, desc[UR60][R248.64] ;  /* 0x0000003cf8117981 */ /* 0x0002e8000c1e1100 */
[----:B------:R1:W3:Y:S04]  /*1b250*/  LDG.E.U8 R68, desc[UR60][R170.64] ;  /* 0x0000003caa447981 */ /* 0x0002e8000c1e1100 */
[----:B------:R1:W3:Y:S01]  /*1b260*/  LDG.E.U8 R8, desc[UR60][R172.64] ;  /* 0x0000003cac087981 */ /* 0x0002e2000c1e1100 */
[----:B------:R-:W-:-:S03]  /*1b270*/  @P1 LOP3.LUT R12, R12, 0x2, RZ, 0xfc, !PT ;  /* 0x000000020c0c1812 */ /* 0x000fc600078efcff */
[----:B------:R-:W3:Y:S04]  /*1b280*/  LDG.E.U8 R218, desc[UR60][R218.64] ;  /* 0x0000003cdada7981 */ /* 0x000ee8000c1e1100 */
[----:B------:R-:W3:Y:S04]  /*1b290*/  LDG.E.U8 R216, desc[UR60][R216.64] ;  /* 0x0000003cd8d87981 */ /* 0x000ee8000c1e1100 */
[----:B------:R-:W3:Y:S04]  /*1b2a0*/  LDG.E.U8 R214, desc[UR60][R214.64] ;  /* 0x0000003cd6d67981 */ /* 0x000ee8000c1e1100 */
[----:B------:R-:W3:Y:S01]  /*1b2b0*/  LDG.E.U8 R212, desc[UR60][R212.64] ;  /* 0x0000003cd4d47981 */ /* 0x000ee2000c1e1100 */
[----:B------:R-:W-:-:S02]  /*1b2c0*/  WARPGROUP.DEPBAR.LE gsb0, 0x0 ;  /* 0x00008000000079c5 */ /* 0x000fc40000010000 */
[----:B------:R-:W-:-:S06]  /*1b2d0*/  WARPGROUP.ARRIVE ;  /* 0x00000000000079c5 */ /* 0x000fcc0000000000 */
[----:B------:R-:W-:Y:S03]  /*1b2e0*/  QGMMA.64x32x32.F32.E4M3.E4M3 R152, gdesc[UR4], R152, gsb0 ;  /* 0x00600000049879f3 */ /* 0x000fe60008000898 */
[----:B------:R-:W-:Y:S02]  /*1b2f0*/  WARPGROUP.DEPBAR.LE gsb0, 0x0 ;  /* 0x00008000000079c5 */ /* 0x000fe40000010000 */
        /* <DEDUP_REMOVED lines=28> */
[----:B------:R-:W-:Y:S01]  /*1b4c0*/  QGMMA.64x32x32.F32.E4M3.E4M3 R152, gdesc[UR36], R152, gsb0 ;  /* 0x00600000249879f3 */ /* 0x000fe20008000898 */
[----:B------:R-:W-:Y:S01]  /*1b4d0*/  IMAD.X R211, R10, 0x1, R16, P6 ;  /* 0x000000010ad37824 */ /* 0x000fe200030e0610 */
[----:B--2---:R-:W-:Y:S02]  /*1b4e0*/  IADD3 R208, P6, R2, R13, RZ ;  /* 0x0000000d02d07210 */ /* 0x004fe40007fde0ff */
[----:B------:R-:W-:Y:S01]  /*1b4f0*/  R2UR UR51, R142 ;  /* 0x000000008e3372ca */ /* 0x000fe200000e0000 */
[----:B0-----:R-:W2:Y:S02]  /*1b500*/  LDG.E.U8 R2, desc[UR60][R22.64] ;  /* 0x0000003c16027981 */ /* 0x001ea4000c1e1100 */
[----:B------:R-:W-:Y:S02]  /*1b510*/  IMAD.X R209, R10, 0x1, R11, P6 ;  /* 0x000000010ad17824 */ /* 0x000fe400030e060b */
[----:B------:R-:W3:Y:S01]  /*1b520*/  LDL.64 R10, [R1+0x8d8] ;  /* 0x0008d800010a7983 */ /* 0x000ee20000100a00 */
[----:B------:R-:W-:-:S02]  /*1b530*/  R2UR UR50, R143 ;  /* 0x000000008f3272ca */ /* 0x000fc400000e0000 */
[----:B------:R-:W-:Y:S02]  /*1b540*/  R2UR UR49, R144 ;  /* 0x00000000903172ca */ /* 0x000fe400000e0000 */
[----:B------:R-:W-:Y:S01]  /*1b550*/  R2UR UR48, R145 ;  /* 0x00000000913072ca */ /* 0x000fe200000e0000 */
[----:B------:R-:W2:Y:S01]  /*1b560*/  LDL.64 R22, [R1+0x8c8] ;  /* 0x0008c80001167983 */ /* 0x000ea20000100a00 */
[----:B------:R-:W-:Y:S01]  /*1b570*/  UMOV UR56, UR54 ;  /* 0x0000003600387c82 */ /* 0x000fe20008000000 */
[----:B------:R-:W-:Y:S02]  /*1b580*/  WARPGROUP.DEPBAR.LE gsb0, 0x0 ;  /* 0x00008000000079c5 */ /* 0x000fe40000010000 */
[----:B------:R-:W-:Y:S01]  /*1b590*/  WARPGROUP.ARRIVE ;  /* 0x00000000000079c5 */ /* 0x000fe20000000000 */
[----:B------:R-:W-:Y:S01]  /*1b5a0*/  UMOV UR57, UR55 ;  /* 0x0000003700397c82 */ /* 0x000fe20008000000 */
[----:B------:R-:W-:Y:S02]  /*1b5b0*/  R2UR UR53, R148 ;  /* 0x00000000943572ca */ /* 0x000fe400000e0000 */
[----:B------:R-:W-:Y:S01]  /*1b5c0*/  R2UR UR52, R149 ;  /* 0x00000000953472ca */ /* 0x000fe200000e0000 */
[----:B------:R-:W-:Y:S01]  /*1b5d0*/  UIADD3.64 UR36, UR4, 0x1fe, URZ ;  /* 0x000001fe04247897 */ /* 0x000fe2000fffe03f */
[----:B------:R-:W-:Y:S01]  /*1b5e0*/  QGMMA.64x32x32.F32.E4M3.E4M3 R152, gdesc[UR40], R152, gsb0 ;  /* 0x00600000289879f3 */ /* 0x000fe20008000898 */
[----:B------:R-:W-:Y:S01]  /*1b5f0*/  UMOV UR38, UR58 ;  /* 0x0000003a00267c82 */ /* 0x000fe20008000000 */
[----:B------:R-:W-:Y:S01]  /*1b600*/  UMOV UR39, UR59 ;  /* 0x0000003b00277c82 */ /* 0x000fe20008000000 */
[----:B-1----:R-:W-:-:S02]  /*1b610*/  MOV R249, UR25 ;  /* 0x0000001900f97c02 */ /* 0x002fc40008000f00 */
[----:B------:R-:W-:Y:S01]  /*1b620*/  MOV R248, UR24 ;  /* 0x0000001800f87c02 */ /* 0x000fe20008000f00 */
[----:B------:R-:W-:Y:S01]  /*1b630*/  UMOV UR34, UR6 ;  /* 0x0000000600227c82 */ /* 0x000fe20008000000 */
[----:B------:R-:W-:Y:S01]  /*1b640*/  UMOV UR35, UR7 ;  /* 0x0000000700237c82 */ /* 0x000fe20008000000 */
[----:B------:R-:W-:Y:S01]  /*1b650*/  R2UR UR26, R150 ;  /* 0x00000000961a72ca */ /* 0x000fe200000e0000 */
[----:B------:R0:W2:Y:S01]  /*1b660*/  LDG.E.U8 R16, desc[UR60][R234.64] ;  /* 0x0000003cea107981 */ /* 0x0000a2000c1e1100 */
[----:B------:R-:W-:Y:S02]  /*1b670*/  R2UR UR27, R151 ;  /* 0x00000000971b72ca */ /* 0x000fe400000e0000 */
[----:B------:R-:W-:Y:S01]  /*1b680*/  MOV R171, UR47 ;  /* 0x0000002f00ab7c02 */ /* 0x000fe20008000f00 */
[----:B------:R1:W2:Y:S01]  /*1b690*/  LDG.E.U8 R210, desc[UR60][R210.64] ;  /* 0x0000003cd2d27981 */ /* 0x0002a2000c1e1100 */
[----:B------:R-:W-:Y:S02]  /*1b6a0*/  MOV R170, UR46 ;  /* 0x0000002e00aa7c02 */ /* 0x000fe40008000f00 */
[----:B------:R-:W-:Y:S01]  /*1b6b0*/  MOV R173, UR41 ;  /* 0x0000002900ad7c02 */ /* 0x000fe20008000f00 */
[----:B------:R1:W2:Y:S01]  /*1b6c0*/  LDG.E.U8 R208, desc[UR60][R208.64] ;  /* 0x0000003cd0d07981 */ /* 0x0002a2000c1e1100 */
[----:B------:R-:W-:-:S02]  /*1b6d0*/  WARPGROUP.DEPBAR.LE gsb0, 0x0 ;  /* 0x00008000000079c5 */ /* 0x000fc40000010000 */
[----:B------:R-:W-:-:S06]  /*1b6e0*/  WARPGROUP.ARRIVE ;  /* 0x00000000000079c5 */ /* 0x000fcc0000000000 */
[----:B------:R-:W-:Y:S03]  /*1b6f0*/  QGMMA.64x32x32.F32.E4M3.E4M3 R152, gdesc[UR44], R152, gsb0 ;  /* 0x006000002c9879f3 */ /* 0x000fe60008000898 */
[----:B------:R-:W-:Y:S02]  /*1b700*/  WARPGROUP.DEPBAR.LE gsb0, 0x0 ;  /* 0x00008000000079c5 */ /* 0x000fe40000010000 */
[----:B------:R-:W-:-:S06]  /*1b710*/  WARPGROUP.ARRIVE ;  /* 0x00000000000079c5 */ /* 0x000fcc0000000000 */
[----:B------:R-:W-:Y:S01]  /*1b720*/  QGMMA.64x32x32.F32.E4M3.E4M3 R152, gdesc[UR48], R152, gsb0 ;  /* 0x00600000309879f3 */ /* 0x000fe20008000898 */
[----:B------:R-:W-:Y:S02]  /*1b730*/  R2UR UR55, R146 ;  /* 0x00000000923772ca */ /* 0x000fe400000e0000 */
[----:B------:R-:W-:Y:S01]  /*1b740*/  R2UR UR54, R147 ;  /* 0x00000000933672ca */ /* 0x000fe200000e0000 */
[----:B------:R-:W-:Y:S02]  /*1b750*/  WARPGROUP.DEPBAR.LE gsb0, 0x0 ;  /* 0x00008000000079c5 */ /* 0x000fe40000010000 */
[----:B------:R-:W-:-:S10]  /*1b760*/  WARPGROUP.ARRIVE ;  /* 0x00000000000079c5 */ /* 0x000fd40000000000 */
[----:B------:R-:W-:Y:S01]  /*1b770*/  QGMMA.64x32x32.F32.E4M3.E4M3 R152, gdesc[UR52], R152, gsb0 ;  /* 0x00600000349879f3 */ /* 0x000fe20008000898 */
[----:B----4-:R-:W-:Y:S02]  /*1b780*/  R2UR UR24, R118 ;  /* 0x00000000761872ca */ /* 0x010fe400000e0000 */
[----:B------:R-:W-:Y:S02]  /*1b790*/  R2UR UR25, R119 ;  /* 0x00000000771972ca */ /* 0x000fe400000e0000 */
[----:B------:R-:W4:Y:S01]  /*1b7a0*/  LDL.64 R118, [R1+0x8b8] ;  /* 0x0008b80001767983 */ /* 0x000f220000100a00 */
[----:B------:R-:W-:Y:S02]  /*1b7b0*/  WARPGROUP.DEPBAR.LE gsb0, 0x0 ;  /* 0x00008000000079c5 */ /* 0x000fe40000010000 */
[-C--:B------:R-:W-:Y:S01]  /*1b7c0*/  FMUL R206, R154, R117.reuse ;  /* 0x000000759ace7220 */ /* 0x080fe20000400000 */
        /* <DEDUP_REMOVED lines=14> */
[----:B------:R-:W-:-:S02]  /*1b8b0*/  FMUL R229, R165, R117 ;  /* 0x00000075a5e57220 */ /* 0x000fc40000400000 */
[----:B------:R-:W-:-:S06]  /*1b8c0*/  WARPGROUP.ARRIVE ;  /* 0x00000000000079c5 */ /* 0x000fcc0000000000 */
[----:B------:R-:W-:Y:S01]  /*1b8d0*/  QGMMA.64x32x32.F32.E4M3.E4M3 R152, gdesc[UR36], RZ, !UPT, gsb0 ;  /* 0x00600000249879f3 */ /* 0x000fe2000c0008ff */
[----:B---3--:R-:W-:Y:S02]  /*1b8e0*/  R2UR UR32, R10 ;  /* 0x000000000a2072ca */ /* 0x008fe400000e0000 */
[----:B------:R-:W-:Y:S01]  /*1b8f0*/  R2UR UR33, R11 ;  /* 0x000000000b2172ca */ /* 0x000fe200000e0000 */
[----:B------:R-:W-:Y:S02]  /*1b900*/  WARPGROUP.DEPBAR.LE gsb0, 0x0 ;  /* 0x00008000000079c5 */ /* 0x000fe40000010000 */
[----:B------:R-:W-:-:S10]  /*1b910*/  WARPGROUP.ARRIVE ;  /* 0x00000000000079c5 */ /* 0x000fd40000000000 */
[----:B------:R-:W-:Y:S03]  /*1b920*/  QGMMA.64x32x32.F32.E4M3.E4M3 R152, gdesc[UR32], R152, gsb0 ;  /* 0x00600000209879f3 */ /* 0x000fe60008000898 */
[----:B------:R-:W-:Y:S02]  /*1b930*/  WARPGROUP.DEPBAR.LE gsb0, 0x0 ;  /* 0x00008000000079c5 */ /* 0x000fe40000010000 */
[----:B------:R-:W-:-:S06]  /*1b940*/  WARPGROUP.ARRIVE ;  /* 0x00000000000079c5 */ /* 0x000fcc0000000000 */
[----:B------:R-:W-:Y:S01]  /*1b950*/  QGMMA.64x32x32.F32.E4M3.E4M3 R152, gdesc[UR24], R152, gsb0 ;  /* 0x00600000189879f3 */ /* 0x000fe20008000898 */
[----:B--2---:R-:W-:Y:S02]  /*1b960*/  R2UR UR28, R22 ;  /* 0x00000000161c72ca */ /* 0x004fe400000e0000 */
[----:B------:R-:W-:Y:S01]  /*1b970*/  R2UR UR29, R23 ;  /* 0x00000000171d72ca */ /* 0x000fe200000e0000 */
[----:B------:R-:W-:Y:S01]  /*1b980*/  UMOV UR30, UR56 ;  /* 0x00000038001e7c82 */ /* 0x000fe20008000000 */
[----:B------:R-:W-:Y:S01]  /*1b990*/  UMOV UR31, UR57 ;  /* 0x00000039001f7c82 */ /* 0x000fe20008000000 */
[----:B------:R-:W-:Y:S02]  /*1b9a0*/  WARPGROUP.DEPBAR.LE gsb0, 0x0 ;  /* 0x00008000000079c5 */ /* 0x000fe40000010000 */
[----:B------:R-:W-:-:S08]  /*1b9b0*/  WARPGROUP.ARRIVE ;  /* 0x00000000000079c5 */ /* 0x000fd00000000000 */
[----:B------:R-:W-:Y:S01]  /*1b9c0*/  QGMMA.64x32x32.F32.E4M3.E4M3 R152, gdesc[UR28], R152, gsb0 ;  /* 0x006000001c9879f3 */ /* 0x000fe20008000898 */
[----:B------:R-:W-:Y:S02]  /*1b9d0*/  R2UR UR36, R120 ;  /* 0x00000000782472ca */ /* 0x000fe400000e0000 */
[----:B------:R-:W-:Y:S01]  /*1b9e0*/  R2UR UR37, R121 ;  /* 0x00000000792572ca */ /* 0x000fe200000e0000 */
[----:B------:R-:W-:Y:S01]  /*1b9f0*/  UMOV UR38, UR10 ;  /* 0x0000000a00267c82 */ /* 0x000fe20008000000 */
[----:B------:R-:W-:Y:S01]  /*1ba00*/  UMOV UR39, UR11 ;  /* 0x0000000b00277c82 */ /* 0x000fe20008000000 */
[----:B------:R-:W-:Y:S02]  /*1ba10*/  WARPGROUP.DEPBAR.LE gsb0, 0x0 ;  /* 0x00008000000079c5 */ /* 0x000fe40000010000 */
[----:B------:R-:W-:-:S08]  /*1ba20*/  WARPGROUP.ARRIVE ;  /* 0x00000000000079c5 */ /* 0x000fd00000000000 */
[----:B------:R-:W-:Y:S01]  /*1ba30*/  QGMMA.64x32x32.F32.E4M3.E4M3 R152, gdesc[UR36], R152, gsb0 ;  /* 0x00600000249879f3 */ /* 0x000fe20008000898 */
[----:B----4-:R-:W-:Y:S02]  /*1ba40*/  R2UR UR44, R118 ;  /* 0x00000000762c72ca */ /* 0x010fe400000e0000 */
        /* <DEDUP_REMOVED lines=21> */
[----:B------:R-:W-:Y:S02]  /*1bba0*/  R2UR UR26, R250 ;  /* 0x00000000fa1a72ca */ /* 0x000fe400000e0000 */
[----:B------:R-:W-:Y:S02]  /*1bbb0*/  R2UR UR28, R132 ;  /* 0x00000000841c72ca */ /* 0x000fe400000e0000 */
[----:B------:R-:W-:-:S07]  /*1bbc0*/  R2UR UR29, R133 ;  /* 0x00000000851d72ca */ /* 0x000fce00000e0000 */
[----:B------:R-:W-:Y:S02]  /*1bbd0*/  UMOV UR31, UR27 ;  /* 0x0000001b001f7c82 */ /* 0x000fe40008000000 */
[----:B------:R-:W-:Y:S01]  /*1bbe0*/  UMOV UR30, UR26 ;  /* 0x0000001a001e7c82 */ /* 0x000fe20008000000 */
[----:B------:R-:W-:Y:S02]  /*1bbf0*/  WARPGROUP.DEPBAR.LE gsb0, 0x0 ;  /* 0x00008000000079c5 */ /* 0x000fe40000010000 */
[----:B------:R-:W-:-:S06]  /*1bc00*/  WARPGROUP.ARRIVE ;  /* 0x00000000000079c5 */ /* 0x000fcc0000000000 */
[----:B------:R-:W-:Y:S01]  /*1bc10*/  QGMMA.64x32x32.F32.E4M3.E4M3 R152, gdesc[UR28], R152, gsb0 ;  /* 0x006000001c9879f3 */ /* 0x000fe20008000898 */
[----:B------:R-:W-:Y:S02]  /*1bc20*/  R2UR UR31, R247 ;  /* 0x00000000f71f72ca */ /* 0x000fe400000e0000 */
[----:B------:R-:W-:Y:S02]  /*1bc30*/  R2UR UR30, R246 ;  /* 0x00000000f61e72ca */ /* 0x000fe400000e0000 */
[----:B------:R-:W-:Y:S02]  /*1bc40*/  R2UR UR32, R130 ;  /* 0x00000000822072ca */ /* 0x000fe400000e0000 */
[----:B------:R-:W-:-:S07]  /*1bc50*/  R2UR UR33, R131 ;  /* 0x00000000832172ca */ /* 0x000fce00000e0000 */
[----:B------:R-:W-:Y:S02]  /*1bc60*/  UMOV UR35, UR31 ;  /* 0x0000001f00237c82 */ /* 0x000fe40008000000 */
[----:B------:R-:W-:Y:S01]  /*1bc70*/  UMOV UR34, UR30 ;  /* 0x0000001e00227c82 */ /* 0x000fe20008000000 */
[----:B------:R-:W-:Y:S04]  /*1bc80*/  STL [R1+0x16e0], R185 ;  /* 0x0016e0b901007387 */ /* 0x000fe80000100800 */
[----:B------:R-:W-:Y:S04]  /*1bc90*/  STL [R1+0x16e4], R183 ;  /* 0x0016e4b701007387 */ /* 0x000fe80000100800 */
[----:B------:R-:W2:Y:S01]  /*1bca0*/  LDL.64 R120, [R1+0x870] ;  /* 0x0008700001787983 */ /* 0x000ea20000100a00 */
[----:B------:R-:W-:-:S02]  /*1bcb0*/  R2UR UR36, R128 ;  /* 0x00000000802472ca */ /* 0x000fc400000e0000 */
[----:B------:R-:W-:Y:S01]  /*1bcc0*/  R2UR UR37, R129 ;  /* 0x00000000812572ca */ /* 0x000fe200000e0000 */
[----:B------:R-:W3:Y:S01]  /*1bcd0*/  LDL.64 R118, [R1+0x868] ;  /* 0x0008680001767983 */ /* 0x000ee20000100a00 */
[----:B------:R-:W-:Y:S02]  /*1bce0*/  WARPGROUP.DEPBAR.LE gsb0, 0x0 ;  /* 0x00008000000079c5 */ /* 0x000fe40000010000 */
[----:B------:R-:W-:-:S06]  /*1bcf0*/  WARPGROUP.ARRIVE ;  /* 0x00000000000079c5 */ /* 0x000fcc0000000000 */
[----:B------:R-:W-:Y:S01]  /*1bd00*/  QGMMA.64x32x32.F32.E4M3.E4M3 R152, gdesc[UR32], R152, gsb0 ;  /* 0x00600000209879f3 */ /* 0x000fe20008000898 */
[----:B------:R-:W-:Y:S02]  /*1bd10*/  R2UR UR35, R243 ;  /* 0x00000000f32372ca */ /* 0x000fe400000e0000 */
[----:B------:R-:W-:-:S11]  /*1bd20*/  R2UR UR34, R242 ;  /* 0x00000000f22272ca */ /* 0x000fd600000e0000 */
[----:B------:R-:W-:Y:S02]  /*1bd30*/  UMOV UR39, UR35 ;  /* 0x0000002300277c82 */ /* 0x000fe40008000000 */
[----:B------:R-:W-:Y:S01]  /*1bd40*/  UMOV UR38, UR34 ;  /* 0x0000002200267c82 */ /* 0x000fe20008000000 */
[----:B------:R-:W-:Y:S02]  /*1bd50*/  WARPGROUP.DEPBAR.LE gsb0, 0x0 ;  /* 0x00008000000079c5 */ /* 0x000fe40000010000 */
[----:B------:R-:W-:-:S06]  /*1bd60*/  WARPGROUP.ARRIVE ;  /* 0x00000000000079c5 */ /* 0x000fcc0000000000 */
[----:B------:R-:W-:Y:S01]  /*1bd70*/  QGMMA.64x32x32.F32.E4M3.E4M3 R152, gdesc[UR36], R152, gsb0 ;  /* 0x00600000249879f3 */ /* 0x000fe20008000898 */
[----:B------:R-:W-:Y:S02]  /*1bd80*/  R2UR UR39, R239 ;  /* 0x00000000ef2772ca */ /* 0x000fe400000e0000 */
[----:B------:R-:W-:Y:S02]  /*1bd90*/  R2UR UR38, R238 ;  /* 0x00000000ee2672ca */ /* 0x000fe400000e0000 */
[----:B------:R-:W-:Y:S02]  /*1bda0*/  MOV R172, UR40 ;  /* 0x0000002800ac7c02 */ /* 0x000fe40008000f00 */
[----:B------:R-:W-:Y:S02]  /*1bdb0*/  R2UR UR40, R126 ;  /* 0x000000007e2872ca */ /* 0x000fe400000e0000 */
[----:B------:R-:W-:Y:S02]  /*1bdc0*/  R2UR UR41, R127 ;  /* 0x000000007f2972ca */ /* 0x000fe400000e0000 */
[----:B0-----:R-:W-:-:S02]  /*1bdd0*/  MOV R235, UR43 ;  /* 0x0000002b00eb7c02 */ /* 0x001fc40008000f00 */
[----:B------:R-:W-:Y:S01]  /*1bde0*/  MOV R234, UR42 ;  /* 0x0000002a00ea7c02 */ /* 0x000fe20008000f00 */
        /* <DEDUP_REMOVED lines=17> */
[----:B------:R-:W-:Y:S02]  /*1bf00*/  MOV R10, UR48 ;  /* 0x00000030000a7c02 */ /* 0x000fe40008000f00 */
[----:B------:R-:W-:Y:S02]  /*1bf10*/  R2UR UR48, R122 ;  /* 0x000000007a3072ca */ /* 0x000fe400000e0000 */
[----:B------:R-:W-:-:S02]  /*1bf20*/  R2UR UR49, R123 ;  /* 0x000000007b3172ca */ /* 0x000fc400000e0000 */
[----:B------:R-:W-:Y:S01]  /*1bf30*/  MOV R23, UR51 ;  /* 0x0000003300177c02 */ /* 0x000fe20008000f00 */
[----:B------:R-:W-:Y:S01]  /*1bf40*/  UMOV UR51, UR47 ;  /* 0x0000002f00337c82 */ /* 0x000fe20008000000 */
[----:B------:R-:W-:Y:S01]  /*1bf50*/  MOV R22, UR50 ;  /* 0x0000003200167c02 */ /* 0x000fe20008000f00 */
[----:B------:R-:W-:Y:S01]  /*1bf60*/  UMOV UR50, UR46 ;  /* 0x0000002e00327c82 */ /* 0x000fe20008000000 */
[----:B------:R-:W-:Y:S02]  /*1bf70*/  WARPGROUP.DEPBAR.LE gsb0, 0x0 ;  /* 0x00008000000079c5 */ /* 0x000fe40000010000 */
[----:B------:R-:W-:-:S06]  /*1bf80*/  WARPGROUP.ARRIVE ;  /* 0x00000000000079c5 */ /* 0x000fcc0000000000 */
[----:B------:R-:W-:Y:S01]  /*1bf90*/  QGMMA.64x32x32.F32.E4M3.E4M3 R152, gdesc[UR48], R152, gsb0 ;  /* 0x00600000309879f3 */ /* 0x000fe20008000898 */
[----:B------:R-:W-:Y:S02]  /*1bfa0*/  R2UR UR51, R23 ;  /* 0x00000000173372ca */ /* 0x000fe400000e0000 */
[----:B------:R-:W-:Y:S02]  /*1bfb0*/  R2UR UR50, R22 ;  /* 0x00000000163272ca */ /* 0x000fe400000e0000 */
[----:B--2---:R-:W-:Y:S02]  /*1bfc0*/  R2UR UR56, R120 ;  /* 0x00000000783872ca */ /* 0x004fe400000e0000 */
[----:B------:R-:W-:-:S07]  /*1bfd0*/  R2UR UR57, R121 ;  /* 0x00000000793972ca */ /* 0x000fce00000e0000 */
[----:B------:R-:W-:Y:S02]  /*1bfe0*/  UMOV UR59, UR51 ;  /* 0x00000033003b7c82 */ /* 0x000fe40008000000 */
[----:B------:R-:W-:Y:S01]  /*1bff0*/  UMOV UR58, UR50 ;  /* 0x00000032003a7c82 */ /* 0x000fe20008000000 */
[----:B------:R-:W-:Y:S02]  /*1c000*/  WARPGROUP.DEPBAR.LE gsb0, 0x0 ;  /* 0x00008000000079c5 */ /* 0x000fe40000010000 */
[----:B------:R-:W-:-:S06]  /*1c010*/  WARPGROUP.ARRIVE ;  /* 0x00000000000079c5 */ /* 0x000fcc0000000000 */
[----:B------:R-:W-:Y:S01]  /*1c020*/  QGMMA.64x32x32.F32.E4M3.E4M3 R152, gdesc[UR56], R152, gsb0 ;  /* 0x00600000389879f3 */ /* 0x000fe20008000898 */
[----:B---3--:R-:W-:Y:S02]  /*1c030*/  R2UR UR4, R118 ;  /* 0x00000000760472ca */ /* 0x008fe400000e0000 */
[----:B------:R-:W-:Y:S01]  /*1c040*/  R2UR UR5, R119 ;  /* 0x00000000770572ca */ /* 0x000fe200000e0000 */
[----:B------:R-:W-:Y:S01]  /*1c050*/  UMOV UR6, UR54 ;  /* 0x0000003600067c82 */ /* 0x000fe20008000000 */
[----:B------:R-:W-:Y:S01]  /*1c060*/  UMOV UR7, UR55 ;  /* 0x0000003700077c82 */ /* 0x000fe20008000000 */
[----:B------:R-:W-:Y:S02]  /*1c070*/  WARPGROUP.DEPBAR.LE gsb0, 0x0 ;  /* 0x00008000000079c5 */ /* 0x000fe40000010000 */
[----:B------:R-:W-:-:S08]  /*1c080*/  WARPGROUP.ARRIVE ;  /* 0x00000000000079c5 */ /* 0x000fd00000000000 */
[----:B------:R-:W-:Y:S01]  /*1c090*/  QGMMA.64x32x32.F32.E4M3.E4M3 R152, gdesc[UR4], R152, gsb0 ;  /* 0x00600000049879f3 */ /* 0x000fe20008000898 */
[----:B------:R-:W-:Y:S02]  /*1c0a0*/  LOP3.LUT P1, RZ, R0, 0x2, RZ, 0xc0, !PT ;  /* 0x0000000200ff7812 */ /* 0x000fe4000782c0ff */
[----:B------:R-:W-:Y:S02]  /*1c0b0*/  LOP3.LUT R12, R12, 0xfffffffb, RZ, 0xc0, !PT ;  /* 0xfffffffb0c0c7812 */ /* 0x000fe400078ec0ff */
[----:B------:R-:W-:-:S09]  /*1c0c0*/  LOP3.LUT P3, RZ, R0, 0x800, RZ, 0xc0, !PT ;  /* 0x0000080000ff7812 */ /* 0x000fd2000786c0ff */
[----:B------:R-:W-:Y:S02]  /*1c0d0*/  @P1 LOP3.LUT R12, R12, 0x4, RZ, 0xfc, !PT ;  /* 0x000000040c0c1812 */ /* 0x000fe400078efcff */
[C---:B------:R-:W-:Y:S02]  /*1c0e0*/  LOP3.LUT P1, RZ, R0.reuse, 0x1000000, RZ, 0xc0, !PT ;  /* 0x0100000000ff7812 */ /* 0x040fe4000782c0ff */
[----:B------:R-:W-:-:S04]  /*1c0f0*/  LOP3.LUT R0, R0, 0xf7ffffff, RZ, 0xc0, !PT ;  /* 0xf7ffffff00007812 */ /* 0x000fc800078ec0ff */
[----:B------:R-:W-:-:S04]  /*1c100*/  @P2 LOP3.LUT R0, R0, 0x8000000, RZ, 0xfc, !PT ;  /* 0x0800000000002812 */ /* 0x000fc800078efcff */
[C---:B------:R-:W-:Y:S02]  /*1c110*/  LOP3.LUT P2, RZ, R0.reuse, 0x400, RZ, 0xc0, !PT ;  /* 0x0000040000ff7812 */ /* 0x040fe4000784c0ff */
[----:B------:R-:W-:Y:S01]  /*1c120*/  LOP3.LUT R0, R0, 0xefffffff, RZ, 0xc0, !PT ;  /* 0xefffffff00007812 */ /* 0x000fe200078ec0ff */
[----:B------:R-:W-:Y:S01]  /*1c130*/  STL [R1+0x16e8], R193 ;  /* 0x0016e8c101007387 */ /* 0x000fe20000100800 */
[----:B------:R-:W-:Y:S01]  /*1c140*/  R2UR UR48, R10 ;  /* 0x000000000a3072ca */ /* 0x000fe200000e0000 */
[----:B------:R-:W-:Y:S01]  /*1c150*/  IMAD.IADD R10, R20, 0x1, R19 ;  /* 0x00000001140a7824 */ /* 0x000fe200078e0213 */
[----:B------:R-:W-:Y:S01]  /*1c160*/  @P0 LOP3.LUT R0, R0, 0x10000000, RZ, 0xfc, !PT ;  /* 0x1000000000000812 */ /* 0x000fe200078efcff */
[----:B------:R-:W-:Y:S04]  /*1c170*/  STL [R1+0x16ec], R191 ;  /* 0x0016ecbf01007387 */ /* 0x000fe80000100800 */
[----:B------:R-:W-:Y:S01]  /*1c180*/  STL [R1+0x16f0], R189 ;  /* 0x0016f0bd01007387 */ /* 0x000fe20000100800 */
[----:B------:R-:W-:-:S02]  /*1c190*/  WARPGROUP.DEPBAR.LE gsb0, 0x0 ;  /* 0x00008000000079c5 */ /* 0x000fc40000010000 */
[----:B------:R-:W-:Y:S06]  /*1c1a0*/  BAR.SYNC.DEFER_BLOCKING 0x0 ;  /* 0x0000000000007b1d */ /* 0x000fec0000010000 */
[----:B------:R-:W-:Y:S04]  /*1c1b0*/  STL [R1+0x16f4], R187 ;  /* 0x0016f4bb01007387 */ /* 0x000fe80000100800 */
[----:B------:R-:W2:Y:S04]  /*1c1c0*/  LDL.64 R118, [R1+0x860] ;  /* 0x0008600001767983 */ /* 0x000ea80000100a00 */
[----:B------:R-:W-:Y:S04]  /*1c1d0*/  STL [R1+0x16f8], R0 ;  /* 0x0016f80001007387 */ /* 0x000fe80000100800 */
[----:B------:R-:W-:Y:S04]  /*1c1e0*/  STL [R1+0x16fc], R19 ;  /* 0x0016fc1301007387 */ /* 0x000fe80000100800 */
[----:B------:R0:W-:Y:S04]  /*1c1f0*/  STS.U8 [R10+0x11800], R5 ;  /* 0x011800050a007388 */ /* 0x0001e80000000000 */
[----:B0-----:R-:W3:Y:S01]  /*1c200*/  LDL.LU R5, [R1+0x80c] ;  /* 0x00080c0001057983 */ /* 0x001ee20000300800 */
[----:B------:R-:W-:-:S02]  /*1c210*/  FSEL R206, R206, -INF , !P1 ;  /* 0xff800000cece7808 */ /* 0x000fc40004800000 */
[----:B------:R-:W-:-:S04]  /*1c220*/  LOP3.LUT P1, RZ, R12, 0x4, RZ, 0xc0, !PT ;  /* 0x000000040cff7812 */ /* 0x000fc8000782c0ff */
[----:B------:R-:W-:Y:S02]  /*1c230*/  FSEL R21, R21, -INF , !P1 ;  /* 0xff80000015157808 */ /* 0x000fe40004800000 */
[----:B------:R-:W-:-:S04]  /*1c240*/  LOP3.LUT P1, RZ, R12, 0x2, RZ, 0xc0, !PT ;  /* 0x000000020cff7812 */ /* 0x000fc8000782c0ff */
[----:B------:R-:W-:Y:S02]  /*1c250*/  FSEL R233, R233, -INF , !P1 ;  /* 0xff800000e9e97808 */ /* 0x000fe40004800000 */
[----:B------:R-:W-:Y:S02]  /*1c260*/  LOP3.LUT P1, RZ, R12, 0x1, RZ, 0xc0, !PT ;  /* 0x000000010cff7812 */ /* 0x000fe4000782c0ff */
[----:B------:R-:W-:Y:S02]  /*1c270*/  FSEL R227, R227, -INF , !P3 ;  /* 0xff800000e3e37808 */ /* 0x000fe40005800000 */
[----:B------:R-:W-:Y:S02]  /*1c280*/  FSEL R230, R230, -INF , !P1 ;  /* 0xff800000e6e67808 */ /* 0x000fe40004800000 */
[C---:B------:R-:W-:Y:S02]  /*1c290*/  LOP3.LUT P1, RZ, R0.reuse, 0x80000000, RZ, 0xc0, !PT ;  /* 0x8000000000ff7812 */ /* 0x040fe4000782c0ff */
[----:B------:R-:W-:Y:S01]  /*1c2a0*/  LOP3.LUT P3, RZ, R0, 0x40000000, RZ, 0xc0, !PT ;  /* 0x4000000000ff7812 */ /* 0x000fe2000786c0ff */
[----:B------:R-:W-:Y:S01]  /*1c2b0*/  FMUL R23, R154, R117 ;  /* 0x000000759a177220 */ /* 0x000fe20000400000 */
[----:B------:R-:W-:-:S02]  /*1c2c0*/  FSEL R232, R232, -INF , !P1 ;  /* 0xff800000e8e87808 */ /* 0x000fc40004800000 */
[----:B------:R-:W-:Y:S02]  /*1c2d0*/  FSEL R225, R225, -INF , !P3 ;  /* 0xff800000e1e17808 */ /* 0x000fe40005800000 */
[C---:B------:R-:W-:Y:S02]  /*1c2e0*/  LOP3.LUT P3, RZ, R0.reuse, 0x20000000, RZ, 0xc0, !PT ;  /* 0x2000000000ff7812 */ /* 0x040fe4000786c0ff */
[----:B------:R-:W-:Y:S02]  /*1c2f0*/  LOP3.LUT P1, RZ, R0, 0x200000, RZ, 0xc0, !PT ;  /* 0x0020000000ff7812 */ /* 0x000fe4000782c0ff */
[----:B------:R-:W-:Y:S01]  /*1c300*/  R2UR UR41, R173 ;  /* 0x00000000ad2972ca */ /* 0x000fe200000e0000 */
[----:B------:R-:W-:Y:S01]  /*1c310*/  FMUL R173, R155, R117 ;  /* 0x000000759bad7220 */ /* 0x000fe20000400000 */
[----:B------:R-:W-:Y:S02]  /*1c320*/  FSEL R226, R226, -INF , !P5 ;  /* 0xff800000e2e27808 */ /* 0x000fe40006800000 */
[----:B------:R-:W-:-:S02]  /*1c330*/  FSEL R224, R224, -INF , !P3 ;  /* 0xff800000e0e07808 */ /* 0x000fc40005800000 */
[----:B------:R-:W-:Y:S02]  /*1c340*/  FSEL R207, R207, -INF , !P3 ;  /* 0xff800000cfcf7808 */ /* 0x000fe40005800000 */
[----:B------:R-:W-:Y:S02]  /*1c350*/  FSEL R23, R23, -INF , !P1 ;  /* 0xff80000017177808 */ /* 0x000fe40004800000 */
[C---:B------:R-:W-:Y:S02]  /*1c360*/  LOP3.LUT P0, RZ, R0.reuse, 0x4000, RZ, 0xc0, !PT ;  /* 0x0000400000ff7812 */ /* 0x040fe4000780c0ff */
[C---:B------:R-:W-:Y:S02]  /*1c370*/  LOP3.LUT P6, RZ, R0.reuse, 0x40000, RZ, 0xc0, !PT ;  /* 0x0004000000ff7812 */ /* 0x040fe400078cc0ff */
[C---:B------:R-:W-:Y:S02]  /*1c380*/  LOP3.LUT P5, RZ, R0.reuse, 0x400000, RZ, 0xc0, !PT ;  /* 0x0040000000ff7812 */ /* 0x040fe400078ac0ff */
[----:B------:R-:W-:-:S02]  /*1c390*/  LOP3.LUT P3, RZ, R0, 0x4, RZ, 0xc0, !PT ;  /* 0x0000000400ff7812 */ /* 0x000fc4000786c0ff */
[----:B------:R-:W-:Y:S01]  /*1c3a0*/  LOP3.LUT P1, RZ, R0, 0x4000000, RZ, 0xc0, !PT ;  /* 0x0400000000ff7812 */ /* 0x000fe2000782c0ff */
[-C--:B------:R-:W-:Y:S01]  /*1c3b0*/  FMUL R171, R162, R117.reuse ;  /* 0x00000075a2ab7220 */ /* 0x080fe20000400000 */
[----:B------:R-:W-:Y:S01]  /*1c3c0*/  R2UR UR40, R172 ;  /* 0x00000000ac2872ca */ /* 0x000fe200000e0000 */
[-C--:B------:R-:W-:Y:S01]  /*1c3d0*/  FMUL R172, R159, R117.reuse ;  /* 0x000000759fac7220 */ /* 0x080fe20000400000 */
[----:B------:R-:W-:Y:S01]  /*1c3e0*/  R2UR UR45, R169 ;  /* 0x00000000a92d72ca */ /* 0x000fe200000e0000 */
[-C--:B------:R-:W-:Y:S01]  /*1c3f0*/  FMUL R169, R152, R117.reuse ;  /* 0x0000007598a97220 */ /* 0x080fe20000400000 */
[----:B------:R-:W-:Y:S01]  /*1c400*/  R2UR UR44, R168 ;  /* 0x00000000a82c72ca */ /* 0x000fe200000e0000 */
[-C--:B------:R-:W-:Y:S01]  /*1c410*/  FMUL R168, R153, R117.reuse ;  /* 0x0000007599a87220 */ /* 0x080fe20000400000 */
[----:B------:R-:W-:Y:S01]  /*1c420*/  FSEL R13, R13, -INF , !P3 ;  /* 0xff8000000d0d7808 */ /* 0x000fe20005800000 */
[-C--:B------:R-:W-:Y:S01]  /*1c430*/  FMUL R170, R158, R117.reuse ;  /* 0x000000759eaa7220 */ /* 0x080fe20000400000 */
[----:B------:R-:W-:Y:S01]  /*1c440*/  FSEL R223, R223, -INF , !P5 ;  /* 0xff800000dfdf7808 */ /* 0x000fe20006800000 */
[-C--:B------:R-:W-:Y:S01]  /*1c450*/  FMUL R162, R163, R117.reuse ;  /* 0x00000075a3a27220 */ /* 0x080fe20000400000 */
[----:B------:R-:W-:Y:S01]  /*1c460*/  FSEL R222, R222, -INF , !P6 ;  /* 0xff800000dede7808 */ /* 0x000fe20007000000 */
[----:B------:R-:W-:Y:S01]  /*1c470*/  FMUL R159, R166, R117 ;  /* 0x00000075a69f7220 */ /* 0x000fe20000400000 */
[----:B------:R-:W-:-:S02]  /*1c480*/  FSEL R228, R228, -INF , !P0 ;  /* 0xff800000e4e47808 */ /* 0x000fc40004000000 */
[----:B------:R-:W-:Y:S02]  /*1c490*/  FSEL R231, R231, -INF , !P2 ;  /* 0xff800000e7e77808 */ /* 0x000fe40005000000 */
[----:B------:R-:W-:Y:S02]  /*1c4a0*/  FSEL R229, R229, -INF , !P4 ;  /* 0xff800000e5e57808 */ /* 0x000fe40006000000 */
[----:B------:R-:W-:Y:S02]  /*1c4b0*/  FSEL R173, R173, -INF , !P1 ;  /* 0xff800000adad7808 */ /* 0x000fe40004800000 */
[C---:B------:R-:W-:Y:S02]  /*1c4c0*/  LOP3.LUT P0, RZ, R0.reuse, 0x800000, RZ, 0xc0, !PT ;  /* 0x0080000000ff7812 */ /* 0x040fe4000780c0ff */
[C---:B------:R-:W-:Y:S02]  /*1c4d0*/  LOP3.LUT P2, RZ, R0.reuse, 0x1, RZ, 0xc0, !PT ;  /* 0x0000000100ff7812 */ /* 0x040fe4000784c0ff */
[----:B------:R-:W-:-:S02]  /*1c4e0*/  LOP3.LUT P3, RZ, R0, 0x100, RZ, 0xc0, !PT ;  /* 0x0000010000ff7812 */ /* 0x000fc4000786c0ff */
[C---:B------:R-:W-:Y:S02]  /*1c4f0*/  LOP3.LUT P5, RZ, R0.reuse, 0x20, RZ, 0xc0, !PT ;  /* 0x0000002000ff7812 */ /* 0x040fe400078ac0ff */
[C---:B------:R-:W-:Y:S02]  /*1c500*/  LOP3.LUT P6, RZ, R0.reuse, 0x8, RZ, 0xc0, !PT ;  /* 0x0000000800ff7812 */ /* 0x040fe400078cc0ff */
[C---:B------:R-:W-:Y:S02]  /*1c510*/  LOP3.LUT P4, RZ, R0.reuse, 0x2000, RZ, 0xc0, !PT ;  /* 0x0000200000ff7812 */ /* 0x040fe4000788c0ff */
[----:B------:R-:W-:Y:S02]  /*1c520*/  LOP3.LUT P1, RZ, R0, 0x10000, RZ, 0xc0, !PT ;  /* 0x0001000000ff7812 */ /* 0x000fe4000782c0ff */
[----:B------:R-:W-:Y:S02]  /*1c530*/  FSEL R169, R169, -INF , !P0 ;  /* 0xff800000a9a97808 */ /* 0x000fe40004000000 */
[----:B------:R-:W-:-:S02]  /*1c540*/  FSEL R168, R168, -INF , !P2 ;  /* 0xff800000a8a87808 */ /* 0x000fc40005000000 */
[----:B------:R-:W-:Y:S02]  /*1c550*/  FSEL R170, R170, -INF , !P1 ;  /* 0xff800000aaaa7808 */ /* 0x000fe40004800000 */
[----:B------:R-:W-:Y:S02]  /*1c560*/  FSEL R172, R172, -INF , !P4 ;  /* 0xff800000acac7808 */ /* 0x000fe40006000000 */
[----:B------:R-:W-:Y:S02]  /*1c570*/  FSEL R171, R171, -INF , !P3 ;  /* 0xff800000abab7808 */ /* 0x000fe40005800000 */
[----:B------:R-:W-:Y:S02]  /*1c580*/  FSEL R162, R162, -INF , !P5 ;  /* 0xff800000a2a27808 */ /* 0x000fe40006800000 */
[----:B------:R-:W-:Y:S02]  /*1c590*/  FSEL R159, R159, -INF , !P6 ;  /* 0xff8000009f9f7808 */ /* 0x000fe40007000000 */
[----:B------:R-:W-:-:S02]  /*1c5a0*/  LOP3.LUT P0, RZ, R0, 0x10000000, RZ, 0xc0, !PT ;  /* 0x1000000000ff7812 */ /* 0x000fc4000780c0ff */
[C---:B------:R-:W-:Y:S02]  /*1c5b0*/  LOP3.LUT P2, RZ, R0.reuse, 0x8000000, RZ, 0xc0, !PT ;  /* 0x0800000000ff7812 */ /* 0x040fe4000784c0ff */
[C---:B------:R-:W-:Y:S02]  /*1c5c0*/  LOP3.LUT P1, RZ, R0.reuse, 0x100000, RZ, 0xc0, !PT ;  /* 0x0010000000ff7812 */ /* 0x040fe4000782c0ff */
[C---:B------:R-:W-:Y:S02]  /*1c5d0*/  LOP3.LUT P4, RZ, R0.reuse, 0x20000, RZ, 0xc0, !PT ;  /* 0x0002000000ff7812 */ /* 0x040fe4000788c0ff */
[C---:B------:R-:W-:Y:S02]  /*1c5e0*/  LOP3.LUT P3, RZ, R0.reuse, 0x1000, RZ, 0xc0, !PT ;  /* 0x0000100000ff7812 */ /* 0x040fe4000786c0ff */
[C---:B------:R-:W-:Y:S02]  /*1c5f0*/  LOP3.LUT P5, RZ, R0.reuse, 0x200, RZ, 0xc0, !PT ;  /* 0x0000020000ff7812 */ /* 0x040fe400078ac0ff */
[----:B------:R-:W-:-:S02]  /*1c600*/  LOP3.LUT P6, RZ, R0, 0x10, RZ, 0xc0, !PT ;  /* 0x0000001000ff7812 */ /* 0x000fc400078cc0ff */
[----:B------:R-:W4:Y:S04]  /*1c610*/  LDL.LU R0, [R1+0x810] ;  /* 0x0008100001007983 */ /* 0x000f280000300800 */
[----:B------:R0:W-:Y:S04]  /*1c620*/  STS.U8 [R10+0x13100], R24 ;  /* 0x013100180a007388 */ /* 0x0001e80000000000 */
[----:B0-----:R-:W2:Y:S04]  /*1c630*/  LDL.LU R24, [R1+0x814] ;  /* 0x0008140001187983 */ /* 0x001ea80000300800 */
[----:B------:R-:W2:Y:S01]  /*1c640*/  LDL.LU R217, [R1+0x818] ;  /* 0x0008180001d97983 */ /* 0x000ea20000300800 */
[----:B------:R-:W-:-:S02]  /*1c650*/  R2UR UR49, R11 ;  /* 0x000000000b3172ca */ /* 0x000fc400000e0000 */
[----:B------:R-:W-:-:S04]  /*1c660*/  FMNMX R11, R206, R21, !PT ;  /* 0x00000015ce0b7209 */ /* 0x000fc80007800000 */
[----:B------:R-:W-:-:S04]  /*1c670*/  FMNMX R11, R207, R11, !PT ;  /* 0x0000000bcf0b7209 */ /* 0x000fc80007800000 */
[----:B------:R-:W-:-:S04]  /*1c680*/  FMNMX R11, R233, R11, !PT ;  /* 0x0000000be90b7209 */ /* 0x000fc80007800000 */
[----:B------:R-:W-:-:S04]  /*1c690*/  FMNMX R11, R230, R11, !PT ;  /* 0x0000000be60b7209 */ /* 0x000fc80007800000 */
[----:B------:R-:W-:-:S04]  /*1c6a0*/  FMNMX R11, R227, R11, !PT ;  /* 0x0000000be30b7209 */ /* 0x000fc80007800000 */
[----:B------:R-:W-:-:S04]  /*1c6b0*/  FMNMX R11, R225, R11, !PT ;  /* 0x0000000be10b7209 */ /* 0x000fc80007800000 */
[----:B------:R-:W-:-:S05]  /*1c6c0*/  FMNMX R11, R226, R11, !PT ;  /* 0x0000000be20b7209 */ /* 0x000fca0007800000 */
[----:B------:R-:W0:Y:S02]  /*1c6d0*/  SHFL.BFLY PT, R12, R11, 0x2, 0x1f ;  /* 0x0c401f000b0c7f89 */ /* 0x000e2400000e0000 */
[----:B0-----:R-:W-:Y:S02]  /*1c6e0*/  FMNMX R11, R11, R12, !PT ;  /* 0x0000000c0b0b7209 */ /* 0x001fe40007800000 */
[----:B------:R-:W-:-:S03]  /*1c6f0*/  FMNMX R12, R224, R13, !PT ;  /* 0x0000000de00c7209 */ /* 0x000fc60007800000 */
[----:B------:R-:W0:Y:S01]  /*1c700*/  SHFL.BFLY PT, R22, R11, 0x1, 0x1f ;  /* 0x0c201f000b167f89 */ /* 0x000e2200000e0000 */
[----:B------:R-:W-:-:S04]  /*1c710*/  FMNMX R12, R223, R12, !PT ;  /* 0x0000000cdf0c7209 */ /* 0x000fc80007800000 */
[----:B------:R-:W-:-:S04]  /*1c720*/  FMNMX R12, R222, R12, !PT ;  /* 0x0000000cde0c7209 */ /* 0x000fc80007800000 */
[----:B------:R-:W-:-:S04]  /*1c730*/  FMNMX R12, R228, R12, !PT ;  /* 0x0000000ce40c7209 */ /* 0x000fc80007800000 */
[----:B------:R-:W-:-:S04]  /*1c740*/  FMNMX R12, R231, R12, !PT ;  /* 0x0000000ce70c7209 */ /* 0x000fc80007800000 */
[----:B------:R-:W-:-:S04]  /*1c750*/  FMNMX R12, R232, R12, !PT ;  /* 0x0000000ce80c7209 */ /* 0x000fc80007800000 */
[----:B------:R-:W-:Y:S02]  /*1c760*/  FMNMX R12, R229, R12, !PT ;  /* 0x0000000ce50c7209 */ /* 0x000fe40007800000 */
[----:B0-----:R-:W-:-:S03]  /*1c770*/  FMNMX R22, R11, R22, !PT ;  /* 0x000000160b167209 */ /* 0x001fc60007800000 */
[----:B------:R-:W0:Y:S01]  /*1c780*/  SHFL.BFLY PT, R11, R12, 0x2, 0x1f ;  /* 0x0c401f000c0b7f89 */ /* 0x000e2200000e0000 */
[----:B------:R-:W-:Y:S01]  /*1c790*/  FMUL R158, R167, R117 ;  /* 0x00000075a79e7220 */ /* 0x000fe20000400000 */
[----:B0-----:R-:W-:Y:S02]  /*1c7a0*/  FMNMX R11, R12, R11, !PT ;  /* 0x0000000b0c0b7209 */ /* 0x001fe40007800000 */
[----:B------:R-:W-:-:S04]  /*1c7b0*/  FMNMX R12, R23, R173, !PT ;  /* 0x000000ad170c7209 */ /* 0x000fc80007800000 */
[----:B------:R-:W-:-:S04]  /*1c7c0*/  FMNMX R12, R170, R12, !PT ;  /* 0x0000000caa0c7209 */ /* 0x000fc80007800000 */
[----:B------:R-:W-:-:S04]  /*1c7d0*/  FMNMX R12, R172, R12, !PT ;  /* 0x0000000cac0c7209 */ /* 0x000fc80007800000 */
[----:B------:R-:W-:-:S04]  /*1c7e0*/  FMNMX R12, R171, R12, !PT ;  /* 0x0000000cab0c7209 */ /* 0x000fc80007800000 */
[----:B------:R-:W-:Y:S02]  /*1c7f0*/  FMNMX R12, R162, R12, !PT ;  /* 0x0000000ca20c7209 */ /* 0x000fe40007800000 */
[----:B------:R-:W-:Y:S02]  /*1c800*/  FSEL R158, R158, -INF , !P0 ;  /* 0xff8000009e9e7808 */ /* 0x000fe40004000000 */
[----:B---3--:R-:W-:-:S05]  /*1c810*/  FMNMX R22, R22, R5, !PT ;  /* 0x0000000516167209 */ /* 0x008fca0007800000 */
[----:B------:R-:W-:-:S04]  /*1c820*/  FADD R21, R21, -R22 ;  /* 0x8000001615157221 */ /* 0x000fc80000000000 */
[----:B------:R-:W-:-:S04]  /*1c830*/  FMUL R21, R21, 1.4426950216293334961 ;  /* 0x3fb8aa3b15157820 */ /* 0x000fc80000400000 */
[----:B------:R0:W3:Y:S02]  /*1c840*/  MUFU.EX2 R213, R21 ;  /* 0x0000001500d57308 */ /* 0x0000e40000000800 */
[----:B0-----:R-:W0:Y:S01]  /*1c850*/  SHFL.BFLY PT, R21, R11, 0x1, 0x1f ;  /* 0x0c201f000b157f89 */ /* 0x001e2200000e0000 */
[----:B------:R-:W-:Y:S02]  /*1c860*/  FMNMX R12, R159, R12, !PT ;  /* 0x0000000c9f0c7209 */ /* 0x000fe40007800000 */
[----:B0-----:R-:W-:Y:S02]  /*1c870*/  FMNMX R21, R11, R21, !PT ;  /* 0x000000150b157209 */ /* 0x001fe40007800000 */
[----:B------:R-:W-:-:S05]  /*1c880*/  FMNMX R11, R158, R12, !PT ;  /* 0x0000000c9e0b7209 */ /* 0x000fca0007800000 */
[----:B------:R-:W0:Y:S01]  /*1c890*/  SHFL.BFLY PT, R12, R11, 0x2, 0x1f ;  /* 0x0c401f000b0c7f89 */ /* 0x000e2200000e0000 */
[-C--:B------:R-:W-:Y:S01]  /*1c8a0*/  FMUL R156, R156, R117.reuse ;  /* 0x000000759c9c7220 */ /* 0x080fe20000400000 */
[-C--:B------:R-:W-:Y:S01]  /*1c8b0*/  FMUL R155, R157, R117.reuse ;  /* 0x000000759d9b7220 */ /* 0x080fe20000400000 */
[----:B------:R-:W-:-:S03]  /*1c8c0*/  FMUL R154, R160, R117 ;  /* 0x00000075a09a7220 */ /* 0x000fc60000400000 */
[----:B------:R-:W-:Y:S02]  /*1c8d0*/  FSEL R156, R156, -INF , !P1 ;  /* 0xff8000009c9c7808 */ /* 0x000fe40004800000 */
[----:B------:R-:W-:Y:S01]  /*1c8e0*/  FSEL R155, R155, -INF , !P4 ;  /* 0xff8000009b9b7808 */ /* 0x000fe20006000000 */
[-C--:B------:R-:W-:Y:S01]  /*1c8f0*/  FMUL R153, R161, R117.reuse ;  /* 0x00000075a1997220 */ /* 0x080fe20000400000 */
[----:B------:R-:W-:Y:S01]  /*1c900*/  FSEL R154, R154, -INF , !P3 ;  /* 0xff8000009a9a7808 */ /* 0x000fe20005800000 */
[----:B------:R-:W-:Y:S01]  /*1c910*/  FMUL R152, R164, R117 ;  /* 0x00000075a4987220 */ /* 0x000fe20000400000 */
[----:B0-----:R-:W-:Y:S02]  /*1c920*/  FMNMX R11, R11, R12, !PT ;  /* 0x0000000c0b0b7209 */ /* 0x001fe40007800000 */
[----:B------:R-:W-:-:S03]  /*1c930*/  FMNMX R12, R169, R168, !PT ;  /* 0x000000a8a90c7209 */ /* 0x000fc60007800000 */
[----:B------:R-:W0:Y:S01]  /*1c940*/  SHFL.BFLY PT, R160, R11, 0x1, 0x1f ;  /* 0x0c201f000ba07f89 */ /* 0x000e2200000e0000 */
[----:B------:R-:W-:-:S04]  /*1c950*/  FMNMX R12, R156, R12, !PT ;  /* 0x0000000c9c0c7209 */ /* 0x000fc80007800000 */
[----:B------:R-:W-:Y:S02]  /*1c960*/  FMNMX R12, R155, R12, !PT ;  /* 0x0000000c9b0c7209 */ /* 0x000fe40007800000 */
[----:B------:R-:W-:Y:S02]  /*1c970*/  FSEL R153, R153, -INF , !P5 ;  /* 0xff80000099997808 */ /* 0x000fe40006800000 */
[----:B------:R-:W-:Y:S01]  /*1c980*/  FMNMX R12, R154, R12, !PT ;  /* 0x0000000c9a0c7209 */ /* 0x000fe20007800000 */
[----:B------:R-:W-:Y:S01]  /*1c990*/  FMUL R165, R165, R117 ;  /* 0x00000075a5a57220 */ /* 0x000fe20000400000 */
[----:B------:R-:W-:Y:S02]  /*1c9a0*/  FSEL R152, R152, -INF , !P6 ;  /* 0xff80000098987808 */ /* 0x000fe40007000000 */
[----:B------:R-:W-:-:S04]  /*1c9b0*/  FMNMX R12, R153, R12, !PT ;  /* 0x0000000c990c7209 */ /* 0x000fc80007800000 */
[----:B------:R-:W-:Y:S02]  /*1c9c0*/  FMNMX R12, R152, R12, !PT ;  /* 0x0000000c980c7209 */ /* 0x000fe40007800000 */
[----:B----4-:R-:W-:-:S05]  /*1c9d0*/  FMNMX R21, R21, R0, !PT ;  /* 0x0000000015157209 */ /* 0x010fca0007800000 */
[----:B------:R-:W-:-:S04]  /*1c9e0*/  FADD R13, R13, -R21 ;  /* 0x800000150d0d7221 */ /* 0x000fc80000000000 */
[----:B------:R-:W-:-:S04]  /*1c9f0*/  FMUL R13, R13, 1.4426950216293334961 ;  /* 0x3fb8aa3b0d0d7820 */ /* 0x000fc80000400000 */
[----:B-1----:R1:W-:Y:S01]  /*1ca00*/  MUFU.EX2 R211, R13 ;  /* 0x0000000d00d37308 */ /* 0x0023e20000000800 */
[----:B0-----:R-:W-:Y:S02]  /*1ca10*/  FMNMX R160, R11, R160, !PT ;  /* 0x000000a00ba07209 */ /* 0x001fe40007800000 */
[----:B-1----:R-:W-:-:S04]  /*1ca20*/  FSEL R13, R165, -INF , !P2 ;  /* 0xff800000a50d7808 */ /* 0x002fc80005000000 */
[----:B------:R-:W-:-:S05]  /*1ca30*/  FMNMX R12, R13, R12, !PT ;  /* 0x0000000c0d0c7209 */ /* 0x000fca0007800000 */
[----:B------:R-:W0:Y:S01]  /*1ca40*/  SHFL.BFLY PT, R11, R12, 0x2, 0x1f ;  /* 0x0c401f000c0b7f89 */ /* 0x000e2200000e0000 */
[----:B--2---:R-:W-:-:S05]  /*1ca50*/  FMNMX R160, R160, R24, !PT ;  /* 0x00000018a0a07209 */ /* 0x004fca0007800000 */
[----:B------:R-:W-:-:S04]  /*1ca60*/  FADD R23, R23, -R160 ;  /* 0x800000a017177221 */ /* 0x000fc80000000000 */
[----:B------:R-:W-:Y:S01]  /*1ca70*/  FMUL R23, R23, 1.4426950216293334961 ;  /* 0x3fb8aa3b17177820 */ /* 0x000fe20000400000 */
[----:B------:R-:W-:-:S03]  /*1ca80*/  FADD R173, R173, -R160 ;  /* 0x800000a0adad7221 */ /* 0x000fc60000000000 */
[----:B------:R1:W-:Y:S02]  /*1ca90*/  MUFU.EX2 R201, R23 ;  /* 0x0000001700c97308 */ /* 0x0003e40000000800 */
[----:B-1----:R-:W-:Y:S01]  /*1caa0*/  FADD R23, R170, -R160 ;  /* 0x800000a0aa177221 */ /* 0x002fe20000000000 */
[----:B0-----:R-:W-:Y:S01]  /*1cab0*/  FMNMX R11, R12, R11, !PT ;  /* 0x0000000b0c0b7209 */ /* 0x001fe20007800000 */
[----:B------:R-:W-:Y:S02]  /*1cac0*/  FMUL R12, R173, 1.4426950216293334961 ;  /* 0x3fb8aa3bad0c7820 */ /* 0x000fe40000400000 */
[----:B------:R-:W-:Y:S02]  /*1cad0*/  FMUL R173, R23, 1.4426950216293334961 ;  /* 0x3fb8aa3b17ad7820 */ /* 0x000fe40000400000 */
[----:B------:R-:W0:Y:S01]  /*1cae0*/  SHFL.BFLY PT, R23, R11, 0x1, 0x1f ;  /* 0x0c201f000b177f89 */ /* 0x000e2200000e0000 */
[--C-:B------:R-:W-:Y:S01]  /*1caf0*/  FADD R233, R233, -R22.reuse ;  /* 0x80000016e9e97221 */ /* 0x100fe20000000000 */
[--C-:B------:R-:W-:Y:S01]  /*1cb00*/  FADD R206, R206, -R22.reuse ;  /* 0x80000016cece7221 */ /* 0x100fe20000000000 */
[--C-:B------:R-:W-:Y:S01]  /*1cb10*/  FADD R177, R207, -R22.reuse ;  /* 0x80000016cfb17221 */ /* 0x100fe20000000000 */
[--C-:B------:R-:W-:Y:S01]  /*1cb20*/  FADD R227, R227, -R22.reuse ;  /* 0x80000016e3e37221 */ /* 0x100fe20000000000 */
[----:B------:R-:W-:Y:S01]  /*1cb30*/  FMUL R233, R233, 1.4426950216293334961 ;  /* 0x3fb8aa3be9e97820 */ /* 0x000fe20000400000 */
[--C-:B------:R-:W-:Y:S01]  /*1cb40*/  FADD R230, R230, -R22.reuse ;  /* 0x80000016e6e67221 */ /* 0x100fe20000000000 */
[----:B------:R-:W-:Y:S01]  /*1cb50*/  FMUL R206, R206, 1.4426950216293334961 ;  /* 0x3fb8aa3bcece7820 */ /* 0x000fe20000400000 */
[----:B------:R-:W-:Y:S01]  /*1cb60*/  FMUL R177, R177, 1.4426950216293334961 ;  /* 0x3fb8aa3bb1b17820 */ /* 0x000fe20000400000 */
[--C-:B------:R-:W-:Y:S01]  /*1cb70*/  FADD R176, R224, -R21.reuse ;  /* 0x80000015e0b07221 */ /* 0x100fe20000000000 */
[----:B------:R-:W-:Y:S01]  /*1cb80*/  FMUL R227, R227, 1.4426950216293334961 ;  /* 0x3fb8aa3be3e37820 */ /* 0x000fe20000400000 */
[--C-:B------:R-:W-:Y:S01]  /*1cb90*/  FADD R175, R226, -R22.reuse ;  /* 0x80000016e2af7221 */ /* 0x100fe20000000000 */
[----:B------:R-:W-:Y:S01]  /*1cba0*/  FMUL R230, R230, 1.4426950216293334961 ;  /* 0x3fb8aa3be6e67820 */ /* 0x000fe20000400000 */
[----:B------:R-:W-:Y:S01]  /*1cbb0*/  FADD R225, R225, -R22 ;  /* 0x80000016e1e17221 */ /* 0x000fe20000000000 */
[----:B------:R1:W2:Y:S01]  /*1cbc0*/  MUFU.EX2 R215, R206 ;  /* 0x000000ce00d77308 */ /* 0x0002a20000000800 */
[--C-:B------:R-:W-:Y:S01]  /*1cbd0*/  FADD R222, R222, -R21.reuse ;  /* 0x80000015dede7221 */ /* 0x100fe20000000000 */
[----:B------:R-:W-:Y:S01]  /*1cbe0*/  FMUL R176, R176, 1.4426950216293334961 ;  /* 0x3fb8aa3bb0b07820 */ /* 0x000fe20000400000 */
[--C-:B------:R-:W-:Y:S01]  /*1cbf0*/  FADD R223, R223, -R21.reuse ;  /* 0x80000015dfdf7221 */ /* 0x100fe20000000000 */
[----:B------:R-:W-:Y:S01]  /*1cc00*/  FMUL R175, R175, 1.4426950216293334961 ;  /* 0x3fb8aa3bafaf7820 */ /* 0x000fe20000400000 */
[----:B------:R-:W-:Y:S01]  /*1cc10*/  FADD R231, R231, -R21 ;  /* 0x80000015e7e77221 */ /* 0x000fe20000000000 */
[----:B------:R-:W-:-:S02]  /*1cc20*/  FMUL R225, R225, 1.4426950216293334961 ;  /* 0x3fb8aa3be1e17820 */ /* 0x000fc40000400000 */
[----:B------:R-:W4:Y:S01]  /*1cc30*/  MUFU.EX2 R233, R233 ;  /* 0x000000e900e97308 */ /* 0x000f220000000800 */
[----:B0-----:R-:W-:Y:S01]  /*1cc40*/  FMNMX R23, R11, R23, !PT ;  /* 0x000000170b177209 */ /* 0x001fe20007800000 */
[--C-:B------:R-:W-:Y:S01]  /*1cc50*/  FADD R228, R228, -R21.reuse ;  /* 0x80000015e4e47221 */ /* 0x100fe20000000000 */
[----:B------:R-:W-:Y:S01]  /*1cc60*/  FMUL R207, R222, 1.4426950216293334961 ;  /* 0x3fb8aa3bdecf7820 */ /* 0x000fe20000400000 */
[----:B------:R-:W-:-:S04]  /*1cc70*/  FADD R229, R229, -R21 ;  /* 0x80000015e5e57221 */ /* 0x000fc80000000000 */
[----:B------:R-:W0:Y:S01]  /*1cc80*/  MUFU.EX2 R177, R177 ;  /* 0x000000b100b17308 */ /* 0x000e220000000800 */
[----:B------:R-:W-:Y:S01]  /*1cc90*/  FMUL R209, R223, 1.4426950216293334961 ;  /* 0x3fb8aa3bdfd17820 */ /* 0x000fe20000400000 */
[----:B------:R-:W-:Y:S01]  /*1cca0*/  FADD R232, R232, -R21 ;  /* 0x80000015e8e87221 */ /* 0x000fe20000000000 */
[----:B------:R-:W-:Y:S01]  /*1ccb0*/  FMNMX R23, R23, R217, !PT ;  /* 0x000000d917177209 */ /* 0x000fe20007800000 */
[----:B------:R-:W-:Y:S01]  /*1ccc0*/  FMUL R203, R231, 1.4426950216293334961 ;  /* 0x3fb8aa3be7cb7820 */ /* 0x000fe20000400000 */
[----:B-1----:R-:W-:-:S03]  /*1ccd0*/  FMUL R206, R228, 1.4426950216293334961 ;  /* 0x3fb8aa3be4ce7820 */ /* 0x002fc60000400000 */
[----:B------:R-:W1:Y:S01]  /*1cce0*/  MUFU.EX2 R227, R227 ;  /* 0x000000e300e37308 */ /* 0x000e620000000800 */
[----:B------:R-:W-:Y:S01]  /*1ccf0*/  FMUL R174, R229, 1.4426950216293334961 ;  /* 0x3fb8aa3be5ae7820 */ /* 0x000fe20000400000 */
[--C-:B------:R-:W-:Y:S01]  /*1cd00*/  FADD R171, R171, -R160.reuse ;  /* 0x800000a0abab7221 */ /* 0x100fe20000000000 */
[----:B------:R-:W-:Y:S01]  /*1cd10*/  FMUL R205, R232, 1.4426950216293334961 ;  /* 0x3fb8aa3be8cd7820 */ /* 0x000fe20000400000 */
[----:B------:R-:W-:-:S04]  /*1cd20*/  FADD R172, R172, -R160 ;  /* 0x800000a0acac7221 */ /* 0x000fc80000000000 */
[----:B------:R-:W1:Y:S01]  /*1cd30*/  MUFU.EX2 R230, R230 ;  /* 0x000000e600e67308 */ /* 0x000e620000000800 */
[--C-:B------:R-:W-:Y:S01]  /*1cd40*/  FADD R168, R168, -R23.reuse ;  /* 0x80000017a8a87221 */ /* 0x100fe20000000000 */
[----:B------:R-:W-:Y:S01]  /*1cd50*/  FADD R169, R169, -R23 ;  /* 0x80000017a9a97221 */ /* 0x000fe20000000000 */
[----:B------:R-:W-:-:S05]  /*1cd60*/  FMUL R171, R171, 1.4426950216293334961 ;  /* 0x3fb8aa3babab7820 */ /* 0x000fca0000400000 */
[----:B------:R-:W1:Y:S01]  /*1cd70*/  MUFU.EX2 R176, R176 ;  /* 0x000000b000b07308 */ /* 0x000e620000000800 */
[----:B------:R-:W-:Y:S01]  /*1cd80*/  FMUL R172, R172, 1.4426950216293334961 ;  /* 0x3fb8aa3bacac7820 */ /* 0x000fe20000400000 */
[----:B------:R-:W-:-:S06]  /*1cd90*/  FADD R162, R162, -R160 ;  /* 0x800000a0a2a27221 */ /* 0x000fcc0000000000 */
[----:B------:R-:W1:Y:S01]  /*1cda0*/  MUFU.EX2 R175, R175 ;  /* 0x000000af00af7308 */ /* 0x000e620000000800 */
[----:B------:R-:W-:Y:S01]  /*1cdb0*/  FADD R167, R158, -R160 ;  /* 0x800000a09ea77221 */ /* 0x000fe20000000000 */
[----:B------:R-:W-:-:S06]  /*1cdc0*/  FMUL R168, R168, 1.4426950216293334961 ;  /* 0x3fb8aa3ba8a87820 */ /* 0x000fcc0000400000 */
[----:B------:R-:W1:Y:S01]  /*1cdd0*/  MUFU.EX2 R225, R225 ;  /* 0x000000e100e17308 */ /* 0x000e620000000800 */
[----:B------:R-:W-:Y:S01]  /*1cde0*/  STL [R1+0x1700], R217 ;  /* 0x001700d901007387 */ /* 0x000fe20000100800 */
[----:B------:R-:W-:-:S06]  /*1cdf0*/  FMUL R169, R169, 1.4426950216293334961 ;  /* 0x3fb8aa3ba9a97820 */ /* 0x000fcc0000400000 */
[----:B------:R-:W1:Y:S01]  /*1ce00*/  MUFU.EX2 R207, R207 ;  /* 0x000000cf00cf7308 */ /* 0x000e620000000800 */
[--C-:B------:R-:W-:Y:S01]  /*1ce10*/  FADD R165, R155, -R23.reuse ;  /* 0x800000179ba57221 */ /* 0x100fe20000000000 */
[----:B---3--:R-:W-:Y:S06]  /*1ce20*/  STL [R1+0x1708], R213 ;  /* 0x001708d501007387 */ /* 0x008fec0000100800 */
[----:B------:R-:W3:Y:S01]  /*1ce30*/  MUFU.EX2 R209, R209 ;  /* 0x000000d100d17308 */ /* 0x000ee20000000800 */
[----:B------:R-:W-:Y:S01]  /*1ce40*/  FADD R159, R159, -R160 ;  /* 0x800000a09f9f7221 */ /* 0x000fe20000000000 */
[--C-:B------:R-:W-:Y:S01]  /*1ce50*/  FADD R166, R156, -R23.reuse ;  /* 0x800000179ca67221 */ /* 0x100fe20000000000 */
[----:B--2---:R-:W-:Y:S05]  /*1ce60*/  STL [R1+0x1704], R215 ;  /* 0x001704d701007387 */ /* 0x004fea0000100800 */
[----:B------:R-:W2:Y:S01]  /*1ce70*/  MUFU.EX2 R203, R203 ;  /* 0x000000cb00cb7308 */ /* 0x000ea20000000800 */
[----:B------:R-:W-:Y:S01]  /*1ce80*/  FMUL R162, R162, 1.4426950216293334961 ;  /* 0x3fb8aa3ba2a27820 */ /* 0x000fe20000400000 */
[----:B------:R-:W-:Y:S01]  /*1ce90*/  FMUL R167, R167, 1.4426950216293334961 ;  /* 0x3fb8aa3ba7a77820 */ /* 0x000fe20000400000 */
[----:B------:R-:W-:-:S05]  /*1cea0*/  FADD R163, R153, -R23 ;  /* 0x8000001799a37221 */ /* 0x000fca0000000000 */
[----:B------:R-:W2:Y:S01]  /*1ceb0*/  MUFU.EX2 R206, R206 ;  /* 0x000000ce00ce7308 */ /* 0x000ea20000000800 */
[----:B----4-:R-:W-:Y:S01]  /*1cec0*/  STL [R1+0x1710], R233 ;  /* 0x001710e901007387 */ /* 0x010fe20000100800 */
[----:B------:R-:W-:-:S06]  /*1ced0*/  FADD R164, R154, -R23 ;  /* 0x800000179aa47221 */ /* 0x000fcc0000000000 */
[----:B------:R-:W4:Y:S01]  /*1cee0*/  MUFU.EX2 R174, R174 ;  /* 0x000000ae00ae7308 */ /* 0x000f220000000800 */
[----:B0-----:R-:W-:Y:S01]  /*1cef0*/  STL [R1+0x170c], R177 ;  /* 0x00170cb101007387 */ /* 0x001fe20000100800 */
[----:B------:R-:W-:Y:S01]  /*1cf00*/  FMUL R165, R165, 1.4426950216293334961 ;  /* 0x3fb8aa3ba5a57820 */ /* 0x000fe20000400000 */
[----:B------:R-:W-:-:S05]  /*1cf10*/  FADD R13, R13, -R23 ;  /* 0x800000170d0d7221 */ /* 0x000fca0000000000 */
[----:B------:R-:W0:Y:S01]  /*1cf20*/  MUFU.EX2 R205, R205 ;  /* 0x000000cd00cd7308 */ /* 0x000e220000000800 */
[----:B------:R-:W-:Y:S01]  /*1cf30*/  STL [R1+0x1714], R23 ;  /* 0x0017141701007387 */ /* 0x000fe20000100800 */
[----:B------:R-:W-:Y:S01]  /*1cf40*/  FMUL R159, R159, 1.4426950216293334961 ;  /* 0x3fb8aa3b9f9f7820 */ /* 0x000fe20000400000 */
[----:B------:R-:W-:-:S05]  /*1cf50*/  FMUL R166, R166, 1.4426950216293334961 ;  /* 0x3fb8aa3ba6a67820 */ /* 0x000fca0000400000 */
[----:B------:R-:W0:Y:S01]  /*1cf60*/  MUFU.EX2 R170, R12 ;  /* 0x0000000c00aa7308 */ /* 0x000e220000000800 */
[----:B------:R-:W-:Y:S01]  /*1cf70*/  FADD R161, R152, -R23 ;  /* 0x8000001798a17221 */ /* 0x000fe20000000000 */
[----:B-1----:R-:W-:Y:S01]  /*1cf80*/  STL [R1+0x171c], R227 ;  /* 0x00171ce301007387 */ /* 0x002fe20000100800 */
[----:B------:R-:W-:-:S05]  /*1cf90*/  FMUL R163, R163, 1.4426950216293334961 ;  /* 0x3fb8aa3ba3a37820 */ /* 0x000fca0000400000 */
[----:B------:R-:W-:Y:S01]  /*1cfa0*/  MUFU.EX2 R197, R171 ;  /* 0x000000ab00c57308 */ /* 0x000fe20000000800 */
[----:B------:R-:W-:Y:S01]  /*1cfb0*/  STL [R1+0x1718], R230 ;  /* 0x001718e601007387 */ /* 0x000fe20000100800 */
[----:B------:R-:W-:-:S06]  /*1cfc0*/  FMUL R164, R164, 1.4426950216293334961 ;  /* 0x3fb8aa3ba4a47820 */ /* 0x000fcc0000400000 */
[----:B------:R-:W-:Y:S01]  /*1cfd0*/  MUFU.EX2 R195, R172 ;  /* 0x000000ac00c37308 */ /* 0x000fe20000000800 */
[----:B------:R-:W-:Y:S07]  /*1cfe0*/  STL [R1+0x1724], R211 ;  /* 0x001724d301007387 */ /* 0x000fee0000100800 */
[----:B------:R-:W1:Y:S01]  /*1cff0*/  MUFU.EX2 R171, R168 ;  /* 0x000000a800ab7308 */ /* 0x000e620000000800 */
[----:B------:R2:W-:Y:S01]  /*1d000*/  STS.U8 [R10+0x13600], R196 ;  /* 0x013600c40a007388 */ /* 0x0005e20000000000 */
[----:B------:R-:W-:-:S06]  /*1d010*/  FMUL R161, R161, 1.4426950216293334961 ;  /* 0x3fb8aa3ba1a17820 */ /* 0x000fcc0000400000 */
[----:B------:R-:W1:Y:S01]  /*1d020*/  MUFU.EX2 R172, R169 ;  /* 0x000000a900ac7308 */ /* 0x000e620000000800 */
[----:B------:R-:W-:Y:S07]  /*1d030*/  STL [R1+0x1720], R176 ;  /* 0x001720b001007387 */ /* 0x000fee0000100800 */
[----:B------:R-:W1:Y:S01]  /*1d040*/  MUFU.EX2 R173, R173 ;  /* 0x000000ad00ad7308 */ /* 0x000e620000000800 */
[----:B------:R-:W-:Y:S07]  /*1d050*/  STL [R1+0x172c], R175 ;  /* 0x00172caf01007387 */ /* 0x000fee0000100800 */
[----:B------:R3:W1:Y:S01]  /*1d060*/  MUFU.EX2 R199, R162 ;  /* 0x000000a200c77308 */ /* 0x0006620000000800 */
[----:B------:R-:W-:Y:S04]  /*1d070*/  STL [R1+0x1728], R225 ;  /* 0x001728e101007387 */ /* 0x000fe80000100800 */
[----:B------:R-:W-:Y:S03]  /*1d080*/  STL [R1+0x1734], R207 ;  /* 0x001734cf01007387 */ /* 0x000fe60000100800 */
[----:B------:R-:W1:Y:S01]  /*1d090*/  MUFU.EX2 R167, R167 ;  /* 0x000000a700a77308 */ /* 0x000e620000000800 */
[----:B---3--:R-:W-:Y:S01]  /*1d0a0*/  FMUL R162, R13, 1.4426950216293334961 ;  /* 0x3fb8aa3b0da27820 */ /* 0x008fe20000400000 */
[----:B------:R-:W-:Y:S06]  /*1d0b0*/  STL [R1+0x1730], R209 ;  /* 0x001730d101007387 */ /* 0x000fec0000100800 */
[----:B--2---:R-:W2:Y:S01]  /*1d0c0*/  MUFU.EX2 R196, R159 ;  /* 0x0000009f00c47308 */ /* 0x004ea20000000800 */
[----:B------:R-:W-:Y:S07]  /*1d0d0*/  STL [R1+0x173c], R203 ;  /* 0x00173ccb01007387 */ /* 0x000fee0000100800 */
[----:B------:R-:W3:Y:S01]  /*1d0e0*/  MUFU.EX2 R165, R165 ;  /* 0x000000a500a57308 */ /* 0x000ee20000000800 */
[----:B------:R-:W-:Y:S07]  /*1d0f0*/  STL [R1+0x1738], R206 ;  /* 0x001738ce01007387 */ /* 0x000fee0000100800 */
[----:B------:R-:W3:Y:S01]  /*1d100*/  MUFU.EX2 R166, R166 ;  /* 0x000000a600a67308 */ /* 0x000ee20000000800 */
[----:B----4-:R-:W-:Y:S07]  /*1d110*/  STL [R1+0x1744], R174 ;  /* 0x001744ae01007387 */ /* 0x010fee0000100800 */
[----:B------:R-:W4:Y:S01]  /*1d120*/  MUFU.EX2 R163, R163 ;  /* 0x000000a300a37308 */ /* 0x000f220000000800 */
[----:B0-----:R-:W-:Y:S07]  /*1d130*/  STL [R1+0x1740], R205 ;  /* 0x001740cd01007387 */ /* 0x001fee0000100800 */
[----:B------:R-:W0:Y:S01]  /*1d140*/  MUFU.EX2 R164, R164 ;  /* 0x000000a400a47308 */ /* 0x000e220000000800 */
[----:B------:R-:W-:Y:S07]  /*1d150*/  STL [R1+0x174c], R170 ;  /* 0x00174caa01007387 */ /* 0x000fee0000100800 */
[----:B------:R-:W0:Y:S01]  /*1d160*/  MUFU.EX2 R162, R162 ;  /* 0x000000a200a27308 */ /* 0x000e220000000800 */
[----:B------:R-:W-:Y:S07]  /*1d170*/  STL [R1+0x1748], R201 ;  /* 0x001748c901007387 */ /* 0x000fee0000100800 */
[----:B------:R-:W0:Y:S01]  /*1d180*/  MUFU.EX2 R161, R161 ;  /* 0x000000a100a17308 */ /* 0x000e220000000800 */
[----:B-1----:R-:W-:Y:S04]  /*1d190*/  STL [R1+0x1754], R171 ;  /* 0x001754ab01007387 */ /* 0x002fe80000100800 */
[----:B------:R-:W-:Y:S04]  /*1d1a0*/  STL [R1+0x1750], R172 ;  /* 0x001750ac01007387 */ /* 0x000fe80000100800 */
[----:B------:R-:W-:Y:S04]  /*1d1b0*/  STL [R1+0x175c], R195 ;  /* 0x00175cc301007387 */ /* 0x000fe80000100800 */
[----:B------:R-:W-:Y:S04]  /*1d1c0*/  STL [R1+0x1758], R173 ;  /* 0x001758ad01007387 */ /* 0x000fe80000100800 */
[----:B------:R-:W-:Y:S04]  /*1d1d0*/  STL [R1+0x1764], R199 ;  /* 0x001764c701007387 */ /* 0x000fe80000100800 */
[----:B------:R-:W-:Y:S04]  /*1d1e0*/  STL [R1+0x1760], R197 ;  /* 0x001760c501007387 */ /* 0x000fe80000100800 */
[----:B------:R-:W-:Y:S04]  /*1d1f0*/  STL [R1+0x176c], R167 ;  /* 0x00176ca701007387 */ /* 0x000fe80000100800 */
[----:B--2---:R-:W-:Y:S04]  /*1d200*/  STL [R1+0x1768], R196 ;  /* 0x001768c401007387 */ /* 0x004fe80000100800 */
[----:B---3--:R-:W-:Y:S04]  /*1d210*/  STL [R1+0x1774], R165 ;  /* 0x001774a501007387 */ /* 0x008fe80000100800 */
[----:B------:R-:W-:Y:S04]  /*1d220*/  STL [R1+0x1770], R166 ;  /* 0x001770a601007387 */ /* 0x000fe80000100800 */
[----:B----4-:R-:W-:Y:S04]  /*1d230*/  STL [R1+0x177c], R163 ;  /* 0x00177ca301007387 */ /* 0x010fe80000100800 */
[----:B0-----:R-:W-:Y:S04]  /*1d240*/  STL [R1+0x1778], R164 ;  /* 0x001778a401007387 */ /* 0x001fe80000100800 */
[----:B------:R-:W-:Y:S04]  /*1d250*/  STL [R1+0x1784], R162 ;  /* 0x001784a201007387 */ /* 0x000fe80000100800 */
[----:B------:R-:W-:Y:S04]  /*1d260*/  STL [R1+0x1780], R161 ;  /* 0x001780a101007387 */ /* 0x000fe80000100800 */
        /* <DEDUP_REMOVED lines=61> */
[----:B------:R-:W-:Y:S04]  /*1d640*/  STL [R1+0x1788], R252 ;  /* 0x001788fc01007387 */ /* 0x000fe80000100800 */
[----:B------:R-:W-:Y:S04]  /*1d650*/  STS.U8 [R4+0x12880], R27 ;  /* 0x0128801b04007388 */ /* 0x000fe80000000000 */
[----:B------:R0:W-:Y:S04]  /*1d660*/  STS.U8 [R4+0x12980], R26 ;  /* 0x0129801a04007388 */ /* 0x0001e80000000000 */
[----:B------:R-:W-:Y:S04]  /*1d670*/  STL [R1+0x178c], R22 ;  /* 0x00178c1601007387 */ /* 0x000fe80000100800 */
[----:B0-----:R-:W2:Y:S04]  /*1d680*/  LDL.64 R26, [R1+0x858] ;  /* 0x00085800011a7983 */ /* 0x001ea80000100a00 */
        /* <DEDUP_REMOVED lines=41> */
[----:B------:R-:W-:-:S02]  /*1d920*/  R2UR UR6, R118 ;  /* 0x00000000760672ca */ /* 0x000fc400000e0000 */
[----:B------:R-:W-:Y:S01]  /*1d930*/  R2UR UR7, R119 ;  /* 0x00000000770772ca */ /* 0x000fe200000e0000 */
[----:B--2---:R-:W-:Y:S04]  /*1d940*/  STL.64 [R1+0x1798], R26 ;  /* 0x0017981a01007387 */ /* 0x004fe80000100a00 */
[----:B------:R0:W-:Y:S04]  /*1d950*/  STL [R1+0x1790], R24 ;  /* 0x0017901801007387 */ /* 0x0001e80000100800 */
[----:B0-----:R-:W2:Y:S04]  /*1d960*/  LDL.LU.64 R24, [R1+0x400] ;  /* 0x0004000001187983 */ /* 0x001ea80000300a00 */
[----:B------:R-:W3:Y:S04]  /*1d970*/  LDL.LU.64 R26, [R1+0x408] ;  /* 0x00040800011a7983 */ /* 0x000ee80000300a00 */
[----:B------:R-:W4:Y:S04]  /*1d980*/  LDL.LU.64 R28, [R1+0x410] ;  /* 0x00041000011c7983 */ /* 0x000f280000300a00 */
[----:B------:R-:W2:Y:S04]  /*1d990*/  LDL.LU.64 R30, [R1+0x418] ;  /* 0x00041800011e7983 */ /* 0x000ea80000300a00 */
[----:B------:R-:W4:Y:S04]  /*1d9a0*/  LDL.LU.64 R32, [R1+0x420] ;  /* 0x0004200001207983 */ /* 0x000f280000300a00 */
        /* <DEDUP_REMOVED lines=58> */
[----:B------:R-:W4:Y:S01]  /*1dd50*/  LDL.LU.64 R150, [R1+0x5f8] ;  /* 0x0005f80001967983 */ /* 0x000f220000300a00 */
[----:B------:R-:W0:Y:S01]  /*1dd60*/  S2R R2, SR_TID.X ;  /* 0x0000000000027919 */ /* 0x000e220000002100 */
[----:B------:R-:W-:-:S02]  /*1dd70*/  F2FP.SATFINITE.E4M3.F32.PACK_AB_MERGE_C R12, R213, R215, RZ ;  /* 0x000000d7d50c723e */ /* 0x000fc400048070ff */
[----:B------:R-:W-:Y:S02]  /*1dd80*/  F2FP.SATFINITE.E4M3.F32.PACK_AB_MERGE_C R11, R233, R177, RZ ;  /* 0x000000b1e90b723e */ /* 0x000fe400048070ff */
[----:B------:R-:W-:Y:S02]  /*1dd90*/  F2FP.SATFINITE.E4M3.F32.PACK_AB_MERGE_C R152, R227, R230, RZ ;  /* 0x000000e6e398723e */ /* 0x000fe400048070ff */
[----:B------:R-:W-:Y:S02]  /*1dda0*/  F2FP.SATFINITE.E4M3.F32.PACK_AB_MERGE_C R10, R175, R225, RZ ;  /* 0x000000e1af0a723e */ /* 0x000fe400048070ff */
[----:B------:R-:W-:Y:S02]  /*1ddb0*/  F2FP.SATFINITE.E4M3.F32.PACK_AB_MERGE_C R12, R211, R176, R12 ;  /* 0x000000b0d30c723e */ /* 0x000fe4000480700c */
[----:B------:R-:W-:Y:S02]  /*1ddc0*/  F2FP.SATFINITE.E4M3.F32.PACK_AB_MERGE_C R11, R207, R209, R11 ;  /* 0x000000d1cf0b723e */ /* 0x000fe4000480700b */
[----:B------:R-:W-:-:S02]  /*1ddd0*/  F2FP.SATFINITE.E4M3.F32.PACK_AB_MERGE_C R13, R203, R206, R152 ;  /* 0x000000cecb0d723e */ /* 0x000fc40004807098 */
[----:B------:R-:W-:Y:S02]  /*1dde0*/  F2FP.SATFINITE.E4M3.F32.PACK_AB_MERGE_C R10, R174, R205, R10 ;  /* 0x000000cdae0a723e */ /* 0x000fe4000480700a */
[----:B0-----:R-:W-:-:S04]  /*1ddf0*/  LOP3.LUT P0, RZ, R2, 0x1, RZ, 0xc0, !PT ;  /* 0x0000000102ff7812 */ /* 0x001fc8000780c0ff */
[----:B------:R-:W-:Y:S02]  /*1de00*/  SEL R154, R12, R11, !P0 ;  /* 0x0000000b0c9a7207 */ /* 0x000fe40004000000 */
[----:B------:R-:W-:Y:S02]  /*1de10*/  SEL R153, R11, R12, !P0 ;  /* 0x0000000c0b997207 */ /* 0x000fe40004000000 */
[----:B------:R-:W-:Y:S02]  /*1de20*/  SEL R152, R13, R10, !P0 ;  /* 0x0000000a0d987207 */ /* 0x000fe40004000000 */
[----:B------:R-:W-:Y:S02]  /*1de30*/  SEL R155, R10, R13, !P0 ;  /* 0x0000000d0a9b7207 */ /* 0x000fe40004000000 */
[----:B------:R-:W-:Y:S02]  /*1de40*/  F2FP.SATFINITE.E4M3.F32.PACK_AB_MERGE_C R11, R199, R197, RZ ;  /* 0x000000c5c70b723e */ /* 0x000fe400048070ff */
[----:B------:R-:W-:-:S02]  /*1de50*/  F2FP.SATFINITE.E4M3.F32.PACK_AB_MERGE_C R10, R167, R196, RZ ;  /* 0x000000c4a70a723e */ /* 0x000fc400048070ff */
[----:B------:R-:W-:Y:S02]  /*1de60*/  F2FP.SATFINITE.E4M3.F32.PACK_AB_MERGE_C R11, R163, R164, R11 ;  /* 0x000000a4a30b723e */ /* 0x000fe4000480700b */
[----:B------:R-:W-:Y:S02]  /*1de70*/  F2FP.SATFINITE.E4M3.F32.PACK_AB_MERGE_C R10, R162, R161, R10 ;  /* 0x000000a1a20a723e */ /* 0x000fe4000480700a */
[----:B------:R-:W-:Y:S02]  /*1de80*/  F2FP.SATFINITE.E4M3.F32.PACK_AB_MERGE_C R13, R170, R201, RZ ;  /* 0x000000c9aa0d723e */ /* 0x000fe400048070ff */
[----:B------:R-:W-:Y:S02]  /*1de90*/  F2FP.SATFINITE.E4M3.F32.PACK_AB_MERGE_C R12, R195, R173, RZ ;  /* 0x000000adc30c723e */ /* 0x000fe400048070ff */
[----:B------:R-:W-:Y:S02]  /*1dea0*/  SEL R169, R11, R10, !P0 ;  /* 0x0000000a0ba97207 */ /* 0x000fe40004000000 */
[----:B------:R-:W-:-:S02]  /*1deb0*/  F2FP.SATFINITE.E4M3.F32.PACK_AB_MERGE_C R13, R171, R172, R13 ;  /* 0x000000acab0d723e */ /* 0x000fc4000480700d */
[----:B------:R-:W-:Y:S02]  /*1dec0*/  SEL R10, R10, R11, !P0 ;  /* 0x0000000b0a0a7207 */ /* 0x000fe40004000000 */
[----:B------:R-:W-:Y:S02]  /*1ded0*/  F2FP.SATFINITE.E4M3.F32.PACK_AB_MERGE_C R12, R165, R166, R12 ;  /* 0x000000a6a50c723e */ /* 0x000fe4000480700c */
[----:B------:R-:W-:Y:S02]  /*1dee0*/  LOP3.LUT R11, R252, 0x1, RZ, 0x3c, !PT ;  /* 0x00000001fc0b7812 */ /* 0x000fe400078e3cff */
[----:B------:R-:W-:Y:S02]  /*1def0*/  SEL R168, R13, R12, !P0 ;  /* 0x0000000c0da87207 */ /* 0x000fe40004000000 */
[----:B------:R-:W-:Y:S01]  /*1df00*/  SEL R157, R12, R13, !P0 ;  /* 0x0000000d0c9d7207 */ /* 0x000fe20004000000 */
[----:B------:R-:W-:Y:S04]  /*1df10*/  SHFL.IDX PT, R155, R155, R11, 0x1f ;  /* 0x00001f0b9b9b7589 */ /* 0x000fe800000e0000 */
[----:B------:R-:W0:Y:S04]  /*1df20*/  SHFL.IDX PT, R13, R152, R252, 0x1f ;  /* 0x00001ffc980d7589 */ /* 0x000e2800000e0000 */
        /* <DEDUP_REMOVED lines=21> */
[----:B------:R1:W-:Y:S06]  /*1e080*/  MEMBAR.ALL.CTA ;  /* 0x0000000000007992 */ /* 0x0003ec0000008000 */
[----:B-1----:R-:W1:Y:S01]  /*1e090*/  FENCE.VIEW.ASYNC.S ;  /* 0x00000000000073c6 */ /* 0x002e620000000000 */
[----:B------:R-:W-:Y:S01]  /*1e0a0*/  IMAD.MOV.U32 R158, RZ, RZ, 0x5410 ;  /* 0x00005410ff9e7424 */ /* 0x000fe200078e00ff */
[----:B------:R-:W-:Y:S01]  /*1e0b0*/  LOP3.LUT P0, RZ, R2, 0x2, RZ, 0xc0, !PT ;  /* 0x0000000202ff7812 */ /* 0x000fe2000780c0ff */
[----:B------:R-:W-:Y:S01]  /*1e0c0*/  IMAD.MOV.U32 R159, RZ, RZ, 0x7632 ;  /* 0x00007632ff9f7424 */ /* 0x000fe200078e00ff */
[----:B-1----:R-:W-:Y:S02]  /*1e0d0*/  SHFL.IDX PT, R153, R153, R11, 0x1f ;  /* 0x00001f0b99997589 */ /* 0x002fe400000e0000 */
[----:B------:R-:W-:Y:S01]  /*1e0e0*/  SEL R158, R158, 0x1054, !P0 ;  /* 0x000010549e9e7807 */ /* 0x000fe20004000000 */
[----:B------:R-:W-:Y:S01]  /*1e0f0*/  FADD R12, -R22, R5 ;  /* 0x00000005160c7221 */ /* 0x000fe20000000100 */
[----:B------:R-:W-:Y:S01]  /*1e100*/  SEL R159, R159, 0x3276, !P0 ;  /* 0x000032769f9f7807 */ /* 0x000fe20004000000 */
[----:B------:R-:W-:Y:S01]  /*1e110*/  SHFL.IDX PT, R157, R157, R11, 0x1f ;  /* 0x00001f0b9d9d7589 */ /* 0x000fe200000e0000 */
[----:B------:R-:W-:-:S03]  /*1e120*/  FADD R156, -R21, R0 ;  /* 0x00000000159c7221 */ /* 0x000fc60000000100 */
[----:B------:R-:W-:Y:S01]  /*1e130*/  SHFL.IDX PT, R10, R10, R11, 0x1f ;  /* 0x00001f0b0a0a7589 */ /* 0x000fe200000e0000 */
[----:B------:R-:W-:-:S03]  /*1e140*/  FMUL R12, R12, 1.4426950216293334961 ;  /* 0x3fb8aa3b0c0c7820 */ /* 0x000fc60000400000 */
[----:B------:R0:W1:Y:S04]  /*1e150*/  SHFL.IDX PT, R11, R154, R252, 0x1f ;  /* 0x00001ffc9a0b7589 */ /* 0x00006800000e0000 */
[----:B------:R-:W4:Y:S04]  /*1e160*/  SHFL.IDX PT, R168, R168, R252, 0x1f ;  /* 0x00001ffca8a87589 */ /* 0x000f2800000e0000 */
[----:B------:R3:W4:Y:S01]  /*1e170*/  SHFL.IDX PT, R169, R169, R252, 0x1f ;  /* 0x00001ffca9a97589 */ /* 0x00072200000e0000 */
[CCC-:B0-----:R-:W-:Y:S02]  /*1e180*/  PRMT R154, R13.reuse, R158.reuse, R155.reuse ;  /* 0x0000009e0d9a7216 */ /* 0x1c1fe4000000009b */
[----:B------:R-:W-:Y:S01]  /*1e190*/  PRMT R155, R13, R159, R155 ;  /* 0x0000009f0d9b7216 */ /* 0x000fe2000000009b */
[----:B------:R-:W-:Y:S01]  /*1e1a0*/  FMUL R13, R156, 1.4426950216293334961 ;  /* 0x3fb8aa3b9c0d7820 */ /* 0x000fe20000400000 */
[----:B------:R-:W0:Y:S01]  /*1e1b0*/  MUFU.EX2 R12, R12 ;  /* 0x0000000c000c7308 */ /* 0x000e220000000800 */
[----:B------:R-:W4:Y:S04]  /*1e1c0*/  LDL.LU R22, [R1+0x2dc] ;  /* 0x0002dc0001167983 */ /* 0x000f280000300800 */
[----:B---3--:R-:W3:Y:S03]  /*1e1d0*/  LDL.LU R252, [R1+0x2e0] ;  /* 0x0002e00001fc7983 */ /* 0x008ee60000300800 */
[----:B------:R-:W4:Y:S01]  /*1e1e0*/  MUFU.EX2 R13, R13 ;  /* 0x0000000d000d7308 */ /* 0x000f220000000800 */
[----:B------:R-:W3:Y:S01]  /*1e1f0*/  LDL.LU R162, [R1+0x2d4] ;  /* 0x0002d40001a27983 */ /* 0x000ee20000300800 */
[----:B-1----:R-:W-:-:S02]  /*1e200*/  PRMT R152, R11, R158, R153 ;  /* 0x0000009e0b987216 */ /* 0x002fc40000000099 */
[----:B------:R-:W-:Y:S01]  /*1e210*/  PRMT R153, R11, R159, R153 ;  /* 0x0000009f0b997216 */ /* 0x000fe20000000099 */
[----:B------:R-:W3:Y:S01]  /*1e220*/  LDL.LU R161, [R1+0x2d8] ;  /* 0x0002d80001a17983 */ /* 0x000ee20000300800 */
[-C--:B0-----:R-:W-:Y:S01]  /*1e230*/  FMUL R26, R26, R12.reuse ;  /* 0x0000000c1a1a7220 */ /* 0x081fe20000400000 */
[-C--:B------:R-:W-:Y:S01]  /*1e240*/  FMUL R27, R27, R12.reuse ;  /* 0x0000000c1b1b7220 */ /* 0x080fe20000400000 */
[-C--:B--2---:R-:W-:Y:S01]  /*1e250*/  FMUL R30, R30, R12.reuse ;  /* 0x0000000c1e1e7220 */ /* 0x084fe20000400000 */
[-C--:B------:R-:W-:Y:S01]  /*1e260*/  FMUL R31, R31, R12.reuse ;  /* 0x0000000c1f1f7220 */ /* 0x080fe20000400000 */
[-C--:B----4-:R-:W-:Y:S01]  /*1e270*/  FMUL R34, R34, R12.reuse ;  /* 0x0000000c22227220 */ /* 0x090fe20000400000 */
        /* <DEDUP_REMOVED lines=83> */
[----:B------:R-:W-:Y:S01]  /*1e7b0*/  FMUL R151, R151, R12 ;  /* 0x0000000c97977220 */ /* 0x000fe20000400000 */
        /* <DEDUP_REMOVED lines=39> */
[----:B------:R-:W-:Y:S06]  /*1ea30*/  BAR.SYNC.DEFER_BLOCKING 0x0 ;  /* 0x0000000000007b1d */ /* 0x000fec0000010000 */
[----:B------:R-:W2:Y:S04]  /*1ea40*/  LDL.LU R163, [R1+0x2cc] ;  /* 0x0002cc0001a37983 */ /* 0x000ea80000300800 */
[----:B------:R-:W4:Y:S04]  /*1ea50*/  LDL.LU R164, [R1+0x2d0] ;  /* 0x0002d00001a47983 */ /* 0x000f280000300800 */
[----:B------:R-:W4:Y:S04]  /*1ea60*/  LDL.LU R165, [R1+0x2c4] ;  /* 0x0002c40001a57983 */ /* 0x000f280000300800 */
[----:B------:R-:W4:Y:S01]  /*1ea70*/  LDL.LU R166, [R1+0x2c8] ;  /* 0x0002c80001a67983 */ /* 0x000f220000300800 */
[----:B------:R-:W-:-:S03]  /*1ea80*/  WARPGROUP.ARRIVE ;  /* 0x00000000000079c5 */ /* 0x000fc60000000000 */
[----:B------:R-:W4:Y:S04]  /*1ea90*/  LDL.LU R167, [R1+0x2bc] ;  /* 0x0002bc0001a77983 */ /* 0x000f280000300800 */
[----:B------:R-:W4:Y:S01]  /*1eaa0*/  LDL.LU R196, [R1+0x2c0] ;  /* 0x0002c00001c47983 */ /* 0x000f220000300800 */
[----:B------:R-:W-:Y:S03]  /*1eab0*/  QGMMA.64x256x32.F32.E4M3.E4M3 R24, R152, gdesc[UR4], R24, gsb0 ;  /* 0x03e0000498187df3 */ /* 0x000fe60008000818 */
[----:B------:R-:W4:Y:S04]  /*1eac0*/  LDL.LU R199, [R1+0x2b4] ;  /* 0x0002b40001c77983 */ /* 0x000f280000300800 */
        /* <DEDUP_REMOVED lines=43> */
[----:B------:R-:W4:Y:S01]  /*1ed80*/  LDL.LU R15, [R1+0x204] ;  /* 0x00020400010f7983 */ /* 0x000f220000300800 */
[----:B------:R-:W-:-:S03]  /*1ed90*/  R2UR UR25, R249 ;  /* 0x00000000f91972ca */ /* 0x000fc600000e0000 */
[----:B------:R-:W4:Y:S01]  /*1eda0*/  LDL.LU R14, [R1+0x208] ;  /* 0x00020800010e7983 */ /* 0x000f220000300800 */
[----:B------:R-:W-:-:S03]  /*1edb0*/  R2UR UR24, R248 ;  /* 0x00000000f81872ca */ /* 0x000fc600000e0000 */
        /* <DEDUP_REMOVED lines=53> */
[----:B------:R-:W-:-:S03]  /*1f110*/  PRMT R156, R168, R158, R157 ;  /* 0x0000009ea89c7216 */ /* 0x000fc6000000009d */
[----:B------:R-:W4:Y:S01]  /*1f120*/  LDL.LU R181, [R1+0x3e8] ;  /* 0x0003e80001b57983 */ /* 0x000f220000300800 */
[----:B------:R-:W-:-:S03]  /*1f130*/  PRMT R157, R168, R159, R157 ;  /* 0x0000009fa89d7216 */ /* 0x000fc6000000009d */
[----:B------:R-:W4:Y:S01]  /*1f140*/  LDL.LU R180, [R1+0x3ec] ;  /* 0x0003ec0001b47983 */ /* 0x000f220000300800 */
[----:B------:R-:W-:-:S03]  /*1f150*/  PRMT R158, R169, R158, R10 ;  /* 0x0000009ea99e7216 */ /* 0x000fc6000000000a */
[----:B------:R-:W4:Y:S01]  /*1f160*/  LDL.LU R179, [R1+0x3f8] ;  /* 0x0003f80001b37983 */ /* 0x000f220000300800 */
[----:B------:R-:W-:-:S03]  /*1f170*/  PRMT R159, R169, R159, R10 ;  /* 0x0000009fa99f7216 */ /* 0x000fc6000000000a */
[----:B------:R-:W4:Y:S01]  /*1f180*/  LDL.LU R178, [R1+0x3fc] ;  /* 0x0003fc0001b27983 */ /* 0x000f220000300800 */
[----:B------:R-:W-:-:S03]  /*1f190*/  WARPGROUP.DEPBAR.LE gsb0, 0x0 ;  /* 0x00008000000079c5 */ /* 0x000fc60000010000 */
[----:B------:R-:W4:Y:S04]  /*1f1a0*/  LDL.LU R11, [R1+0x2ec] ;  /* 0x0002ec00010b7983 */ /* 0x000f280000300800 */
[----:B------:R-:W4:Y:S04]  /*1f1b0*/  LDL.LU R168, [R1+0x2e8] ;  /* 0x0002e80001a87983 */ /* 0x000f280000300800 */
[----:B------:R-:W4:Y:S04]  /*1f1c0*/  LDL.LU R169, [R1+0x2e4] ;  /* 0x0002e40001a97983 */ /* 0x000f280000300800 */
[----:B------:R-:W-:Y:S04]  /*1f1d0*/  STL.64 [R1+0x400], R24 ;  /* 0x0004001801007387 */ /* 0x000fe80000100a00 */
[----:B------:R0:W-:Y:S04]  /*1f1e0*/  STL.64 [R1+0x408], R26 ;  /* 0x0004081a01007387 */ /* 0x0001e80000100a00 */
        /* <DEDUP_REMOVED lines=62> */
[----:B0-----:R-:W3:Y:S04]  /*1f5d0*/  LDL.LU.64 R26, [R1+0x1798] ;  /* 0x00179800011a7983 */ /* 0x001ee80000300a00 */
[----:B------:R-:W2:Y:S01]  /*1f5e0*/  LDL.LU R24, [R1+0x1790] ;  /* 0x0017900001187983 */ /* 0x000ea20000300800 */
[----:B---3--:R-:W-:-:S02]  /*1f5f0*/  R2UR UR58, R26 ;  /* 0x000000001a3a72ca */ /* 0x008fc400000e0000 */
[----:B------:R-:W-:Y:S01]  /*1f600*/  R2UR UR59, R27 ;  /* 0x000000001b3b72ca */ /* 0x000fe200000e0000 */
[----:B--2---:R-:W-:Y:S02]  /*1f610*/  FADD R10, -R160, R24 ;  /* 0x00000018a00a7221 */ /* 0x004fe40000000100 */
[----:B------:R-:W2:Y:S04]  /*1f620*/  LDL.LU.64 R24, [R1] ;  /* 0x0000000001187983 */ /* 0x000ea80000300a00 */
[----:B------:R-:W3:Y:S04]  /*1f630*/  LDL.LU.64 R26, [R1+0x8] ;  /* 0x00000800011a7983 */ /* 0x000ee80000300a00 */
[----:B-1----:R-:W2:Y:S04]  /*1f640*/  LDL.LU.64 R28, [R1+0x10] ;  /* 0x00001000011c7983 */ /* 0x002ea80000300a00 */
[----:B------:R-:W3:Y:S04]  /*1f650*/  LDL.LU.64 R30, [R1+0x18] ;  /* 0x00001800011e7983 */ /* 0x000ee80000300a00 */
[----:B------:R-:W2:Y:S04]  /*1f660*/  LDL.LU.64 R32, [R1+0x20] ;  /* 0x0000200001207983 */ /* 0x000ea80000300a00 */
        /* <DEDUP_REMOVED lines=33> */
[----:B----4-:R-:W4:Y:S04]  /*1f880*/  LDL.LU.64 R100, [R1+0x130] ;  /* 0x0001300001647983 */ /* 0x010f280000300a00 */
[----:B------:R-:W2:Y:S04]  /*1f890*/  LDL.LU.64 R102, [R1+0x138] ;  /* 0x0001380001667983 */ /* 0x000ea80000300a00 */
[----:B------:R-:W3:Y:S04]  /*1f8a0*/  LDL.LU.64 R104, [R1+0x140] ;  /* 0x0001400001687983 */ /* 0x000ee80000300a00 */
[----:B------:R-:W4:Y:S04]  /*1f8b0*/  LDL.LU.64 R106, [R1+0x148] ;  /* 0x00014800016a7983 */ /* 0x000f280000300a00 */
        /* <DEDUP_REMOVED lines=21> */
[----:B------:R-:W2:Y:S01]  /*1fa10*/  LDL.LU.64 R150, [R1+0x1f8] ;  /* 0x0001f80001967983 */ /* 0x000ea20000300a00 */
        /* <DEDUP_REMOVED lines=55> */
[----:B------:R-:W-:Y:S01]  /*1fd90*/  FMUL R14, R14, R12 ;  /* 0x0000000c0e0e7220 */ /* 0x000fe20000400000 */
[----:B--2---:R0:W-:Y:S02]  /*1fda0*/  STL.64 [R1+0x16a8], R150 ;  /* 0x0016a89601007387 */ /* 0x0041e40000100a00 */
[----:B0-----:R-:W-:-:S02]  /*1fdb0*/  IMAD.MOV.U32 R150, RZ, RZ, R22 ;  /* 0x000000ffff967224 */ /* 0x001fc400078e0016 */
[----:B------:R-:W2:Y:S01]  /*1fdc0*/  LDL.LU R22, [R1+0x178c] ;  /* 0x00178c0001167983 */ /* 0x000ea20000300800 */
[----:B------:R-:W-:-:S03]  /*1fdd0*/  IMAD.MOV.U32 R151, RZ, RZ, R252 ;  /* 0x000000ffff977224 */ /* 0x000fc600078e00fc */
[----:B------:R0:W5:Y:S04]  /*1fde0*/  LDL.LU R252, [R1+0x1788] ;  /* 0x0017880001fc7983 */ /* 0x0001680000300800 */
[----:B----4-:R-:W-:Y:S04]  /*1fdf0*/  STL.64 [R1+0x16a0], R148 ;  /* 0x0016a09401007387 */ /* 0x010fe80000100a00 */
[----:B---3--:R1:W-:Y:S02]  /*1fe00*/  STL.64 [R1+0x1698], R146 ;  /* 0x0016989201007387 */ /* 0x0083e40000100a00 */
[----:B-1----:R-:W-:-:S02]  /*1fe10*/  IMAD.MOV.U32 R146, RZ, RZ, R162 ;  /* 0x000000ffff927224 */ /* 0x002fc400078e00a2 */
[----:B------:R-:W3:Y:S01]  /*1fe20*/  LDL.LU R162, [R1+0x1784] ;  /* 0x0017840001a27983 */ /* 0x000ee20000300800 */
[----:B------:R-:W-:-:S03]  /*1fe30*/  IMAD.MOV.U32 R147, RZ, RZ, R161 ;  /* 0x000000ffff937224 */ /* 0x000fc600078e00a1 */
[----:B------:R-:W4:Y:S04]  /*1fe40*/  LDL.LU R161, [R1+0x1780] ;  /* 0x0017800001a17983 */ /* 0x000f280000300800 */
[----:B------:R-:W-:Y:S04]  /*1fe50*/  STL.64 [R1+0x1690], R144 ;  /* 0x0016909001007387 */ /* 0x000fe80000100a00 */
[----:B------:R1:W-:Y:S02]  /*1fe60*/  STL.64 [R1+0x1688], R142 ;  /* 0x0016888e01007387 */ /* 0x0003e40000100a00 */
[----:B-1----:R-:W-:-:S02]  /*1fe70*/  IMAD.MOV.U32 R142, RZ, RZ, R163 ;  /* 0x000000ffff8e7224 */ /* 0x002fc400078e00a3 */
[----:B------:R-:W2:Y:S01]  /*1fe80*/  LDL.LU R163, [R1+0x177c] ;  /* 0x00177c0001a37983 */ /* 0x000ea20000300800 */
[----:B------:R-:W-:-:S03]  /*1fe90*/  IMAD.MOV.U32 R143, RZ, RZ, R164 ;  /* 0x000000ffff8f7224 */ /* 0x000fc600078e00a4 */
[----:B------:R-:W3:Y:S04]  /*1fea0*/  LDL.LU R164, [R1+0x1778] ;  /* 0x0017780001a47983 */ /* 0x000ee80000300800 */
[----:B------:R-:W-:Y:S04]  /*1feb0*/  STL.64 [R1+0x1680], R140 ;  /* 0x0016808c01007387 */ /* 0x000fe80000100a00 */
[----:B------:R1:W-:Y:S02]  /*1fec0*/  STL.64 [R1+0x1678], R138 ;  /* 0x0016788a01007387 */ /* 0x0003e40000100a00 */
[----:B-1----:R-:W-:-:S02]  /*1fed0*/  IMAD.MOV.U32 R138, RZ, RZ, R165 ;  /* 0x000000ffff8a7224 */ /* 0x002fc400078e00a5 */
[----:B------:R-:W4:Y:S01]  /*1fee0*/  LDL.LU R165, [R1+0x1774] ;  /* 0x0017740001a57983 */ /* 0x000f220000300800 */
[----:B------:R-:W-:-:S03]  /*1fef0*/  IMAD.MOV.U32 R139, RZ, RZ, R166 ;  /* 0x000000ffff8b7224 */ /* 0x000fc600078e00a6 */
[----:B------:R-:W2:Y:S04]  /*1ff00*/  LDL.LU R166, [R1+0x1770] ;  /* 0x0017700001a67983 */ /* 0x000ea80000300800 */
[----:B------:R-:W-:Y:S04]  /*1ff10*/  STL.64 [R1+0x1670], R136 ;  /* 0x0016708801007387 */ /* 0x000fe80000100a00 */
[----:B------:R1:W-:Y:S02]  /*1ff20*/  STL.64 [R1+0x1668], R134 ;  /* 0x0016688601007387 */ /* 0x0003e40000100a00 */
[----:B-1----:R-:W-:-:S02]  /*1ff30*/  IMAD.MOV.U32 R134, RZ, RZ, R167 ;  /* 0x000000ffff867224 */ /* 0x002fc400078e00a7 */
[----:B------:R-:W3:Y:S01]  /*1ff40*/  LDL.LU R167, [R1+0x176c] ;  /* 0x00176c0001a77983 */ /* 0x000ee20000300800 */
[----:B------:R-:W-:-:S03]  /*1ff50*/  IMAD.MOV.U32 R135, RZ, RZ, R196 ;  /* 0x000000ffff877224 */ /* 0x000fc600078e00c4 */
[----:B------:R-:W3:Y:S04]  /*1ff60*/  LDL.LU R196, [R1+0x1768] ;  /* 0x0017680001c47983 */ /* 0x000ee80000300800 */
        /* <DEDUP_REMOVED lines=15> */
[----:B------:R-:W4:Y:S01]  /*20060*/  LDL.LU R171, [R1+0x1754] ;  /* 0x0017540001ab7983 */ /* 0x000f220000300800 */
[----:B------:R-:W-:-:S03]  /*20070*/  IMAD.MOV.U32 R123, RZ, RZ, R172 ;  /* 0x000000ffff7b7224 */ /* 0x000fc600078e00ac */
[----:B------:R-:W4:Y:S04]  /*20080*/  LDL.LU R172, [R1+0x1750] ;  /* 0x0017500001ac7983 */ /* 0x000f280000300800 */
        /* <DEDUP_REMOVED lines=12> */
[----:B------:R1:W-:Y:S02]  /*20150*/  STL.64 [R1+0x1610], R112 ;  /* 0x0016107001007387 */ /* 0x0003e40000100a00 */
[----:B-1----:R-:W-:Y:S02]  /*20160*/  IMAD.MOV.U32 R112, RZ, RZ, R203 ;  /* 0x000000ffff707224 */ /* 0x002fe400078e00cb */
[----:B------:R-:W3:Y:S01]  /*20170*/  LDL.LU R203, [R1+0x173c] ;  /* 0x00173c0001cb7983 */ /* 0x000ee20000300800 */
[----:B------:R-:W-:-:S03]  /*20180*/  IMAD.MOV.U32 R113, RZ, RZ, R206 ;  /* 0x000000ffff717224 */ /* 0x000fc600078e00ce */
[----:B------:R-:W3:Y:S04]  /*20190*/  LDL.LU R206, [R1+0x1738] ;  /* 0x0017380001ce7983 */ /* 0x000ee80000300800 */
[----:B------:R1:W-:Y:S02]  /*201a0*/  STL.64 [R1+0x1608], R110 ;  /* 0x0016086e01007387 */ /* 0x0003e40000100a00 */
[----:B-1----:R-:W-:Y:S02]  /*201b0*/  IMAD.MOV.U32 R110, RZ, RZ, R207 ;  /* 0x000000ffff6e7224 */ /* 0x002fe400078e00cf */
[----:B------:R-:W3:Y:S01]  /*201c0*/  LDL.LU R207, [R1+0x1734] ;  /* 0x0017340001cf7983 */ /* 0x000ee20000300800 */
[----:B------:R-:W-:-:S03]  /*201d0*/  IMAD.MOV.U32 R111, RZ, RZ, R209 ;  /* 0x000000ffff6f7224 */ /* 0x000fc600078e00d1 */
[----:B------:R-:W2:Y:S04]  /*201e0*/  LDL.LU R209, [R1+0x1730] ;  /* 0x0017300001d17983 */ /* 0x000ea80000300800 */
[----:B------:R1:W-:Y:S02]  /*201f0*/  STL.64 [R1+0x1600], R108 ;  /* 0x0016006c01007387 */ /* 0x0003e40000100a00 */
[----:B-1----:R-:W-:Y:S02]  /*20200*/  IMAD.MOV.U32 R108, RZ, RZ, R175 ;  /* 0x000000ffff6c7224 */ /* 0x002fe400078e00af */
[----:B------:R-:W3:Y:S01]  /*20210*/  LDL.LU R175, [R1+0x172c] ;  /* 0x00172c0001af7983 */ /* 0x000ee20000300800 */
[----:B------:R-:W-:-:S03]  /*20220*/  IMAD.MOV.U32 R109, RZ, RZ, R225 ;  /* 0x000000ffff6d7224 */ /* 0x000fc600078e00e1 */
[----:B------:R-:W3:Y:S04]  /*20230*/  LDL.LU R225, [R1+0x1728] ;  /* 0x0017280001e17983 */ /* 0x000ee80000300800 */
[----:B------:R1:W-:Y:S02]  /*20240*/  STL.64 [R1+0x15f8], R106 ;  /* 0x0015f86a01007387 */ /* 0x0003e40000100a00 */
[----:B-1----:R-:W-:Y:S02]  /*20250*/  IMAD.MOV.U32 R106, RZ, RZ, R211 ;  /* 0x000000ffff6a7224 */ /* 0x002fe400078e00d3 */
[----:B------:R-:W4:Y:S01]  /*20260*/  LDL.LU R211, [R1+0x1724] ;  /* 0x0017240001d37983 */ /* 0x000f220000300800 */
[----:B------:R-:W-:-:S03]  /*20270*/  IMAD.MOV.U32 R107, RZ, RZ, R176 ;  /* 0x000000ffff6b7224 */ /* 0x000fc600078e00b0 */
[----:B------:R-:W4:Y:S04]  /*20280*/  LDL.LU R176, [R1+0x1720] ;  /* 0x0017200001b07983 */ /* 0x000f280000300800 */
[----:B------:R1:W-:Y:S02]  /*20290*/  STL.64 [R1+0x15f0], R104 ;  /* 0x0015f06801007387 */ /* 0x0003e40000100a00 */
[----:B-1----:R-:W-:Y:S02]  /*202a0*/  IMAD.MOV.U32 R104, RZ, RZ, R227 ;  /* 0x000000ffff687224 */ /* 0x002fe400078e00e3 */
[----:B------:R-:W3:Y:S01]  /*202b0*/  LDL.LU R227, [R1+0x171c] ;  /* 0x00171c0001e37983 */ /* 0x000ee20000300800 */
[----:B------:R-:W-:-:S03]  /*202c0*/  IMAD.MOV.U32 R105, RZ, RZ, R230 ;  /* 0x000000ffff697224 */ /* 0x000fc600078e00e6 */
[----:B------:R-:W3:Y:S04]  /*202d0*/  LDL.LU R230, [R1+0x1718] ;  /* 0x0017180001e67983 */ /* 0x000ee80000300800 */
[----:B------:R1:W-:Y:S02]  /*202e0*/  STL.64 [R1+0x15e8], R102 ;  /* 0x0015e86601007387 */ /* 0x0003e40000100a00 */
[----:B-1----:R-:W-:Y:S02]  /*202f0*/  IMAD.MOV.U32 R102, RZ, RZ, R23 ;  /* 0x000000ffff667224 */ /* 0x002fe400078e0017 */
[----:B------:R-:W2:Y:S01]  /*20300*/  LDL.LU R23, [R1+0x1714] ;  /* 0x0017140001177983 */ /* 0x000ea20000300800 */
[----:B------:R-:W-:-:S03]  /*20310*/  IMAD.MOV.U32 R103, RZ, RZ, R233 ;  /* 0x000000ffff677224 */ /* 0x000fc600078e00e9 */
[----:B------:R-:W3:Y:S04]  /*20320*/  LDL.LU R233, [R1+0x1710] ;  /* 0x0017100001e97983 */ /* 0x000ee80000300800 */
[----:B------:R1:W-:Y:S02]  /*20330*/  STL.64 [R1+0x15e0], R100 ;  /* 0x0015e06401007387 */ /* 0x0003e40000100a00 */
[----:B-1----:R-:W-:Y:S02]  /*20340*/  IMAD.MOV.U32 R100, RZ, RZ, R177 ;  /* 0x000000ffff647224 */ /* 0x002fe400078e00b1 */
[----:B------:R-:W3:Y:S01]  /*20350*/  LDL.LU R177, [R1+0x170c] ;  /* 0x00170c0001b17983 */ /* 0x000ee20000300800 */
[----:B------:R-:W-:-:S03]  /*20360*/  IMAD.MOV.U32 R101, RZ, RZ, R213 ;  /* 0x000000ffff657224 */ /* 0x000fc600078e00d5 */
[----:B------:R-:W4:Y:S04]  /*20370*/  LDL.LU R213, [R1+0x1708] ;  /* 0x0017080001d57983 */ /* 0x000f280000300800 */
[----:B------:R1:W-:Y:S02]  /*20380*/  STL.64 [R1+0x15d8], R98 ;  /* 0x0015d86201007387 */ /* 0x0003e40000100a00 */
[----:B-1----:R-:W-:Y:S02]  /*20390*/  IMAD.MOV.U32 R98, RZ, RZ, R215 ;  /* 0x000000ffff627224 */ /* 0x002fe400078e00d7 */
[----:B------:R-:W4:Y:S01]  /*203a0*/  LDL.LU R215, [R1+0x1704] ;  /* 0x0017040001d77983 */ /* 0x000f220000300800 */
[----:B------:R-:W-:-:S03]  /*203b0*/  IMAD.MOV.U32 R99, RZ, RZ, R217 ;  /* 0x000000ffff637224 */ /* 0x000fc600078e00d9 */
[----:B------:R-:W2:Y:S04]  /*203c0*/  LDL.LU R217, [R1+0x1700] ;  /* 0x0017000001d97983 */ /* 0x000ea80000300800 */
[----:B------:R1:W-:Y:S02]  /*203d0*/  STL.64 [R1+0x15d0], R96 ;  /* 0x0015d06001007387 */ /* 0x0003e40000100a00 */
[----:B-1----:R-:W-:Y:S02]  /*203e0*/  IMAD.MOV.U32 R96, RZ, RZ, R19 ;  /* 0x000000ffff607224 */ /* 0x002fe400078e0013 */
[----:B------:R0:W5:Y:S01]  /*203f0*/  LDL.LU R19, [R1+0x16fc] ;  /* 0x0016fc0001137983 */ /* 0x0001620000300800 */
[----:B------:R-:W-:-:S03]  /*20400*/  IMAD.MOV.U32 R97, RZ, RZ, R0 ;  /* 0x000000ffff617224 */ /* 0x000fc600078e0000 */
[----:B------:R0:W5:Y:S04]  /*20410*/  LDL.LU R0, [R1+0x16f8] ;  /* 0x0016f80001007983 */ /* 0x0001680000300800 */
        /* <DEDUP_REMOVED lines=32> */
[----:B------:R0:W5:Y:S01]  /*20620*/  LDL.LU R7, [R1+0x16c4] ;  /* 0x0016c40001077983 */ /* 0x0001620000300800 */
[----:B------:R-:W-:-:S03]  /*20630*/  IMAD.MOV.U32 R83, RZ, RZ, R9 ;  /* 0x000000ffff537224 */ /* 0x000fc600078e0009 */
[----:B------:R0:W5:Y:S04]  /*20640*/  LDL.LU R9, [R1+0x16c0] ;  /* 0x0016c00001097983 */ /* 0x0001680000300800 */
[----:B------:R1:W-:Y:S02]  /*20650*/  STL.64 [R1+0x1590], R80 ;  /* 0x0015905001007387 */ /* 0x0003e40000100a00 */
[----:B-1----:R-:W-:Y:S02]  /*20660*/  IMAD.MOV.U32 R80, RZ, RZ, R6 ;  /* 0x000000ffff507224 */ /* 0x002fe400078e0006 */
[----:B------:R0:W5:Y:S01]  /*20670*/  LDL.LU R6, [R1+0x16bc] ;  /* 0x0016bc0001067983 */ /* 0x0001620000300800 */
[----:B------:R-:W-:-:S03]  /*20680*/  IMAD.MOV.U32 R81, RZ, RZ, R5 ;  /* 0x000000ffff517224 */ /* 0x000fc600078e0005 */
[----:B------:R-:W3:Y:S04]  /*20690*/  LDL.LU R5, [R1+0x16b8] ;  /* 0x0016b80001057983 */ /* 0x000ee80000300800 */
[----:B------:R1:W-:Y:S02]  /*206a0*/  STL.64 [R1+0x1588], R78 ;  /* 0x0015884e01007387 */ /* 0x0003e40000100a00 */
[----:B-1----:R-:W-:Y:S02]  /*206b0*/  IMAD.MOV.U32 R78, RZ, RZ, R15 ;  /* 0x000000ffff4e7224 */ /* 0x002fe400078e000f */
[----:B------:R0:W5:Y:S01]  /*206c0*/  LDL.LU R15, [R1+0x16b4] ;  /* 0x0016b400010f7983 */ /* 0x0001620000300800 */
[----:B------:R-:W-:-:S03]  /*206d0*/  IMAD.MOV.U32 R79, RZ, RZ, R14 ;  /* 0x000000ffff4f7224 */ /* 0x000fc600078e000e */
[----:B------:R0:W5:Y:S04]  /*206e0*/  LDL.LU R14, [R1+0x16b0] ;  /* 0x0016b000010e7983 */ /* 0x0001680000300800 */
[----:B------:R1:W-:Y:S04]  /*206f0*/  STL.64 [R1+0x1580], R76 ;  /* 0x0015804c01007387 */ /* 0x0003e80000100a00 */
        /* <DEDUP_REMOVED lines=26> */
[----:B------:R-:W4:Y:S04]  /*208a0*/  LDL.LU.64 R116, [R1+0x370] ;  /* 0x0003700001747983 */ /* 0x000f280000300a00 */
[----:B------:R-:W2:Y:S04]  /*208b0*/  LDL.LU.64 R120, [R1+0x380] ;  /* 0x0003800001787983 */ /* 0x000ea80000300a00 */
[----:B------:R-:W3:Y:S04]  /*208c0*/  LDL.LU.64 R124, [R1+0x390] ;  /* 0x00039000017c7983 */ /* 0x000ee80000300a00 */
[----:B------:R-:W3:Y:S04]  /*208d0*/  LDL.LU.64 R128, [R1+0x3a0] ;  /* 0x0003a00001807983 */ /* 0x000ee80000300a00 */
[----:B------:R-:W3:Y:S04]  /*208e0*/  LDL.LU.64 R132, [R1+0x3b0] ;  /* 0x0003b00001847983 */ /* 0x000ee80000300a00 */
[----:B------:R-:W3:Y:S04]  /*208f0*/  LDL.LU.64 R136, [R1+0x3c0] ;  /* 0x0003c00001887983 */ /* 0x000ee80000300a00 */
[----:B------:R-:W3:Y:S04]  /*20900*/  LDL.LU.64 R140, [R1+0x3d0] ;  /* 0x0003d000018c7983 */ /* 0x000ee80000300a00 */
[----:B------:R-:W3:Y:S04]  /*20910*/  LDL.LU.64 R144, [R1+0x3e0] ;  /* 0x0003e00001907983 */ /* 0x000ee80000300a00 */
[----:B------:R-:W3:Y:S01]  /*20920*/  LDL.LU.64 R148, [R1+0x3f0] ;  /* 0x0003f00001947983 */ /* 0x000ee20000300a00 */
[----:B------:R-:W-:Y:S01]  /*20930*/  FMUL R20, R20, R13 ;  /* 0x0000000d14147220 */ /* 0x000fe20000400000 */
[-C--:B------:R-:W-:Y:S01]  /*20940*/  FMUL R168, R168, R12.reuse ;  /* 0x0000000ca8a87220 */ /* 0x080fe20000400000 */
[----:B------:R-:W-:-:S02]  /*20950*/  FMUL R11, R11, R12 ;  /* 0x0000000c0b0b7220 */ /* 0x000fc40000400000 */
[----:B-1----:R-:W-:Y:S02]  /*20960*/  IMAD.MOV.U32 R77, RZ, RZ, R20 ;  /* 0x000000ffff4d7224 */ /* 0x002fe400078e0014 */
        /* <DEDUP_REMOVED lines=51> */
[----:B0-----:R-:W-:-:S02]  /*20ca0*/  IMAD.MOV.U32 R24, RZ, RZ, R77 ;  /* 0x000000ffff187224 */ /* 0x001fc400078e004d */
[----:B------:R-:W-:Y:S02]  /*20cb0*/  IMAD.MOV.U32 R25, RZ, RZ, R78 ;  /* 0x000000ffff197224 */ /* 0x000fe400078e004e */
[----:B------:R-:W-:Y:S02]  /*20cc0*/  IMAD.MOV.U32 R26, RZ, RZ, R79 ;  /* 0x000000ffff1a7224 */ /* 0x000fe400078e004f */
[----:B------:R-:W-:Y:S02]  /*20cd0*/  IMAD.MOV.U32 R27, RZ, RZ, R80 ;  /* 0x000000ffff1b7224 */ /* 0x000fe400078e0050 */
[----:B------:R-:W-:Y:S02]  /*20ce0*/  IMAD.MOV.U32 R28, RZ, RZ, R81 ;  /* 0x000000ffff1c7224 */ /* 0x000fe400078e0051 */
[----:B------:R-:W-:Y:S02]  /*20cf0*/  IMAD.MOV.U32 R29, RZ, RZ, R82 ;  /* 0x000000ffff1d7224 */ /* 0x000fe400078e0052 */
[----:B------:R-:W-:-:S02]  /*20d00*/  IMAD.MOV.U32 R30, RZ, RZ, R83 ;  /* 0x000000ffff1e7224 */ /* 0x000fc400078e0053 */
        /* <DEDUP_REMOVED lines=99> */
[-C--:B----4-:R-:W-:Y:S01]  /*21340*/  FMUL R116, R116, R13.reuse ;  /* 0x0000000d74747220 */ /* 0x090fe20000400000 */
[----:B------:R-:W-:Y:S02]  /*21350*/  IMAD.MOV.U32 R146, RZ, RZ, R181 ;  /* 0x000000ffff927224 */ /* 0x000fe400078e00b5 */
[----:B------:R-:W-:Y:S01]  /*21360*/  FMUL R117, R117, R13 ;  /* 0x0000000d75757220 */ /* 0x000fe20000400000 */
[----:B------:R-:W-:-:S02]  /*21370*/  IMAD.MOV.U32 R147, RZ, RZ, R180 ;  /* 0x000000ffff937224 */ /* 0x000fc400078e00b4 */
[-C--:B--2---:R-:W-:Y:S01]  /*21380*/  FMUL R120, R120, R13.reuse ;  /* 0x0000000d78787220 */ /* 0x084fe20000400000 */
[----:B------:R-:W-:Y:S02]  /*21390*/  IMAD.MOV.U32 R150, RZ, RZ, R179 ;  /* 0x000000ffff967224 */ /* 0x000fe400078e00b3 */
[-C--:B------:R-:W-:Y:S01]  /*213a0*/  FMUL R121, R121, R13.reuse ;  /* 0x0000000d79797220 */ /* 0x080fe20000400000 */
[----:B------:R-:W-:Y:S02]  /*213b0*/  IMAD.MOV.U32 R151, RZ, RZ, R178 ;  /* 0x000000ffff977224 */ /* 0x000fe400078e00b2 */
[-C--:B---3--:R-:W-:Y:S01]  /*213c0*/  FMUL R124, R124, R13.reuse ;  /* 0x0000000d7c7c7220 */ /* 0x088fe20000400000 */
        /* <DEDUP_REMOVED lines=12> */
[----:B------:R-:W-:-:S06]  /*21490*/  FMUL R149, R149, R13 ;  /* 0x0000000d95957220 */ /* 0x000fcc0000400000 */
[----:B------:R-:W-:-:S06]  /*214a0*/  WARPGROUP.ARRIVE ;  /* 0x00000000000079c5 */ /* 0x000fcc0000000000 */
[----:B------:R-:W-:Y:S03]  /*214b0*/  QGMMA.64x256x32.F32.E4M3.E4M3 R24, R152, gdesc[UR56], R24, gsb0 ;  /* 0x03e0003898187df3 */ /* 0x000fe60008000818 */
[----:B------:R-:W-:Y:S02]  /*214c0*/  WARPGROUP.DEPBAR.LE gsb0, 0x0 ;  /* 0x00008000000079c5 */ /* 0x000fe40000010000 */
        /* <DEDUP_REMOVED lines=64> */
[----:B0-----:R-:W2:Y:S04]  /*218d0*/  LDL.LU.64 R150, [R1+0x16a8] ;  /* 0x0016a80001967983 */ /* 0x001ea80000300a00 */
[----:B------:R-:W3:Y:S04]  /*218e0*/  LDL.LU.64 R148, [R1+0x16a0] ;  /* 0x0016a00001947983 */ /* 0x000ee80000300a00 */
        /* <DEDUP_REMOVED lines=62> */
[----:B------:R-:W-:Y:S01]  /*21cd0*/  FADD R11, -R23, R217 ;  /* 0x000000d9170b7221 */ /* 0x000fe20000000100 */
[----:B------:R-:W-:-:S03]  /*21ce0*/  FMUL R10, R10, 1.4426950216293334961 ;  /* 0x3fb8aa3b0a0a7820 */ /* 0x000fc60000400000 */
[----:B------:R-:W-:-:S03]  /*21cf0*/  FMUL R11, R11, 1.4426950216293334961 ;  /* 0x3fb8aa3b0b0b7820 */ /* 0x000fc60000400000 */
[----:B------:R-:W2:Y:S08]  /*21d00*/  MUFU.EX2 R10, R10 ;  /* 0x0000000a000a7308 */ /* 0x000eb00000000800 */
[----:B------:R-:W3:Y:S01]  /*21d10*/  MUFU.EX2 R11, R11 ;  /* 0x0000000b000b7308 */ /* 0x000ee20000000800 */
[----:B------:R-:W-:Y:S01]  /*21d20*/  UMOV UR4, UR6 ;  /* 0x0000000600047c82 */ /* 0x000fe20008000000 */
[----:B------:R-:W-:Y:S01]  /*21d30*/  UMOV UR5, UR7 ;  /* 0x0000000700057c82 */ /* 0x000fe20008000000 */
[----:B------:R-:W-:Y:S01]  /*21d40*/  UMOV UR6, UR4 ;  /* 0x0000000400067c82 */ /* 0x000fe20008000000 */
[----:B------:R-:W-:Y:S01]  /*21d50*/  UMOV UR7, UR5 ;  /* 0x0000000500077c82 */ /* 0x000fe20008000000 */
[-C--:B--2---:R-:W-:Y:S01]  /*21d60*/  FMUL R150, R150, R10.reuse ;  /* 0x0000000a96967220 */ /* 0x084fe20000400000 */
[-C--:B------:R-:W-:Y:S01]  /*21d70*/  FMUL R151, R151, R10.reuse ;  /* 0x0000000a97977220 */ /* 0x080fe20000400000 */
[-C--:B---3--:R-:W-:Y:S01]  /*21d80*/  FMUL R148, R148, R11.reuse ;  /* 0x0000000b94947220 */ /* 0x088fe20000400000 */
        /* <DEDUP_REMOVED lines=124> */
[----:B------:R-:W-:-:S06]  /*22550*/  FMUL R25, R25, R11 ;  /* 0x0000000b19197220 */ /* 0x000fcc0000400000 */
[----:B------:R-:W-:-:S06]  /*22560*/  WARPGROUP.ARRIVE ;  /* 0x00000000000079c5 */ /* 0x000fcc0000000000 */
[----:B------:R-:W-:Y:S03]  /*22570*/  QGMMA.64x256x32.F32.E4M3.E4M3 R24, R156, gdesc[UR4], R24, gsb0 ;  /* 0x03e000049c187df3 */ /* 0x000fe60008000818 */
[----:B------:R-:W-:Y:S02]  /*22580*/  WARPGROUP.DEPBAR.LE gsb0, 0x0 ;  /* 0x00008000000079c5 */ /* 0x000fe40000010000 */
[----:B------:R-:W-:Y:S04]  /*22590*/  STL.64 [R1], R24 ;  /* 0x0000001801007387 */ /* 0x000fe80000100a00 */
        /* <DEDUP_REMOVED lines=127> */
[----:B------:R-:W4:Y:S04]  /*22d90*/  LDL.LU R180, [R1+0x84c] ;  /* 0x00084c0001b47983 */ /* 0x000f280000300800 */
[----:B------:R-:W4:Y:S04]  /*22da0*/  LDL.LU R178, [R1+0x848] ;  /* 0x0008480001b27983 */ /* 0x000f280000300800 */
[----:B------:R-:W4:Y:S04]  /*22db0*/  LDL.LU R179, [R1+0x850] ;  /* 0x0008500001b37983 */ /* 0x000f280000300800 */
[----:B------:R-:W4:Y:S04]  /*22dc0*/  LDL.LU R169, [R1+0x844] ;  /* 0x0008440001a97983 */ /* 0x000f280000300800 */
[----:B------:R-:W4:Y:S01]  /*22dd0*/  LDL R168, [R1+0x8ec] ;  /* 0x0008ec0001a87983 */ /* 0x000f220000100800 */
        /* <DEDUP_REMOVED lines=133> */
[----:B------:R-:W-:Y:S01]  /*23630*/  QGMMA.64x256x32.F32.E4M3.E4M3 R24, R156, gdesc[UR56], R24, gsb0 ;  /* 0x03e000389c187df3 */ /* 0x000fe20008000818 */
[----:B------:R-:W-:Y:S01]  /*23640*/  FADD R152, R215, R213 ;  /* 0x000000d5d7987221 */ /* 0x000fe20000000000 */
[----:B------:R-:W-:Y:S01]  /*23650*/  FADD R176, R176, R211 ;  /* 0x000000d3b0b07221 */ /* 0x000fe20000000000 */
[----:B------:R-:W-:Y:S02]  /*23660*/  FADD R155, R172, R171 ;  /* 0x000000abac9b7221 */ /* 0x000fe40000000000 */
[----:B------:R-:W-:Y:S01]  /*23670*/  FADD R177, R177, R152 ;  /* 0x00000098b1b17221 */ /* 0x000fe20000000000 */
[----:B------:R-:W-:Y:S01]  /*23680*/  FADD R153, R209, R176 ;  /* 0x000000b0d1997221 */ /* 0x000fe20000000000 */
[----:B------:R-:W-:Y:S02]  /*23690*/  FADD R155, R166, R155 ;  /* 0x0000009ba69b7221 */ /* 0x000fe40000000000 */
[----:B------:R-:W-:Y:S01]  /*236a0*/  FADD R152, R233, R177 ;  /* 0x000000b1e9987221 */ /* 0x000fe20000000000 */
[----:B------:R-:W-:Y:S01]  /*236b0*/  FADD R153, R207, R153 ;  /* 0x00000099cf997221 */ /* 0x000fe20000000000 */
[----:B------:R-:W-:-:S02]  /*236c0*/  FADD R155, R165, R155 ;  /* 0x0000009ba59b7221 */ /* 0x000fc40000000000 */
        /* <DEDUP_REMOVED lines=11> */
[----:B------:R-:W-:-:S04]  /*23780*/  FADD R155, R162, R155 ;  /* 0x0000009ba29b7221 */ /* 0x000fc80000000000 */
[----:B------:R-:W0:Y:S01]  /*23790*/  SHFL.BFLY PT, R154, R153, 0x2, 0x1f ;  /* 0x0c401f00999a7f89 */ /* 0x000e2200000e0000 */
[----:B------:R-:W1:Y:S01]  /*237a0*/  S2R R251, SR_CTAID.X ;  /* 0x0000000000fb7919 */ /* 0x000e620000002500 */
[----:B0-----:R-:W-:Y:S01]  /*237b0*/  FADD R154, R153, R154 ;  /* 0x0000009a999a7221 */ /* 0x001fe20000000000 */
[----:B------:R-:W-:Y:S01]  /*237c0*/  IADD3 R17, P0, R17, 0x20, RZ ;  /* 0x0000002011117810 */ /* 0x000fe20007f1e0ff */
[----:B------:R-:W0:Y:S01]  /*237d0*/  S2R R20, SR_TID.X ;  /* 0x0000000000147919 */ /* 0x000e220000002100 */
[----:B-1----:R-:W-:-:S03]  /*237e0*/  IMAD.SHL.U32 R251, R251, 0x80, RZ ;  /* 0x00000080fbfb7824 */ /* 0x002fc600078e00ff */
[----:B------:R-:W-:Y:S01]  /*237f0*/  IMAD.X R16, RZ, RZ, R16, P0 ;  /* 0x000000ffff107224 */ /* 0x000fe200000e0610 */
[----:B------:R-:W-:Y:S02]  /*23800*/  R2UR UR7, R193 ;  /* 0x00000000c10772ca */ /* 0x000fe400000e0000 */
[----:B------:R-:W-:Y:S02]  /*23810*/  R2UR UR6, R191 ;  /* 0x00000000bf0672ca */ /* 0x000fe400000e0000 */
[----:B------:R-:W-:Y:S02]  /*23820*/  R2UR UR5, R189 ;  /* 0x00000000bd0572ca */ /* 0x000fe400000e0000 */
[----:B------:R-:W-:Y:S02]  /*23830*/  R2UR UR4, R187 ;  /* 0x00000000bb0472ca */ /* 0x000fe400000e0000 */
[----:B------:R-:W-:Y:S02]  /*23840*/  R2UR UR59, R185 ;  /* 0x00000000b93b72ca */ /* 0x000fe400000e0000 */
[----:B------:R-:W-:Y:S01]  /*23850*/  R2UR UR58, R183 ;  /* 0x00000000b73a72ca */ /* 0x000fe200000e0000 */
[----:B------:R-:W-:-:S02]  /*23860*/  IMAD R2, R168, 0x20, R2 ;  /* 0x00000020a8027824 */ /* 0x000fc400078e0202 */
[----:B------:R-:W-:Y:S01]  /*23870*/  IMAD R3, R5, 0x20, R3 ;  /* 0x0000002005037824 */ /* 0x000fe200078e0203 */
[----:B0-----:R-:W-:Y:S01]  /*23880*/  LOP3.LUT R20, R20, 0x7f, RZ, 0xc0, !PT ;  /* 0x0000007f14147812 */ /* 0x001fe200078ec0ff */
[----:B------:R-:W-:Y:S02]  /*23890*/  WARPGROUP.DEPBAR.LE gsb0, 0x0 ;  /* 0x00008000000079c5 */ /* 0x000fe40000010000 */
[----:B------:R-:W-:-:S04]  /*238a0*/  FADD R157, R201, R170 ;  /* 0x000000aac99d7221 */ /* 0x000fc80000000000 */
[----:B------:R-:W-:-:S04]  /*238b0*/  FADD R157, R173, R157 ;  /* 0x0000009dad9d7221 */ /* 0x000fc80000000000 */
[----:B------:R-:W-:-:S04]  /*238c0*/  FADD R157, R195, R157 ;  /* 0x0000009dc39d7221 */ /* 0x000fc80000000000 */
[----:B------:R-:W-:-:S04]  /*238d0*/  FADD R157, R197, R157 ;  /* 0x0000009dc59d7221 */ /* 0x000fc80000000000 */
[----:B------:R-:W-:-:S04]  /*238e0*/  FADD R157, R199, R157 ;  /* 0x0000009dc79d7221 */ /* 0x000fc80000000000 */
[----:B------:R-:W-:Y:S01]  /*238f0*/  FADD R157, R196, R157 ;  /* 0x0000009dc49d7221 */ /* 0x000fe20000000000 */
[----:B------:R-:W0:Y:S03]  /*23900*/  SHFL.BFLY PT, R156, R152, 0x2, 0x1f ;  /* 0x0c401f00989c7f89 */ /* 0x000e2600000e0000 */
[----:B------:R-:W-:Y:S01]  /*23910*/  FADD R157, R167, R157 ;  /* 0x0000009da79d7221 */ /* 0x000fe20000000000 */
[----:B------:R-:W1:Y:S04]  /*23920*/  SHFL.BFLY PT, R158, R155, 0x2, 0x1f ;  /* 0x0c401f009b9e7f89 */ /* 0x000e6800000e0000 */
[----:B------:R-:W2:Y:S01]  /*23930*/  SHFL.BFLY PT, R159, R157, 0x2, 0x1f ;  /* 0x0c401f009d9f7f89 */ /* 0x000ea200000e0000 */
[----:B0-----:R-:W-:Y:S01]  /*23940*/  FADD R156, R152, R156 ;  /* 0x0000009c989c7221 */ /* 0x001fe20000000000 */
[----:B-1----:R-:W-:-:S04]  /*23950*/  FADD R153, R155, R158 ;  /* 0x0000009e9b997221 */ /* 0x002fc80000000000 */
[----:B------:R-:W0:Y:S01]  /*23960*/  SHFL.BFLY PT, R155, R156, 0x1, 0x1f ;  /* 0x0c201f009c9b7f89 */ /* 0x000e2200000e0000 */
[----:B--2---:R-:W-:-:S03]  /*23970*/  FADD R152, R157, R159 ;  /* 0x0000009f9d987221 */ /* 0x004fc60000000000 */
[----:B------:R-:W1:Y:S04]  /*23980*/  SHFL.BFLY PT, R157, R154, 0x1, 0x1f ;  /* 0x0c201f009a9d7f89 */ /* 0x000e6800000e0000 */
[----:B------:R-:W2:Y:S04]  /*23990*/  SHFL.BFLY PT, R158, R153, 0x1, 0x1f ;  /* 0x0c201f00999e7f89 */ /* 0x000ea800000e0000 */
[----:B------:R-:W3:Y:S01]  /*239a0*/  SHFL.BFLY PT, R159, R152, 0x1, 0x1f ;  /* 0x0c201f00989f7f89 */ /* 0x000ee200000e0000 */
[----:B0-----:R-:W-:Y:S01]  /*239b0*/  FADD R156, R156, R155 ;  /* 0x0000009b9c9c7221 */ /* 0x001fe20000000000 */
[----:B-1----:R-:W-:-:S03]  /*239c0*/  FADD R154, R154, R157 ;  /* 0x0000009d9a9a7221 */ /* 0x002fc60000000000 */
[----:B------:R-:W-:Y:S01]  /*239d0*/  FFMA R180, R12, R180, R156 ;  /* 0x000000b40cb47223 */ /* 0x000fe2000000009c */
[----:B------:R-:W-:Y:S01]  /*239e0*/  FFMA R178, R13, R178, R154 ;  /* 0x000000b20db27223 */ /* 0x000fe2000000009a */
[----:B--2---:R-:W-:-:S03]  /*239f0*/  FADD R153, R153, R158 ;  /* 0x0000009e99997221 */ /* 0x004fc60000000000 */
[----:B------:R-:W-:Y:S01]  /*23a00*/  STL [R1+0x84c], R180 ;  /* 0x00084cb401007387 */ /* 0x000fe20000100800 */
[----:B---3--:R-:W-:-:S03]  /*23a10*/  FADD R152, R152, R159 ;  /* 0x0000009f98987221 */ /* 0x008fc60000000000 */
[----:B------:R0:W-:Y:S01]  /*23a20*/  STL [R1+0x848], R178 ;  /* 0x000848b201007387 */ /* 0x0001e20000100800 */
[----:B------:R-:W-:Y:S01]  /*23a30*/  FFMA R179, R11, R179, R153 ;  /* 0x000000b30bb37223 */ /* 0x000fe20000000099 */
[----:B------:R-:W-:Y:S02]  /*23a40*/  FFMA R169, R10, R169, R152 ;  /* 0x000000a90aa97223 */ /* 0x000fe40000000098 */
[----:B------:R1:W-:Y:S01]  /*23a50*/  STL [R1+0x710], R17 ;  /* 0x0007101101007387 */ /* 0x0003e20000100800 */
[----:B0-----:R-:W-:-:S03]  /*23a60*/  VIADD R178, R251, 0x80 ;  /* 0x00000080fbb27836 */ /* 0x001fc60000000000 */
[----:B------:R-:W-:Y:S02]  /*23a70*/  STL [R1+0x850], R179 ;  /* 0x000850b301007387 */ /* 0x000fe40000100800 */
[----:B------:R-:W-:Y:S02]  /*23a80*/  ISETP.GE.U32.AND P0, PT, R17, R178, PT ;  /* 0x000000b21100720c */ /* 0x000fe40003f06070 */
[----:B-1----:R0:W5:Y:S02]  /*23a90*/  LDL.LU R17, [R1+0x12ac] ;  /* 0x0012ac0001117983 */ /* 0x0021640000300800 */
[----:B------:R-:W-:Y:S02]  /*23aa0*/  ISETP.GE.U32.AND.EX P0, PT, R16, RZ, PT, P0 ;  /* 0x000000ff1000720c */ /* 0x000fe40003f06100 */
[----:B------:R1:W-:Y:S04]  /*23ab0*/  STL [R1+0x714], R16 ;  /* 0x0007141001007387 */ /* 0x0003e80000100800 */
[----:B------:R-:W-:Y:S04]  /*23ac0*/  STL [R1+0x844], R169 ;  /* 0x000844a901007387 */ /* 0x000fe80000100800 */
[----:B-1----:R0:W5:Y:S04]  /*23ad0*/  LDL.LU R16, [R1+0x12a8] ;  /* 0x0012a80001107983 */ /* 0x0021680000300800 */
[----:B------:R-:W-:Y:S04]  /*23ae0*/  STL [R1+0x608], R21 ;  /* 0x0006081501007387 */ /* 0x000fe80000100800 */
[----:B------:R-:W-:Y:S04]  /*23af0*/  STL [R1+0x604], R22 ;  /* 0x0006041601007387 */ /* 0x000fe80000100800 */
[----:B------:R1:W-:Y:S04]  /*23b00*/  STL [R1+0x810], R21 ;  /* 0x0008101501007387 */ /* 0x0003e80000100800 */
[----:B------:R0:W-:Y:S04]  /*23b10*/  STL [R1+0x80c], R22 ;  /* 0x00080c1601007387 */ /* 0x0001e80000100800 */
[----:B------:R0:W-:Y:S04]  /*23b20*/  STL [R1+0x600], R23 ;  /* 0x0006001701007387 */ /* 0x0001e80000100800 */
[----:B------:R0:W-:Y:S04]  /*23b30*/  STL [R1+0x818], R23 ;  /* 0x0008181701007387 */ /* 0x0001e80000100800 */
[----:B------:R0:W-:Y:S01]  /*23b40*/  STL [R1+0x814], R160 ;  /* 0x000814a001007387 */ /* 0x0001e20000100800 */
[----:B-1----:R-:W-:Y:S01]  /*23b50*/  IMAD.MOV.U32 R21, RZ, RZ, R160 ;  /* 0x000000ffff157224 */ /* 0x002fe200078e00a0 */
[----:B------:R-:W-:Y:S06]  /*23b60*/  @!P0 BRA `(.L_x_1) ;  /* 0xffffff0800788947 */ /* 0x000fec000383ffff */
.L_x_0:
[----:B------:R-:W2:Y:S04]  /*23b70*/  LDL.LU R179, [R1+0x8] ;  /* 0x0000080001b37983 */ /* 0x000ea80000300800 */
[----:B------:R-:W3:Y:S04]  /*23b80*/  LDL.LU R178, [R1+0x408] ;  /* 0x0004080001b27983 */ /* 0x000ee80000300800 */
[----:B------:R-:W4:Y:S04]  /*23b90*/  LDL.LU R177, [R1+0x400] ;  /* 0x0004000001b17983 */ /* 0x000f280000300800 */
[----:B------:R-:W-:Y:S04]  /*23ba0*/  STL [R1+0x12a8], R21 ;  /* 0x0012a81501007387 */ /* 0x000fe80000100800 */
[----:B------:R-:W3:Y:S04]  /*23bb0*/  LDL.LU R5, [R1+0x844] ;  /* 0x0008440001057983 */ /* 0x000ee80000300800 */
[----:B------:R-:W4:Y:S04]  /*23bc0*/  LDL.LU R166, [R1+0x180] ;  /* 0x0001800001a67983 */ /* 0x000f280000300800 */
[----:B------:R-:W4:Y:S04]  /*23bd0*/  LDL.LU R165, [R1+0x17c] ;  /* 0x00017c0001a57983 */ /* 0x000f280000300800 */
[----:B------:R-:W4:Y:S04]  /*23be0*/  LDL.LU R10, [R1+0x178] ;  /* 0x00017800010a7983 */ /* 0x000f280000300800 */
[----:B------:R-:W4:Y:S04]  /*23bf0*/  LDL.LU R174, [R1+0x850] ;  /* 0x0008500001ae7983 */ /* 0x000f280000300800 */
[----:B------:R-:W4:Y:S04]  /*23c00*/  LDL.LU R173, [R1+0x848] ;  /* 0x0008480001ad7983 */ /* 0x000f280000300800 */
[----:B------:R-:W4:Y:S04]  /*23c10*/  LDL.LU R175, [R1+0x84c] ;  /* 0x00084c0001af7983 */ /* 0x000f280000300800 */
[----:B------:R-:W4:Y:S04]  /*23c20*/  LDL.LU R172, [R1] ;  /* 0x0000000001ac7983 */ /* 0x000f280000300800 */
        /* <DEDUP_REMOVED lines=12> */
[----:B0-----:R-:W4:Y:S04]  /*23cf0*/  LDL.LU R23, [R1+0x164] ;  /* 0x0001640001177983 */ /* 0x001f280000300800 */
        /* <DEDUP_REMOVED lines=10> */
[----:B-----5:R-:W-:Y:S01]  /*23da0*/  IMAD R20, R20, 0x10, R19 ;  /* 0x0000001014147824 */ /* 0x020fe200078e0213 */
[----:B------:R-:W0:Y:S04]  /*23db0*/  S2R R176, SR_TID.X ;  /* 0x0000000000b07919 */ /* 0x000e280000002100 */
[----:B------:R1:W-:Y:S01]  /*23dc0*/  STL [R1+0x12ac], R20 ;  /* 0x0012ac1401007387 */ /* 0x0003e20000100800 */
[C---:B0-----:R-:W-:Y:S01]  /*23dd0*/  LOP3.LUT R3, R176.reuse, 0x60, RZ, 0xc0, !PT ;  /* 0x00000060b0037812 */ /* 0x041fe200078ec0ff */
[----:B------:R-:W-:-:S05]  /*23de0*/  IMAD.SHL.U32 R176, R176, 0x2, RZ ;  /* 0x00000002b0b07824 */ /* 0x000fca00078e00ff */
[----:B------:R-:W-:-:S05]  /*23df0*/  LOP3.LUT R0, R176, 0xf8, RZ, 0xc0, !PT ;  /* 0x000000f8b0007812 */ /* 0x000fca00078ec0ff */
[----:B------:R-:W-:-:S05]  /*23e00*/  IMAD.IADD R0, R19, 0x1, R0 ;  /* 0x0000000113007824 */ /* 0x000fca00078e0200 */
[----:B------:R0:W-:Y:S04]  /*23e10*/  STL [R1+0x129c], R0 ;  /* 0x00129c0001007387 */ /* 0x0001e80000100800 */
[----:B------:R-:W0:Y:S01]  /*23e20*/  LDL.LU R4, [R1+0xdbc] ;  /* 0x000dbc0001047983 */ /* 0x000e220000300800 */
[----:B------:R-:W-:Y:S01]  /*23e30*/  FMUL R9, R150, 0.25 ;  /* 0x3e80000096097820 */ /* 0x000fe20000400000 */
[----:B--2---:R-:W-:Y:S01]  /*23e40*/  FMUL R2, R179, 0.25 ;  /* 0x3e800000b3027820 */ /* 0x004fe20000400000 */
[----:B---3--:R-:W-:Y:S01]  /*23e50*/  FSETP.GT.AND P3, PT, |R5|, 8.50705917302346158658e+37, PT ;  /* 0x7e8000000500780b */ /* 0x008fe20003f64200 */
[----:B----4-:R-:W-:Y:S02]  /*23e60*/  IMAD.MOV.U32 R176, RZ, RZ, R173 ;  /* 0x000000ffffb07224 */ /* 0x010fe400078e00ad */
        /* <DEDUP_REMOVED lines=9> */
[----:B------:R-:W2:Y:S01]  /*23f00*/  LDL.LU R10, [R1+0x19c] ;  /* 0x00019c00010a7983 */ /* 0x000ea20000300800 */
[----:B-1----:R-:W-:Y:S01]  /*23f10*/  FSEL R20, R2, R179, P3 ;  /* 0x000000b302147208 */ /* 0x002fe20001800000 */
[----:B------:R-:W-:-:S04]  /*23f20*/  IMAD.MOV.U32 R179, RZ, RZ, R173 ;  /* 0x000000ffffb37224 */ /* 0x000fc800078e00ad */
[----:B------:R-:W-:Y:S01]  /*23f30*/  FMUL R8, R179, 0.25 ;  /* 0x3e800000b3087820 */ /* 0x000fe20000400000 */
[----:B------:R-:W-:Y:S02]  /*23f40*/  IMAD.MOV.U32 R2, RZ, RZ, R176 ;  /* 0x000000ffff027224 */ /* 0x000fe400078e00b0 */
[----:B------:R-:W-:Y:S01]  /*23f50*/  FMUL R7, R178, 0.25 ;  /* 0x3e800000b2077820 */ /* 0x000fe20000400000 */
[----:B------:R-:W-:Y:S02]  /*23f60*/  IMAD.MOV.U32 R176, RZ, RZ, R172 ;  /* 0x000000ffffb07224 */ /* 0x000fe400078e00ac */
[----:B------:R-:W-:Y:S01]  /*23f70*/  FMUL R6, R177, 0.25 ;  /* 0x3e800000b1067820 */ /* 0x000fe20000400000 */
[----:B------:R-:W-:Y:S01]  /*23f80*/  FSETP.GT.AND P1, PT, |R2|, 8.50705917302346158658e+37, PT ;  /* 0x7e8000000200780b */ /* 0x000fe20003f24200 */
[----:B0-----:R-:W-:Y:S02]  /*23f90*/  IMAD R0, R3, 0x8, R4 ;  /* 0x0000000803007824 */ /* 0x001fe400078e0204 */
[----:B------:R-:W-:-:S02]  /*23fa0*/  IMAD.MOV.U32 R4, RZ, RZ, R174 ;  /* 0x000000ffff047224 */ /* 0x000fc400078e00ae */
[----:B------:R-:W-:-:S03]  /*23fb0*/  IMAD.MOV.U32 R3, RZ, RZ, R175 ;  /* 0x000000ffff037224 */ /* 0x000fc600078e00af */
[----:B------:R-:W-:Y:S01]  /*23fc0*/  FSETP.GT.AND P2, PT, |R4|, 8.50705917302346158658e+37, PT ;  /* 0x7e8000000400780b */ /* 0x000fe20003f44200 */
[----:B------:R0:W-:Y:S01]  /*23fd0*/  STL [R1+0x12b0], R0 ;  /* 0x0012b00001007387 */ /* 0x0001e20000100800 */
[----:B------:R-:W-:Y:S01]  /*23fe0*/  IMAD.MOV.U32 R175, RZ, RZ, R171 ;  /* 0x000000ffffaf7224 */ /* 0x000fe200078e00ab */
[----:B------:R-:W-:Y:S01]  /*23ff0*/  FSETP.GT.AND P0, PT, |R3|, 8.50705917302346158658e+37, PT ;  /* 0x7e8000000300780b */ /* 0x000fe20003f04200 */
[----:B------:R-:W-:Y:S01]  /*24000*/  IMAD.MOV.U32 R174, RZ, RZ, R170 ;  /* 0x000000ffffae7224 */ /* 0x000fe200078e00aa */
[----:B------:R-:W3:Y:S04]  /*24010*/  LDL.LU R172, [R1+0x198] ;  /* 0x0001980001ac7983 */ /* 0x000ee80000300800 */
[----:B------:R-:W4:Y:S01]  /*24020*/  LDL.LU R171, [R1+0x1b0] ;  /* 0x0001b00001ab7983 */ /* 0x000f220000300800 */
[----:B0-----:R-:W-:-:S03]  /*24030*/  FSEL R0, R8, R179, P2 ;  /* 0x000000b308007208 */ /* 0x001fc60001000000 */
[----:B------:R-:W4:Y:S04]  /*24040*/  LDL.LU R170, [R1+0x1ac] ;  /* 0x0001ac0001aa7983 */ /* 0x000f280000300800 */
[----:B------:R0:W-:Y:S02]  /*24050*/  STL [R1+0x864], R0 ;  /* 0x0008640001007387 */ /* 0x0001e40000100800 */
[----:B0-----:R-:W-:-:S05]  /*24060*/  FSEL R0, R7, R178, P0 ;  /* 0x000000b207007208 */ /* 0x001fca0000000000 */
[----:B------:R0:W-:Y:S02]  /*24070*/  STL [R1+0x868], R0 ;  /* 0x0008680001007387 */ /* 0x0001e40000100800 */
[----:B0-----:R-:W-:-:S05]  /*24080*/  FSEL R0, R6, R177, P1 ;  /* 0x000000b106007208 */ /* 0x001fca0000800000 */
[----:B------:R0:W-:Y:S01]  /*24090*/  STL [R1+0x86c], R0 ;  /* 0x00086c0001007387 */ /* 0x0001e20000100800 */
[----:B------:R-:W-:Y:S01]  /*240a0*/  FMUL R8, R147, 0.25 ;  /* 0x3e80000093087820 */ /* 0x000fe20000400000 */
[----:B------:R-:W-:Y:S01]  /*240b0*/  FMUL R7, R146, 0.25 ;  /* 0x3e80000092077820 */ /* 0x000fe20000400000 */
[----:B------:R-:W-:Y:S01]  /*240c0*/  FMUL R6, R145, 0.25 ;  /* 0x3e80000091067820 */ /* 0x000fe20000400000 */
[----:B--2---:R-:W-:Y:S02]  /*240d0*/  IMAD.MOV.U32 R173, RZ, RZ, R10 ;  /* 0x000000ffffad7224 */ /* 0x004fe400078e000a */
[----:B------:R-:W-:-:S05]  /*240e0*/  FMUL R10, R151, 0.25 ;  /* 0x3e800000970a7820 */ /* 0x000fca0000400000 */
[----:B0-----:R-:W-:Y:S01]  /*240f0*/  FSEL R0, R10, R151, P3 ;  /* 0x000000970a007208 */ /* 0x001fe20001800000 */
[----:B------:R-:W-:-:S04]  /*24100*/  FMUL R10, R149, 0.25 ;  /* 0x3e800000950a7820 */ /* 0x000fc80000400000 */
[----:B------:R0:W-:Y:S02]  /*24110*/  STL [R1+0x854], R0 ;  /* 0x0008540001007387 */ /* 0x0001e40000100800 */
[----:B0-----:R-:W-:Y:S01]  /*24120*/  FSEL R0, R9, R150, P3 ;  /* 0x0000009609007208 */ /* 0x001fe20001800000 */
[----:B------:R-:W-:-:S04]  /*24130*/  FMUL R9, R148, 0.25 ;  /* 0x3e80000094097820 */ /* 0x000fc80000400000 */
[----:B------:R0:W-:Y:S02]  /*24140*/  STL [R1+0x850], R0 ;  /* 0x0008500001007387 */ /* 0x0001e40000100800 */
[----:B0-----:R-:W-:-:S05]  /*24150*/  FSEL R0, R10, R149, P2 ;  /* 0x000000950a007208 */ /* 0x001fca0001000000 */
[----:B------:R0:W-:Y:S02]  /*24160*/  STL [R1+0x85c], R0 ;  /* 0x00085c0001007387 */ /* 0x0001e40000100800 */
[----:B0-----:R-:W-:-:S05]  /*24170*/  FSEL R0, R9, R148, P2 ;  /* 0x0000009409007208 */ /* 0x001fca0001000000 */
[----:B------:R0:W-:Y:S02]  /*24180*/  STL [R1+0x858], R0 ;  /* 0x0008580001007387 */ /* 0x0001e40000100800 */
[----:B0-----:R-:W-:-:S05]  /*24190*/  FSEL R0, R8, R147, P3 ;  /* 0x0000009308007208 */ /* 0x001fca0001800000 */
[----:B------:R0:W-:Y:S01]  /*241a0*/  STL [R1+0x844], R0 ;  /* 0x0008440001007387 */ /* 0x0001e20000100800 */
[----:B------:R-:W-:Y:S01]  /*241b0*/  FMUL R10, R144, 0.25 ;  /* 0x3e800000900a7820 */ /* 0x000fe20000400000 */
        /* <DEDUP_REMOVED lines=331> */
[----:B------:R0:W-:Y:S02]  /*25670*/  STL [R1+0x690], R0 ;  /* 0x0006900001007387 */ /* 0x0001e40000100800 */
[----:B0-----:R-:W-:-:S05]  /*25680*/  FSEL R0, R6, R35, P3 ;  /* 0x0000002306007208 */ /* 0x001fca0001800000 */
[----:B------:R0:W-:Y:S02]  /*25690*/  STL [R1+0x68c], R0 ;  /* 0x00068c0001007387 */ /* 0x0001e40000100800 */
[----:B0-----:R-:W-:-:S05]  /*256a0*/  FSEL R0, R10, R34, P3 ;  /* 0x000000220a007208 */ /* 0x001fca0001800000 */
[----:B------:R0:W-:Y:S04]  /*256b0*/  STL [R1+0x688], R0 ;  /* 0x0006880001007387 */ /* 0x0001e80000100800 */
[----:B------:R-:W2:Y:S04]  /*256c0*/  LDL.LU R192, [R1+0x1fc] ;  /* 0x0001fc0001c07983 */ /* 0x000ea80000300800 */
[----:B------:R-:W3:Y:S04]  /*256d0*/  LDL.LU R191, [R1+0x1f8] ;  /* 0x0001f80001bf7983 */ /* 0x000ee80000300800 */
[----:B------:R-:W4:Y:S04]  /*256e0*/  LDL.LU R190, [R1+0x1f4] ;  /* 0x0001f40001be7983 */ /* 0x000f280000300800 */
[----:B------:R-:W4:Y:S01]  /*256f0*/  LDL.LU R189, [R1+0x1f0] ;  /* 0x0001f00001bd7983 */ /* 0x000f220000300800 */
[----:B------:R-:W-:Y:S01]  /*25700*/  FMUL R9, R33, 0.25 ;  /* 0x3e80000021097820 */ /* 0x000fe20000400000 */
[----:B------:R-:W-:-:S04]  /*25710*/  FMUL R8, R32, 0.25 ;  /* 0x3e80000020087820 */ /* 0x000fc80000400000 */
[----:B0-----:R-:W-:Y:S01]  /*25720*/  FSEL R0, R9, R33, P2 ;  /* 0x0000002109007208 */ /* 0x001fe20001000000 */
[----:B------:R-:W-:-:S04]  /*25730*/  FMUL R7, R31, 0.25 ;  /* 0x3e8000001f077820 */ /* 0x000fc80000400000 */
        /* <DEDUP_REMOVED lines=9> */
[----:B------:R0:W-:Y:S04]  /*257d0*/  STL [R1+0x678], R0 ;  /* 0x0006780001007387 */ /* 0x0001e80000100800 */
[----:B------:R-:W4:Y:S04]  /*257e0*/  LDL.LU R188, [R1+0x1e8] ;  /* 0x0001e80001bc7983 */ /* 0x000f280000300800 */
[----:B------:R-:W4:Y:S01]  /*257f0*/  LDL.LU R187, [R1+0x1e4] ;  /* 0x0001e40001bb7983 */ /* 0x000f220000300800 */
[----:B0-----:R-:W-:-:S03]  /*25800*/  FSEL R0, R10, R29, P2 ;  /* 0x0000001d0a007208 */ /* 0x001fc60001000000 */
[----:B------:R-:W4:Y:S01]  /*25810*/  LDL.LU R186, [R1+0x1e0] ;  /* 0x0001e00001ba7983 */ /* 0x000f220000300800 */
[----:B------:R-:W-:-:S03]  /*25820*/  FMUL R8, R27, 0.25 ;  /* 0x3e8000001b087820 */ /* 0x000fc60000400000 */
[----:B------:R-:W4:Y:S04]  /*25830*/  LDL.LU R185, [R1+0x1dc] ;  /* 0x0001dc0001b97983 */ /* 0x000f280000300800 */
        /* <DEDUP_REMOVED lines=13> */
[----:B------:R0:W-:Y:S02]  /*25910*/  STL [R1+0x668], R0 ;  /* 0x0006680001007387 */ /* 0x0001e40000100800 */
[----:B0-----:R-:W-:-:S05]  /*25920*/  FSEL R0, R6, R25, P2 ;  /* 0x0000001906007208 */ /* 0x001fca0001000000 */
[----:B------:R0:W-:Y:S04]  /*25930*/  STL [R1+0x664], R0 ;  /* 0x0006640001007387 */ /* 0x0001e80000100800 */
[----:B------:R-:W4:Y:S04]  /*25940*/  LDL.LU R178, [R1+0x1c0] ;  /* 0x0001c00001b27983 */ /* 0x000f280000300800 */
[----:B------:R-:W4:Y:S01]  /*25950*/  LDL.LU R182, [R1+0x1bc] ;  /* 0x0001bc0001b67983 */ /* 0x000f220000300800 */
[----:B0-----:R-:W-:-:S03]  /*25960*/  FSEL R0, R10, R24, P2 ;  /* 0x000000180a007208 */ /* 0x001fc60001000000 */
[----:B------:R-:W4:Y:S04]  /*25970*/  LDL.LU R181, [R1+0x1b8] ;  /* 0x0001b80001b57983 */ /* 0x000f280000300800 */
[----:B------:R-:W4:Y:S04]  /*25980*/  LDL.LU R180, [R1+0x1b4] ;  /* 0x0001b40001b47983 */ /* 0x000f280000300800 */
[----:B------:R0:W-:Y:S01]  /*25990*/  STL [R1+0x660], R0 ;  /* 0x0006600001007387 */ /* 0x0001e20000100800 */
[----:B--2---:R-:W-:Y:S01]  /*259a0*/  FMUL R9, R192, 0.25 ;  /* 0x3e800000c0097820 */ /* 0x004fe20000400000 */
[----:B---3--:R-:W-:-:S04]  /*259b0*/  FMUL R8, R191, 0.25 ;  /* 0x3e800000bf087820 */ /* 0x008fc80000400000 */
[----:B0-----:R-:W-:Y:S01]  /*259c0*/  FSEL R0, R9, R192, P3 ;  /* 0x000000c009007208 */ /* 0x001fe20001800000 */
[----:B----4-:R-:W-:-:S04]  /*259d0*/  FMUL R7, R190, 0.25 ;  /* 0x3e800000be077820 */ /* 0x010fc80000400000 */
[----:B------:R0:W-:Y:S01]  /*259e0*/  STL [R1+0x65c], R0 ;  /* 0x00065c0001007387 */ /* 0x0001e20000100800 */
[----:B------:R-:W-:Y:S01]  /*259f0*/  FMUL R6, R189, 0.25 ;  /* 0x3e800000bd067820 */ /* 0x000fe20000400000 */
[----:B0-----:R-:W-:-:S05]  /*25a00*/  FSEL R0, R8, R191, P3 ;  /* 0x000000bf08007208 */ /* 0x001fca0001800000 */
[----:B------:R0:W-:Y:S02]  /*25a10*/  STL [R1+0x658], R0 ;  /* 0x0006580001007387 */ /* 0x0001e40000100800 */
[----:B0-----:R-:W-:-:S05]  /*25a20*/  FSEL R0, R7, R190, P2 ;  /* 0x000000be07007208 */ /* 0x001fca0001000000 */
[----:B------:R0:W-:Y:S02]  /*25a30*/  STL [R1+0x654], R0 ;  /* 0x0006540001007387 */ /* 0x0001e40000100800 */
[----:B0-----:R-:W-:Y:S01]  /*25a40*/  FSEL R0, R6, R189, P2 ;  /* 0x000000bd06007208 */ /* 0x001fe20001000000 */
[----:B------:R-:W-:Y:S02]  /*25a50*/  IMAD.MOV.U32 R189, RZ, RZ, R176 ;  /* 0x000000ffffbd7224 */ /* 0x000fe400078e00b0 */
[----:B------:R-:W-:Y:S02]  /*25a60*/  IMAD.MOV.U32 R176, RZ, RZ, R175 ;  /* 0x000000ffffb07224 */ /* 0x000fe400078e00af */
[----:B------:R-:W-:Y:S02]  /*25a70*/  IMAD.MOV.U32 R175, RZ, RZ, R174 ;  /* 0x000000ffffaf7224 */ /* 0x000fe400078e00ae */
[----:B------:R-:W-:Y:S02]  /*25a80*/  IMAD.MOV.U32 R174, RZ, RZ, R173 ;  /* 0x000000ffffae7224 */ /* 0x000fe400078e00ad */
[----:B------:R-:W-:Y:S01]  /*25a90*/  IMAD.MOV.U32 R173, RZ, RZ, R172 ;  /* 0x000000ffffad7224 */ /* 0x000fe200078e00ac */
[----:B------:R0:W-:Y:S01]  /*25aa0*/  STL [R1+0x650], R0 ;  /* 0x0006500001007387 */ /* 0x0001e20000100800 */
[----:B------:R-:W-:-:S02]  /*25ab0*/  IMAD.MOV.U32 R172, RZ, RZ, R171 ;  /* 0x000000ffffac7224 */ /* 0x000fc400078e00ab */
[----:B------:R-:W-:Y:S02]  /*25ac0*/  IMAD.MOV.U32 R171, RZ, RZ, R170 ;  /* 0x000000ffffab7224 */ /* 0x000fe400078e00aa */
[----:B------:R-:W2:Y:S01]  /*25ad0*/  LDL.LU R170, [R1+0x1a8] ;  /* 0x0001a80001aa7983 */ /* 0x000ea20000300800 */
[----:B------:R-:W-:-:S05]  /*25ae0*/  FMUL R10, R189, 0.25 ;  /* 0x3e800000bd0a7820 */ /* 0x000fca0000400000 */
[----:B0-----:R-:W-:Y:S01]  /*25af0*/  FSEL R0, R10, R189, P3 ;  /* 0x000000bd0a007208 */ /* 0x001fe20001800000 */
[----:B------:R-:W-:-:S04]  /*25b00*/  FMUL R9, R188, 0.25 ;  /* 0x3e800000bc097820 */ /* 0x000fc80000400000 */
[----:B------:R0:W-:Y:S01]  /*25b10*/  STL [R1+0x64c], R0 ;  /* 0x00064c0001007387 */ /* 0x0001e20000100800 */
[----:B------:R-:W-:Y:S01]  /*25b20*/  FMUL R8, R187, 0.25 ;  /* 0x3e800000bb087820 */ /* 0x000fe20000400000 */
[----:B0-----:R-:W-:Y:S01]  /*25b30*/  FSEL R0, R9, R188, P3 ;  /* 0x000000bc09007208 */ /* 0x001fe20001800000 */
[----:B------:R-:W-:-:S04]  /*25b40*/  FMUL R7, R186, 0.25 ;  /* 0x3e800000ba077820 */ /* 0x000fc80000400000 */
        /* <DEDUP_REMOVED lines=9> */
[----:B------:R-:W-:Y:S01]  /*25be0*/  IMAD.MOV.U32 R175, RZ, RZ, R172 ;  /* 0x000000ffffaf7224 */ /* 0x000fe200078e00ac */
[----:B------:R0:W-:Y:S01]  /*25bf0*/  STL [R1+0x63c], R0 ;  /* 0x00063c0001007387 */ /* 0x0001e20000100800 */
[----:B------:R-:W-:Y:S02]  /*25c00*/  IMAD.MOV.U32 R172, RZ, RZ, R171 ;  /* 0x000000ffffac7224 */ /* 0x000fe400078e00ab */
[----:B--2---:R-:W-:-:S02]  /*25c10*/  IMAD.MOV.U32 R171, RZ, RZ, R170 ;  /* 0x000000ffffab7224 */ /* 0x004fc400078e00aa */
[----:B------:R-:W2:Y:S01]  /*25c20*/  LDL.LU R170, [R1+0x1a4] ;  /* 0x0001a40001aa7983 */ /* 0x000ea20000300800 */
        /* <DEDUP_REMOVED lines=10> */
[----:B------:R0:W-:Y:S02]  /*25cd0*/  STL [R1+0x630], R0 ;  /* 0x0006300001007387 */ /* 0x0001e40000100800 */
[----:B0-----:R-:W-:Y:S01]  /*25ce0*/  FSEL R0, R7, R179, P3 ;  /* 0x000000b307007208 */ /* 0x001fe20001800000 */
[----:B------:R-:W-:-:S04]  /*25cf0*/  IMAD.MOV.U32 R179, RZ, RZ, R176 ;  /* 0x000000ffffb37224 */ /* 0x000fc800078e00b0 */
[----:B------:R0:W-:Y:S01]  /*25d00*/  STL [R1+0x62c], R0 ;  /* 0x00062c0001007387 */ /* 0x0001e20000100800 */
[----:B------:R-:W-:Y:S02]  /*25d10*/  IMAD.MOV.U32 R176, RZ, RZ, R172 ;  /* 0x000000ffffb07224 */ /* 0x000fe400078e00ac */
[----:B------:R-:W-:Y:S01]  /*25d20*/  IMAD.MOV.U32 R172, RZ, RZ, R171 ;  /* 0x000000ffffac7224 */ /* 0x000fe200078e00ab */
[----:B0-----:R-:W-:-:S05]  /*25d30*/  FSEL R0, R6, R177, P3 ;  /* 0x000000b106007208 */ /* 0x001fca0001800000 */
[----:B------:R0:W-:Y:S01]  /*25d40*/  STL [R1+0x628], R0 ;  /* 0x0006280001007387 */ /* 0x0001e20000100800 */
[----:B--2---:R-:W-:-:S03]  /*25d50*/  IMAD.MOV.U32 R171, RZ, RZ, R170 ;  /* 0x000000ffffab7224 */ /* 0x004fc600078e00aa */
[----:B------:R-:W2:Y:S01]  /*25d60*/  LDL.LU R170, [R1+0x194] ;  /* 0x0001940001aa7983 */ /* 0x000ea20000300800 */
[----:B------:R-:W-:Y:S01]  /*25d70*/  FMUL R10, R179, 0.25 ;  /* 0x3e800000b30a7820 */ /* 0x000fe20000400000 */
[----:B------:R-:W-:Y:S02]  /*25d80*/  IMAD.MOV.U32 R177, RZ, RZ, R175 ;  /* 0x000000ffffb17224 */ /* 0x000fe400078e00af */
[----:B------:R-:W-:Y:S01]  /*25d90*/  FMUL R9, R178, 0.25 ;  /* 0x3e800000b2097820 */ /* 0x000fe20000400000 */
[----:B------:R-:W3:Y:S01]  /*25da0*/  LDL.LU R175, [R1+0x1a0] ;  /* 0x0001a00001af7983 */ /* 0x000ee20000300800 */
[----:B0-----:R-:W-:-:S05]  /*25db0*/  FSEL R0, R10, R179, P2 ;  /* 0x000000b30a007208 */ /* 0x001fca0001000000 */
[----:B------:R0:W-:Y:S01]  /*25dc0*/  STL [R1+0x624], R0 ;  /* 0x0006240001007387 */ /* 0x0001e20000100800 */
[----:B------:R-:W-:Y:S02]  /*25dd0*/  IMAD.MOV.U32 R179, RZ, RZ, R177 ;  /* 0x000000ffffb37224 */ /* 0x000fe400078e00b1 */
[----:B------:R-:W-:Y:S01]  /*25de0*/  IMAD.MOV.U32 R177, RZ, RZ, R172 ;  /* 0x000000ffffb17224 */ /* 0x000fe200078e00ac */
[----:B0-----:R-:W-:Y:S01]  /*25df0*/  FSEL R0, R9, R178, P2 ;  /* 0x000000b209007208 */ /* 0x001fe20001000000 */
[----:B------:R-:W-:Y:S02]  /*25e00*/  IMAD.MOV.U32 R178, RZ, RZ, R176 ;  /* 0x000000ffffb27224 */ /* 0x000fe400078e00b0 */
[----:B------:R-:W-:Y:S02]  /*25e10*/  IMAD.MOV.U32 R176, RZ, RZ, R171 ;  /* 0x000000ffffb07224 */ /* 0x000fe400078e00ab */
[----:B------:R0:W-:Y:S04]  /*25e20*/  STL [R1+0x620], R0 ;  /* 0x0006200001007387 */ /* 0x0001e80000100800 */
[----:B------:R-:W4:Y:S01]  /*25e30*/  LDL.LU R171, [R1+0x190] ;  /* 0x0001900001ab7983 */ /* 0x000f220000300800 */
[----:B------:R-:W-:Y:S01]  /*25e40*/  FMUL R8, R182, 0.25 ;  /* 0x3e800000b6087820 */ /* 0x000fe20000400000 */
[----:B--2---:R-:W-:-:S02]  /*25e50*/  IMAD.MOV.U32 R172, RZ, RZ, R170 ;  /* 0x000000ffffac7224 */ /* 0x004fc400078e00aa */
[----:B------:R-:W2:Y:S01]  /*25e60*/  LDL.LU R170, [R1+0x18c] ;  /* 0x00018c0001aa7983 */ /* 0x000ea20000300800 */
[----:B------:R-:W-:Y:S01]  /*25e70*/  FMUL R7, R181, 0.25 ;  /* 0x3e800000b5077820 */ /* 0x000fe20000400000 */
[----:B0-----:R-:W-:Y:S01]  /*25e80*/  FSEL R0, R8, R182, P3 ;  /* 0x000000b608007208 */ /* 0x001fe20001800000 */
[----:B------:R-:W-:Y:S01]  /*25e90*/  FMUL R6, R180, 0.25 ;  /* 0x3e800000b4067820 */ /* 0x000fe20000400000 */
[----:B------:R-:W-:Y:S02]  /*25ea0*/  FMUL R10, R179, 0.25 ;  /* 0x3e800000b30a7820 */ /* 0x000fe40000400000 */
[----:B------:R-:W-:Y:S01]  /*25eb0*/  FSEL R7, R7, R181, P3 ;  /* 0x000000b507077208 */ /* 0x000fe20001800000 */
[----:B------:R0:W-:Y:S01]  /*25ec0*/  STL [R1+0x61c], R0 ;  /* 0x00061c0001007387 */ /* 0x0001e20000100800 */
[----:B------:R-:W-:Y:S01]  /*25ed0*/  FMUL R9, R178, 0.25 ;  /* 0x3e800000b2097820 */ /* 0x000fe20000400000 */
[----:B------:R-:W-:Y:S02]  /*25ee0*/  FMUL R8, R177, 0.25 ;  /* 0x3e800000b1087820 */ /* 0x000fe40000400000 */
[----:B------:R1:W-:Y:S01]  /*25ef0*/  STL [R1+0x618], R7 ;  /* 0x0006180701007387 */ /* 0x0003e20000100800 */
[----:B0-----:R-:W-:-:S05]  /*25f00*/  FSEL R0, R6, R180, P2 ;  /* 0x000000b406007208 */ /* 0x001fca0001000000 */
[----:B------:R0:W-:Y:S01]  /*25f10*/  STL [R1+0x614], R0 ;  /* 0x0006140001007387 */ /* 0x0001e20000100800 */
[----:B-1----:R-:W-:Y:S01]  /*25f20*/  FMUL R7, R176, 0.25 ;  /* 0x3e800000b0077820 */ /* 0x002fe20000400000 */
[----:B------:R-:W-:Y:S02]  /*25f30*/  FSEL R9, R9, R178, P3 ;  /* 0x000000b209097208 */ /* 0x000fe40001800000 */
[----:B------:R-:W-:Y:S02]  /*25f40*/  FSEL R8, R8, R177, P3 ;  /* 0x000000b108087208 */ /* 0x000fe40001800000 */
[----:B0-----:R-:W-:Y:S01]  /*25f50*/  FSEL R0, R10, R179, P2 ;  /* 0x000000b30a007208 */ /* 0x001fe20001000000 */
[----:B---3--:R-:W-:-:S04]  /*25f60*/  FMUL R6, R175, 0.25 ;  /* 0x3e800000af067820 */ /* 0x008fc80000400000 */
[----:B------:R0:W-:Y:S01]  /*25f70*/  STL [R1+0x610], R0 ;  /* 0x0006100001007387 */ /* 0x0001e20000100800 */
[----:B------:R-:W-:-:S03]  /*25f80*/  FMUL R10, R174, 0.25 ;  /* 0x3e800000ae0a7820 */ /* 0x000fc60000400000 */
[----:B------:R1:W-:Y:S01]  /*25f90*/  STL [R1+0x60c], R9 ;  /* 0x00060c0901007387 */ /* 0x0003e20000100800 */
[----:B0-----:R-:W-:-:S03]  /*25fa0*/  FSEL R0, R7, R176, P2 ;  /* 0x000000b007007208 */ /* 0x001fc60001000000 */
[----:B------:R0:W-:Y:S04]  /*25fb0*/  STL [R1+0x408], R8 ;  /* 0x0004080801007387 */ /* 0x0001e80000100800 */
[----:B------:R3:W-:Y:S01]  /*25fc0*/  STL [R1+0x400], R0 ;  /* 0x0004000001007387 */ /* 0x0007e20000100800 */
[----:B-1----:R-:W-:Y:S01]  /*25fd0*/  FMUL R9, R173, 0.25 ;  /* 0x3e800000ad097820 */ /* 0x002fe20000400000 */
[----:B------:R-:W-:Y:S01]  /*25fe0*/  FSEL R10, R10, R174, P3 ;  /* 0x000000ae0a0a7208 */ /* 0x000fe20001800000 */
[----:B----4-:R-:W-:Y:S01]  /*25ff0*/  FMUL R7, R171, 0.25 ;  /* 0x3e800000ab077820 */ /* 0x010fe20000400000 */
[----:B0-----:R-:W-:Y:S01]  /*26000*/  FMUL R8, R172, 0.25 ;  /* 0x3e800000ac087820 */ /* 0x001fe20000400000 */
[----:B---3--:R-:W-:-:S05]  /*26010*/  FSEL R0, R6, R175, P2 ;  /* 0x000000af06007208 */ /* 0x008fca0001000000 */
[----:B------:R0:W-:Y:S01]  /*26020*/  STL [R1+0x1fc], R0 ;  /* 0x0001fc0001007387 */ /* 0x0001e20000100800 */
[----:B------:R-:W-:Y:S02]  /*26030*/  FSEL R8, R8, R172, P2 ;  /* 0x000000ac08087208 */ /* 0x000fe40001000000 */
[----:B------:R-:W-:Y:S01]  /*26040*/  FSEL R7, R7, R171, P2 ;  /* 0x000000ab07077208 */ /* 0x000fe20001000000 */
[----:B------:R1:W-:Y:S01]  /*26050*/  STL [R1+0x1f8], R10 ;  /* 0x0001f80a01007387 */ /* 0x0003e20000100800 */
[----:B0-----:R-:W-:Y:S01]  /*26060*/  FSEL R0, R9, R173, P3 ;  /* 0x000000ad09007208 */ /* 0x001fe20001800000 */
[----:B------:R-:W-:Y:S01]  /*26070*/  FMUL R9, R168, 0.25 ;  /* 0x3e800000a8097820 */ /* 0x000fe20000400000 */
[----:B-1----:R-:W-:-:S03]  /*26080*/  FMUL R10, R169, 0.25 ;  /* 0x3e800000a90a7820 */ /* 0x002fc60000400000 */
[----:B------:R-:W-:Y:S04]  /*26090*/  STL [R1+0x1f4], R0 ;  /* 0x0001f40001007387 */ /* 0x000fe80000100800 */
[----:B------:R0:W-:Y:S01]  /*260a0*/  STL [R1+0x1f0], R8 ;  /* 0x0001f00801007387 */ /* 0x0001e20000100800 */
[----:B------:R-:W-:-:S03]  /*260b0*/  FSEL R10, R10, R169, P3 ;  /* 0x000000a90a0a7208 */ /* 0x000fc60001800000 */
[----:B------:R1:W-:Y:S01]  /*260c0*/  STL [R1+0x1ec], R7 ;  /* 0x0001ec0701007387 */ /* 0x0003e20000100800 */
[----:B0-----:R-:W-:Y:S01]  /*260d0*/  FMUL R8, R167, 0.25 ;  /* 0x3e800000a7087820 */ /* 0x001fe20000400000 */
[----:B-1----:R-:W-:-:S04]  /*260e0*/  FMUL R7, R166, 0.25 ;  /* 0x3e800000a6077820 */ /* 0x002fc80000400000 */
[----:B------:R-:W-:Y:S02]  /*260f0*/  FSEL R8, R8, R167, P2 ;  /* 0x000000a708087208 */ /* 0x000fe40001000000 */
[----:B------:R-:W-:Y:S01]  /*26100*/  FSEL R7, R7, R166, P3 ;  /* 0x000000a607077208 */ /* 0x000fe20001800000 */
[----:B--2---:R-:W-:-:S05]  /*26110*/  FMUL R6, R170, 0.25 ;  /* 0x3e800000aa067820 */ /* 0x004fca0000400000 */
[----:B------:R-:W-:Y:S01]  /*26120*/  FSEL R0, R6, R170, P3 ;  /* 0x000000aa06007208 */ /* 0x000fe20001800000 */
[----:B------:R-:W-:-:S04]  /*26130*/  FMUL R6, R165, 0.25 ;  /* 0x3e800000a5067820 */ /* 0x000fc80000400000 */
[----:B------:R0:W-:Y:S04]  /*26140*/  STL [R1+0x1e8], R0 ;  /* 0x0001e80001007387 */ /* 0x0001e80000100800 */
[----:B------:R1:W-:Y:S01]  /*26150*/  STL [R1+0x1e4], R10 ;  /* 0x0001e40a01007387 */ /* 0x0003e20000100800 */
[----:B0-----:R-:W-:Y:S01]  /*26160*/  FSEL R0, R9, R168, P2 ;  /* 0x000000a809007208 */ /* 0x001fe20001000000 */
[----:B------:R-:W-:Y:S01]  /*26170*/  FMUL R9, R163, 0.25 ;  /* 0x3e800000a3097820 */ /* 0x000fe20000400000 */
[----:B-1----:R-:W-:-:S03]  /*26180*/  FMUL R10, R164, 0.25 ;  /* 0x3e800000a40a7820 */ /* 0x002fc60000400000 */
[----:B------:R0:W-:Y:S04]  /*26190*/  STL [R1+0x1e0], R0 ;  /* 0x0001e00001007387 */ /* 0x0001e80000100800 */
[----:B------:R1:W-:Y:S01]  /*261a0*/  STL [R1+0x1dc], R8 ;  /* 0x0001dc0801007387 */ /* 0x0003e20000100800 */
[----:B------:R-:W-:Y:S02]  /*261b0*/  FSEL R10, R10, R164, P2 ;  /* 0x000000a40a0a7208 */ /* 0x000fe40001000000 */
[----:B0-----:R-:W-:Y:S01]  /*261c0*/  FSEL R0, R6, R165, P3 ;  /* 0x000000a506007208 */ /* 0x001fe20001800000 */
[----:B------:R0:W-:Y:S01]  /*261d0*/  STL [R1+0x1d8], R7 ;  /* 0x0001d80701007387 */ /* 0x0001e20000100800 */
[----:B-1----:R-:W-:-:S03]  /*261e0*/  FMUL R8, R162, 0.25 ;  /* 0x3e800000a2087820 */ /* 0x002fc60000400000 */
[----:B------:R1:W-:Y:S01]  /*261f0*/  STL [R1+0x1d4], R0 ;  /* 0x0001d40001007387 */ /* 0x0003e20000100800 */
[----:B------:R-:W-:Y:S01]  /*26200*/  FMUL R6, R23, 0.25 ;  /* 0x3e80000017067820 */ /* 0x000fe20000400000 */
[----:B0-----:R-:W-:Y:S01]  /*26210*/  FMUL R7, R152, 0.25 ;  /* 0x3e80000098077820 */ /* 0x001fe20000400000 */
[----:B------:R-:W-:Y:S02]  /*26220*/  FSEL R8, R8, R162, P3 ;  /* 0x000000a208087208 */ /* 0x000fe40001800000 */
[----:B-1----:R-:W-:Y:S01]  /*26230*/  FSEL R0, R9, R163, P2 ;  /* 0x000000a309007208 */ /* 0x002fe20001000000 */
[----:B------:R-:W-:Y:S01]  /*26240*/  STL [R1+0x1d0], R10 ;  /* 0x0001d00a01007387 */ /* 0x000fe20000100800 */
[----:B------:R-:W-:-:S03]  /*26250*/  FSEL R7, R7, R152, P3 ;  /* 0x0000009807077208 */ /* 0x000fc60001800000 */
[----:B------:R0:W-:Y:S04]  /*26260*/  STL [R1+0x1cc], R0 ;  /* 0x0001cc0001007387 */ /* 0x0001e80000100800 */
[----:B------:R1:W-:Y:S04]  /*26270*/  STL [R1+0x1c8], R8 ;  /* 0x0001c80801007387 */ /* 0x0003e80000100800 */
[----:B------:R-:W2:Y:S01]  /*26280*/  LDL.LU R152, [R1+0x138] ;  /* 0x0001380001987983 */ /* 0x000ea20000300800 */
[----:B0-----:R-:W-:-:S03]  /*26290*/  FSEL R0, R6, R23, P2 ;  /* 0x0000001706007208 */ /* 0x001fc60001000000 */
[----:B------:R0:W-:Y:S04]  /*262a0*/  STL [R1+0x1c4], R7 ;  /* 0x0001c40701007387 */ /* 0x0001e80000100800 */
[----:B------:R-:W3:Y:S01]  /*262b0*/  LDL.LU R23, [R1+0x134] ;  /* 0x0001340001177983 */ /* 0x000ee20000300800 */
[----:B------:R-:W-:Y:S01]  /*262c0*/  FMUL R10, R161, 0.25 ;  /* 0x3e800000a10a7820 */ /* 0x000fe20000400000 */
[----:B------:R-:W-:Y:S01]  /*262d0*/  FMUL R9, R160, 0.25 ;  /* 0x3e800000a0097820 */ /* 0x000fe20000400000 */
[----:B-1----:R-:W-:Y:S01]  /*262e0*/  FMUL R8, R159, 0.25 ;  /* 0x3e8000009f087820 */ /* 0x002fe20000400000 */
[----:B------:R1:W-:Y:S01]  /*262f0*/  STL [R1+0x1c0], R0 ;  /* 0x0001c00001007387 */ /* 0x0003e20000100800 */
[----:B0-----:R-:W-:Y:S01]  /*26300*/  FMUL R7, R158, 0.25 ;  /* 0x3e8000009e077820 */ /* 0x001fe20000400000 */
[----:B------:R-:W-:Y:S01]  /*26310*/  FSEL R10, R10, R161, P2 ;  /* 0x000000a10a0a7208 */ /* 0x000fe20001000000 */
[----:B------:R-:W-:Y:S01]  /*26320*/  FMUL R6, R11, 0.25 ;  /* 0x3e8000000b067820 */ /* 0x000fe20000400000 */
[----:B------:R-:W-:-:S02]  /*26330*/  FSEL R8, R8, R159, P3 ;  /* 0x0000009f08087208 */ /* 0x000fc40001800000 */
[----:B-1----:R-:W-:Y:S01]  /*26340*/  FSEL R0, R9, R160, P3 ;  /* 0x000000a009007208 */ /* 0x002fe20001800000 */
[----:B------:R0:W-:Y:S01]  /*26350*/  STL [R1+0x1bc], R10 ;  /* 0x0001bc0a01007387 */ /* 0x0001e20000100800 */
[----:B------:R-:W-:-:S03]  /*26360*/  FSEL R7, R7, R158, P2 ;  /* 0x0000009e07077208 */ /* 0x000fc60001000000 */
[----:B------:R1:W-:Y:S01]  /*26370*/  STL [R1+0x1b8], R0 ;  /* 0x0001b80001007387 */ /* 0x0003e20000100800 */
[----:B------:R-:W-:-:S03]  /*26380*/  FMUL R9, R156, 0.25 ;  /* 0x3e8000009c097820 */ /* 0x000fc60000400000 */
[----:B------:R4:W-:Y:S01]  /*26390*/  STL [R1+0x1b4], R8 ;  /* 0x0001b40801007387 */ /* 0x0009e20000100800 */
[----:B0-----:R-:W-:-:S03]  /*263a0*/  FMUL R10, R157, 0.25 ;  /* 0x3e8000009d0a7820 */ /* 0x001fc60000400000 */
[----:B------:R-:W3:Y:S01]  /*263b0*/  LDL.LU R161, [R1+0x124] ;  /* 0x0001240001a17983 */ /* 0x000ee20000300800 */
[----:B-1----:R-:W-:-:S03]  /*263c0*/  FSEL R0, R6, R11, P2 ;  /* 0x0000000b06007208 */ /* 0x002fc60001000000 */
[----:B------:R0:W-:Y:S01]  /*263d0*/  STL [R1+0x1b0], R7 ;  /* 0x0001b00701007387 */ /* 0x0001e20000100800 */
[----:B----4-:R-:W-:-:S03]  /*263e0*/  FMUL R8, R155, 0.25 ;  /* 0x3e8000009b087820 */ /* 0x010fc60000400000 */
[----:B------:R-:W4:Y:S01]  /*263f0*/  LDL.LU R160, [R1+0x120] ;  /* 0x0001200001a07983 */ /* 0x000f220000300800 */
[----:B------:R-:W-:-:S03]  /*26400*/  FSEL R10, R10, R157, P3 ;  /* 0x0000009d0a0a7208 */ /* 0x000fc60001800000 */
[----:B------:R1:W-:Y:S01]  /*26410*/  STL [R1+0x1ac], R0 ;  /* 0x0001ac0001007387 */ /* 0x0003e20000100800 */
[----:B0-----:R-:W-:-:S03]  /*26420*/  FMUL R7, R154, 0.25 ;  /* 0x3e8000009a077820 */ /* 0x001fc60000400000 */
[----:B------:R-:W4:Y:S01]  /*26430*/  LDL.LU R159, [R1+0x11c] ;  /* 0x00011c00019f7983 */ /* 0x000f220000300800 */
[----:B------:R-:W-:-:S03]  /*26440*/  FMUL R6, R153, 0.25 ;  /* 0x3e80000099067820 */ /* 0x000fc60000400000 */
[----:B------:R-:W4:Y:S01]  /*26450*/  LDL.LU R158, [R1+0x118] ;  /* 0x00011800019e7983 */ /* 0x000f220000300800 */
[----:B-1----:R-:W-:-:S03]  /*26460*/  FSEL R0, R9, R156, P3 ;  /* 0x0000009c09007208 */ /* 0x002fc60001800000 */
[----:B------:R-:W4:Y:S01]  /*26470*/  LDL.LU R11, [R1+0x114] ;  /* 0x00011400010b7983 */ /* 0x000f220000300800 */
[----:B------:R-:W-:Y:S02]  /*26480*/  FSEL R8, R8, R155, P2 ;  /* 0x0000009b08087208 */ /* 0x000fe40001000000 */
[----:B------:R-:W-:Y:S01]  /*26490*/  FSEL R7, R7, R154, P2 ;  /* 0x0000009a07077208 */ /* 0x000fe20001000000 */
[----:B------:R-:W-:Y:S04]  /*264a0*/  STL [R1+0x1a8], R10 ;  /* 0x0001a80a01007387 */ /* 0x000fe80000100800 */
[----:B------:R0:W-:Y:S04]  /*264b0*/  STL [R1+0x1a4], R0 ;  /* 0x0001a40001007387 */ /* 0x0001e80000100800 */
[----:B------:R1:W-:Y:S04]  /*264c0*/  STL [R1+0x1a0], R8 ;  /* 0x0001a00801007387 */ /* 0x0003e80000100800 */
[----:B------:R-:W4:Y:S01]  /*264d0*/  LDL.LU R157, [R1+0x110] ;  /* 0x00011000019d7983 */ /* 0x000f220000300800 */
[----:B0-----:R-:W-:-:S03]  /*264e0*/  FSEL R0, R6, R153, P3 ;  /* 0x0000009906007208 */ /* 0x001fc60001800000 */
[----:B------:R0:W-:Y:S01]  /*264f0*/  STL [R1+0x19c], R7 ;  /* 0x00019c0701007387 */ /* 0x0001e20000100800 */
[----:B-1----:R-:W-:-:S03]  /*26500*/  FMUL R8, R22, 0.25 ;  /* 0x3e80000016087820 */ /* 0x002fc60000400000 */
[----:B------:R-:W4:Y:S04]  /*26510*/  LDL.LU R156, [R1+0x10c] ;  /* 0x00010c00019c7983 */ /* 0x000f280000300800 */
[----:B------:R1:W-:Y:S01]  /*26520*/  STL [R1+0x198], R0 ;  /* 0x0001980001007387 */ /* 0x0003e20000100800 */
[----:B0-----:R-:W-:-:S03]  /*26530*/  FMUL R7, R13, 0.25 ;  /* 0x3e8000000d077820 */ /* 0x001fc60000400000 */
[----:B------:R-:W4:Y:S01]  /*26540*/  LDL.LU R155, [R1+0x108] ;  /* 0x00010800019b7983 */ /* 0x000f220000300800 */
[----:B------:R-:W-:Y:S01]  /*26550*/  FMUL R6, R12, 0.25 ;  /* 0x3e8000000c067820 */ /* 0x000fe20000400000 */
[----:B------:R-:W-:Y:S02]  /*26560*/  FSEL R8, R8, R22, P2 ;  /* 0x0000001608087208 */ /* 0x000fe40001000000 */
[----:B------:R-:W4:Y:S01]  /*26570*/  LDL.LU R154, [R1+0x104] ;  /* 0x00010400019a7983 */ /* 0x000f220000300800 */
[----:B------:R-:W-:-:S03]  /*26580*/  FSEL R7, R7, R13, P3 ;  /* 0x0000000d07077208 */ /* 0x000fc60001800000 */
[----:B------:R-:W4:Y:S01]  /*26590*/  LDL.LU R153, [R1+0x100] ;  /* 0x0001000001997983 */ /* 0x000f220000300800 */
[----:B--2---:R-:W-:Y:S01]  /*265a0*/  FMUL R10, R152, 0.25 ;  /* 0x3e800000980a7820 */ /* 0x004fe20000400000 */
[----:B---3--:R-:W-:-:S04]  /*265b0*/  FMUL R9, R23, 0.25 ;  /* 0x3e80000017097820 */ /* 0x008fc80000400000 */
[----:B------:R-:W-:Y:S02]  /*265c0*/  FSEL R10, R10, R152, P3 ;  /* 0x000000980a0a7208 */ /* 0x000fe40001800000 */
[----:B-1----:R-:W-:-:S03]  /*265d0*/  FSEL R0, R9, R23, P2 ;  /* 0x0000001709007208 */ /* 0x002fc60001000000 */
[----:B------:R-:W-:Y:S04]  /*265e0*/  STL [R1+0x194], R10 ;  /* 0x0001940a01007387 */ /* 0x000fe80000100800 */
[----:B------:R0:W-:Y:S04]  /*265f0*/  STL [R1+0x190], R0 ;  /* 0x0001900001007387 */ /* 0x0001e80000100800 */
[----:B------:R1:W-:Y:S04]  /*26600*/  STL [R1+0x18c], R8 ;  /* 0x00018c0801007387 */ /* 0x0003e80000100800 */
[----:B------:R-:W2:Y:S01]  /*26610*/  LDL.LU R152, [R1+0xfc] ;  /* 0x0000fc0001987983 */ /* 0x000ea20000300800 */
[----:B0-----:R-:W-:-:S03]  /*26620*/  FSEL R0, R6, R12, P3 ;  /* 0x0000000c06007208 */ /* 0x001fc60001800000 */
[----:B------:R0:W-:Y:S04]  /*26630*/  STL [R1+0x188], R7 ;  /* 0x0001880701007387 */ /* 0x0001e80000100800 */
[----:B------:R-:W3:Y:S04]  /*26640*/  LDL.LU R23, [R1+0xf8] ;  /* 0x0000f80001177983 */ /* 0x000ee80000300800 */
[----:B------:R0:W-:Y:S04]  /*26650*/  STL [R1+0x184], R0 ;  /* 0x0001840001007387 */ /* 0x0001e80000100800 */
[----:B------:R-:W3:Y:S04]  /*26660*/  LDL.LU R22, [R1+0xf4] ;  /* 0x0000f40001167983 */ /* 0x000ee80000300800 */
[----:B------:R-:W3:Y:S04]  /*26670*/  LDL.LU R13, [R1+0xf0] ;  /* 0x0000f000010d7983 */ /* 0x000ee80000300800 */
[----:B------:R-:W3:Y:S01]  /*26680*/  LDL.LU R12, [R1+0xec] ;  /* 0x0000ec00010c7983 */ /* 0x000ee20000300800 */
[----:B------:R-:W-:Y:S01]  /*26690*/  FMUL R10, R161, 0.25 ;  /* 0x3e800000a10a7820 */ /* 0x000fe20000400000 */
[----:B----4-:R-:W-:Y:S01]  /*266a0*/  FMUL R9, R160, 0.25 ;  /* 0x3e800000a0097820 */ /* 0x010fe20000400000 */
[----:B-1----:R-:W-:Y:S01]  /*266b0*/  FMUL R8, R159, 0.25 ;  /* 0x3e8000009f087820 */ /* 0x002fe20000400000 */
[----:B0-----:R-:W-:-:S02]  /*266c0*/  FMUL R7, R158, 0.25 ;  /* 0x3e8000009e077820 */ /* 0x001fc40000400000 */
[----:B------:R-:W-:Y:S02]  /*266d0*/  FSEL R10, R10, R161, P2 ;  /* 0x000000a10a0a7208 */ /* 0x000fe40001000000 */
[----:B------:R-:W-:Y:S01]  /*266e0*/  FSEL R0, R9, R160, P2 ;  /* 0x000000a009007208 */ /* 0x000fe20001000000 */
[----:B------:R-:W-:Y:S01]  /*266f0*/  FMUL R6, R11, 0.25 ;  /* 0x3e8000000b067820 */ /* 0x000fe20000400000 */
[----:B------:R-:W-:Y:S01]  /*26700*/  FSEL R8, R8, R159, P3 ;  /* 0x0000009f08087208 */ /* 0x000fe20001800000 */
[----:B------:R-:W-:Y:S01]  /*26710*/  STL [R1+0x180], R10 ;  /* 0x0001800a01007387 */ /* 0x000fe20000100800 */
[----:B------:R-:W-:-:S03]  /*26720*/  FSEL R7, R7, R158, P3 ;  /* 0x0000009e07077208 */ /* 0x000fc60001800000 */
[----:B------:R0:W-:Y:S04]  /*26730*/  STL [R1+0x17c], R0 ;  /* 0x00017c0001007387 */ /* 0x0001e80000100800 */
[----:B------:R1:W-:Y:S04]  /*26740*/  STL [R1+0x178], R8 ;  /* 0x0001780801007387 */ /* 0x0003e80000100800 */
[----:B------:R-:W4:Y:S01]  /*26750*/  LDL.LU R161, [R1+0xe8] ;  /* 0x0000e80001a17983 */ /* 0x000f220000300800 */
[----:B0-----:R-:W-:Y:S01]  /*26760*/  FSEL R0, R6, R11, P2 ;  /* 0x0000000b06007208 */ /* 0x001fe20001000000 */
[----:B------:R-:W-:-:S02]  /*26770*/  FMUL R10, R157, 0.25 ;  /* 0x3e8000009d0a7820 */ /* 0x000fc40000400000 */
[----:B------:R0:W-:Y:S04]  /*26780*/  STL [R1+0x174], R7 ;  /* 0x0001740701007387 */ /* 0x0001e80000100800 */
[----:B------:R-:W4:Y:S01]  /*26790*/  LDL.LU R160, [R1+0xe4] ;  /* 0x0000e40001a07983 */ /* 0x000f220000300800 */
[----:B------:R-:W-:-:S03]  /*267a0*/  FMUL R9, R156, 0.25 ;  /* 0x3e8000009c097820 */ /* 0x000fc60000400000 */
[----:B------:R0:W-:Y:S01]  /*267b0*/  STL [R1+0x170], R0 ;  /* 0x0001700001007387 */ /* 0x0001e20000100800 */
[----:B------:R-:W-:-:S03]  /*267c0*/  FSEL R10, R10, R157, P2 ;  /* 0x0000009d0a0a7208 */ /* 0x000fc60001000000 */
[----:B------:R-:W4:Y:S01]  /*267d0*/  LDL.LU R159, [R1+0xe0] ;  /* 0x0000e000019f7983 */ /* 0x000f220000300800 */
[----:B-1----:R-:W-:-:S03]  /*267e0*/  FMUL R8, R155, 0.25 ;  /* 0x3e8000009b087820 */ /* 0x002fc60000400000 */
[----:B------:R-:W4:Y:S01]  /*267f0*/  LDL.LU R158, [R1+0xdc] ;  /* 0x0000dc00019e7983 */ /* 0x000f220000300800 */
[----:B0-----:R-:W-:Y:S01]  /*26800*/  FMUL R7, R154, 0.25 ;  /* 0x3e8000009a077820 */ /* 0x001fe20000400000 */
[----:B------:R-:W-:Y:S02]  /*26810*/  FSEL R0, R9, R156, P3 ;  /* 0x0000009c09007208 */ /* 0x000fe40001800000 */
[----:B------:R-:W4:Y:S01]  /*26820*/  LDL.LU R11, [R1+0xd8] ;  /* 0x0000d800010b7983 */ /* 0x000f220000300800 */
[----:B------:R-:W-:Y:S01]  /*26830*/  FSEL R8, R8, R155, P3 ;  /* 0x0000009b08087208 */ /* 0x000fe20001800000 */
[----:B------:R-:W-:Y:S01]  /*26840*/  FMUL R6, R153, 0.25 ;  /* 0x3e80000099067820 */ /* 0x000fe20000400000 */
[----:B------:R-:W-:Y:S01]  /*26850*/  FSEL R7, R7, R154, P2 ;  /* 0x0000009a07077208 */ /* 0x000fe20001000000 */
[----:B------:R-:W-:Y:S04]  /*26860*/  STL [R1+0x16c], R10 ;  /* 0x00016c0a01007387 */ /* 0x000fe80000100800 */
[----:B------:R0:W-:Y:S04]  /*26870*/  STL [R1+0x168], R0 ;  /* 0x0001680001007387 */ /* 0x0001e80000100800 */
[----:B------:R-:W-:Y:S04]  /*26880*/  STL [R1+0x164], R8 ;  /* 0x0001640801007387 */ /* 0x000fe80000100800 */
[----:B------:R-:W4:Y:S01]  /*26890*/  LDL.LU R157, [R1+0xd4] ;  /* 0x0000d400019d7983 */ /* 0x000f220000300800 */
[----:B0-----:R-:W-:-:S03]  /*268a0*/  FSEL R0, R6, R153, P2 ;  /* 0x0000009906007208 */ /* 0x001fc60001000000 */
[----:B------:R-:W-:Y:S04]  /*268b0*/  STL [R1+0x160], R7 ;  /* 0x0001600701007387 */ /* 0x000fe80000100800 */
[----:B------:R-:W4:Y:S04]  /*268c0*/  LDL.LU R156, [R1+0xd0] ;  /* 0x0000d000019c7983 */ /* 0x000f280000300800 */
[----:B------:R0:W-:Y:S04]  /*268d0*/  STL [R1+0x15c], R0 ;  /* 0x00015c0001007387 */ /* 0x0001e80000100800 */
[----:B------:R-:W4:Y:S04]  /*268e0*/  LDL.LU R155, [R1+0xcc] ;  /* 0x0000cc00019b7983 */ /* 0x000f280000300800 */
[----:B------:R-:W4:Y:S04]  /*268f0*/  LDL.LU R154, [R1+0xc8] ;  /* 0x0000c800019a7983 */ /* 0x000f280000300800 */
[----:B------:R-:W4:Y:S01]  /*26900*/  LDL.LU R153, [R1+0xc4] ;  /* 0x0000c40001997983 */ /* 0x000f220000300800 */
[----:B--2---:R-:W-:Y:S01]  /*26910*/  FMUL R10, R152, 0.25 ;  /* 0x3e800000980a7820 */ /* 0x004fe20000400000 */
[----:B---3--:R-:W-:-:S04]  /*26920*/  FMUL R9, R23, 0.25 ;  /* 0x3e80000017097820 */ /* 0x008fc80000400000 */
[----:B------:R-:W-:Y:S02]  /*26930*/  FSEL R10, R10, R152, P3 ;  /* 0x000000980a0a7208 */ /* 0x000fe40001800000 */
[----:B0-----:R-:W-:Y:S01]  /*26940*/  FSEL R0, R9, R23, P3 ;  /* 0x0000001709007208 */ /* 0x001fe20001800000 */
[----:B------:R-:W-:Y:S01]  /*26950*/  FMUL R8, R22, 0.25 ;  /* 0x3e80000016087820 */ /* 0x000fe20000400000 */
[----:B------:R-:W-:-:S04]  /*26960*/  FMUL R7, R13, 0.25 ;  /* 0x3e8000000d077820 */ /* 0x000fc80000400000 */
[----:B------:R-:W-:Y:S01]  /*26970*/  FSEL R8, R8, R22, P2 ;  /* 0x0000001608087208 */ /* 0x000fe20001000000 */
[----:B------:R-:W-:Y:S01]  /*26980*/  FMUL R6, R12, 0.25 ;  /* 0x3e8000000c067820 */ /* 0x000fe20000400000 */
[----:B------:R-:W-:Y:S01]  /*26990*/  STL [R1+0x158], R10 ;  /* 0x0001580a01007387 */ /* 0x000fe20000100800 */
[----:B------:R-:W-:-:S03]  /*269a0*/  FSEL R7, R7, R13, P2 ;  /* 0x0000000d07077208 */ /* 0x000fc60001000000 */
        /* <DEDUP_REMOVED lines=10> */
[----:B----4-:R-:W-:Y:S01]  /*26a50*/  FMUL R10, R161, 0.25 ;  /* 0x3e800000a10a7820 */ /* 0x010fe20000400000 */
[----:B------:R-:W-:Y:S01]  /*26a60*/  FMUL R9, R160, 0.25 ;  /* 0x3e800000a0097820 */ /* 0x000fe20000400000 */
        /* <DEDUP_REMOVED lines=60> */
[----:B-1----:R-:W-:-:S03]  /*26e30*/  FMUL R8, R159, 0.25 ;  /* 0x3e8000009f087820 */ /* 0x002fc60000400000 */
[----:B------:R-:W-:Y:S01]  /*26e40*/  FSEL R10, R10, R161, P3 ;  /* 0x000000a10a0a7208 */ /* 0x000fe20001800000 */
[----:B0-----:R-:W-:Y:S01]  /*26e50*/  FMUL R7, R158, 0.25 ;  /* 0x3e8000009e077820 */ /* 0x001fe20000400000 */
[----:B------:R-:W-:Y:S02]  /*26e60*/  FSEL R0, R9, R160, P3 ;  /* 0x000000a009007208 */ /* 0x000fe40001800000 */
[----:B------:R-:W-:Y:S01]  /*26e70*/  FSEL R8, R8, R159, P2 ;  /* 0x0000009f08087208 */ /* 0x000fe20001000000 */
[----:B------:R-:W-:Y:S01]  /*26e80*/  FMUL R6, R11, 0.25 ;  /* 0x3e8000000b067820 */ /* 0x000fe20000400000 */
[----:B------:R-:W-:Y:S01]  /*26e90*/  STL [R1+0x108], R10 ;  /* 0x0001080a01007387 */ /* 0x000fe20000100800 */
[----:B------:R-:W-:-:S03]  /*26ea0*/  FSEL R7, R7, R158, P2 ;  /* 0x0000009e07077208 */ /* 0x000fc60001000000 */
[----:B------:R0:W-:Y:S04]  /*26eb0*/  STL [R1+0x104], R0 ;  /* 0x0001040001007387 */ /* 0x0001e80000100800 */
[----:B------:R1:W-:Y:S04]  /*26ec0*/  STL [R1+0x100], R8 ;  /* 0x0001000801007387 */ /* 0x0003e80000100800 */
[----:B------:R-:W4:Y:S01]  /*26ed0*/  LDL.LU R161, [R1+0x70] ;  /* 0x0000700001a17983 */ /* 0x000f220000300800 */
[----:B0-----:R-:W-:Y:S01]  /*26ee0*/  FSEL R0, R6, R11, P3 ;  /* 0x0000000b06007208 */ /* 0x001fe20001800000 */
[----:B------:R-:W-:-:S02]  /*26ef0*/  FMUL R10, R157, 0.25 ;  /* 0x3e8000009d0a7820 */ /* 0x000fc40000400000 */
[----:B------:R-:W-:Y:S04]  /*26f00*/  STL [R1+0xf4], R7 ;  /* 0x0000f40701007387 */ /* 0x000fe80000100800 */
[----:B------:R-:W4:Y:S01]  /*26f10*/  LDL.LU R160, [R1+0x6c] ;  /* 0x00006c0001a07983 */ /* 0x000f220000300800 */
[----:B------:R-:W-:-:S03]  /*26f20*/  FMUL R9, R156, 0.25 ;  /* 0x3e8000009c097820 */ /* 0x000fc60000400000 */
[----:B------:R0:W-:Y:S01]  /*26f30*/  STL [R1+0xf0], R0 ;  /* 0x0000f00001007387 */ /* 0x0001e20000100800 */
[----:B------:R-:W-:-:S03]  /*26f40*/  FSEL R10, R10, R157, P3 ;  /* 0x0000009d0a0a7208 */ /* 0x000fc60001800000 */
[----:B------:R-:W4:Y:S01]  /*26f50*/  LDL.LU R159, [R1+0x68] ;  /* 0x00006800019f7983 */ /* 0x000f220000300800 */
[----:B-1----:R-:W-:-:S03]  /*26f60*/  FMUL R8, R155, 0.25 ;  /* 0x3e8000009b087820 */ /* 0x002fc60000400000 */
[----:B------:R-:W4:Y:S01]  /*26f70*/  LDL.LU R158, [R1+0x64] ;  /* 0x00006400019e7983 */ /* 0x000f220000300800 */
[----:B0-----:R-:W-:Y:S01]  /*26f80*/  FSEL R0, R9, R156, P2 ;  /* 0x0000009c09007208 */ /* 0x001fe20001000000 */
[----:B------:R-:W-:Y:S02]  /*26f90*/  FMUL R7, R154, 0.25 ;  /* 0x3e8000009a077820 */ /* 0x000fe40000400000 */
[----:B------:R-:W4:Y:S01]  /*26fa0*/  LDL.LU R11, [R1+0x60] ;  /* 0x00006000010b7983 */ /* 0x000f220000300800 */
[----:B------:R-:W-:Y:S01]  /*26fb0*/  FSEL R8, R8, R155, P2 ;  /* 0x0000009b08087208 */ /* 0x000fe20001000000 */
[----:B------:R-:W-:Y:S02]  /*26fc0*/  FMUL R6, R153, 0.25 ;  /* 0x3e80000099067820 */ /* 0x000fe40000400000 */
[----:B------:R-:W-:Y:S01]  /*26fd0*/  STL [R1+0xec], R10 ;  /* 0x0000ec0a01007387 */ /* 0x000fe20000100800 */
[----:B------:R-:W-:-:S03]  /*26fe0*/  FSEL R7, R7, R154, P3 ;  /* 0x0000009a07077208 */ /* 0x000fc60001800000 */
        /* <DEDUP_REMOVED lines=61> */
[----:B------:R1:W-:Y:S04]  /*273c0*/  STL [R1+0xa8], R8 ;  /* 0x0000a80801007387 */ /* 0x0003e80000100800 */
        /* <DEDUP_REMOVED lines=10> */
[----:B------:R-:W-:Y:S01]  /*27470*/  FSEL R10, R10, R152, P3 ;  /* 0x000000980a0a7208 */ /* 0x000fe20001800000 */
[----:B-1----:R-:W-:Y:S01]  /*27480*/  FMUL R8, R22, 0.25 ;  /* 0x3e80000016087820 */ /* 0x002fe20000400000 */
[----:B0-----:R-:W-:Y:S01]  /*27490*/  FSEL R0, R9, R23, P2 ;  /* 0x0000001709007208 */ /* 0x001fe20001000000 */
[----:B------:R-:W-:-:S03]  /*274a0*/  FMUL R7, R13, 0.25 ;  /* 0x3e8000000d077820 */ /* 0x000fc60000400000 */
[----:B------:R-:W-:Y:S01]  /*274b0*/  FSEL R8, R8, R22, P2 ;  /* 0x0000001608087208 */ /* 0x000fe20001000000 */
[----:B------:R-:W-:Y:S01]  /*274c0*/  STL [R1+0x9c], R10 ;  /* 0x00009c0a01007387 */ /* 0x000fe20000100800 */
[----:B------:R-:W-:Y:S01]  /*274d0*/  FMUL R6, R12, 0.25 ;  /* 0x3e8000000c067820 */ /* 0x000fe20000400000 */
[----:B------:R-:W-:Y:S02]  /*274e0*/  FSEL R7, R7, R13, P3 ;  /* 0x0000000d07077208 */ /* 0x000fe40001800000 */
[----:B------:R0:W-:Y:S04]  /*274f0*/  STL [R1+0x98], R0 ;  /* 0x0000980001007387 */ /* 0x0001e80000100800 */
[----:B------:R1:W-:Y:S04]  /*27500*/  STL [R1+0x94], R8 ;  /* 0x0000940801007387 */ /* 0x0003e80000100800 */
[----:B------:R-:W2:Y:S01]  /*27510*/  LDL.LU R152, [R1+0xc] ;  /* 0x00000c0001987983 */ /* 0x000ea20000300800 */
[----:B0-----:R-:W-:-:S03]  /*27520*/  FSEL R0, R6, R12, P3 ;  /* 0x0000000c06007208 */ /* 0x001fc60001800000 */
[----:B------:R-:W-:Y:S04]  /*27530*/  STL [R1+0x90], R7 ;  /* 0x0000900701007387 */ /* 0x000fe80000100800 */
[----:B------:R-:W3:Y:S04]  /*27540*/  LDL.LU R23, [R1+0x4] ;  /* 0x0000040001177983 */ /* 0x000ee80000300800 */
[----:B------:R0:W-:Y:S04]  /*27550*/  STL [R1+0x8c], R0 ;  /* 0x00008c0001007387 */ /* 0x0001e80000100800 */
[----:B------:R-:W2:Y:S04]  /*27560*/  LDL.LU R22, [R1+0x3fc] ;  /* 0x0003fc0001167983 */ /* 0x000ea80000300800 */
[----:B------:R-:W2:Y:S04]  /*27570*/  LDL.LU R13, [R1+0x3f8] ;  /* 0x0003f800010d7983 */ /* 0x000ea80000300800 */
[----:B------:R-:W2:Y:S01]  /*27580*/  LDL.LU R12, [R1+0x3f4] ;  /* 0x0003f400010c7983 */ /* 0x000ea20000300800 */
[----:B----4-:R-:W-:Y:S01]  /*27590*/  FMUL R10, R161, 0.25 ;  /* 0x3e800000a10a7820 */ /* 0x010fe20000400000 */
[----:B------:R-:W-:Y:S01]  /*275a0*/  FMUL R9, R160, 0.25 ;  /* 0x3e800000a0097820 */ /* 0x000fe20000400000 */
[----:B-1----:R-:W-:-:S03]  /*275b0*/  FMUL R8, R159, 0.25 ;  /* 0x3e8000009f087820 */ /* 0x002fc60000400000 */
[----:B------:R-:W-:Y:S02]  /*275c0*/  FSEL R10, R10, R161, P2 ;  /* 0x000000a10a0a7208 */ /* 0x000fe40001000000 */
[----:B0-----:R-:W-:Y:S01]  /*275d0*/  FSEL R0, R9, R160, P2 ;  /* 0x000000a009007208 */ /* 0x001fe20001000000 */
[----:B------:R-:W-:Y:S01]  /*275e0*/  FMUL R7, R158, 0.25 ;  /* 0x3e8000009e077820 */ /* 0x000fe20000400000 */
[----:B------:R-:W-:Y:S01]  /*275f0*/  FSEL R8, R8, R159, P3 ;  /* 0x0000009f08087208 */ /* 0x000fe20001800000 */
[----:B------:R-:W-:Y:S01]  /*27600*/  FMUL R6, R11, 0.25 ;  /* 0x3e8000000b067820 */ /* 0x000fe20000400000 */
[----:B------:R-:W-:Y:S02]  /*27610*/  STL [R1+0x88], R10 ;  /* 0x0000880a01007387 */ /* 0x000fe40000100800 */
[----:B------:R-:W-:Y:S02]  /*27620*/  FSEL R7, R7, R158, P3 ;  /* 0x0000009e07077208 */ /* 0x000fe40001800000 */
[----:B------:R0:W-:Y:S04]  /*27630*/  STL [R1+0x84], R0 ;  /* 0x0000840001007387 */ /* 0x0001e80000100800 */
[----:B------:R1:W-:Y:S01]  /*27640*/  STL [R1+0x80], R8 ;  /* 0x0000800801007387 */ /* 0x0003e20000100800 */
[----:B0-----:R-:W-:Y:S01]  /*27650*/  FSEL R0, R6, R11, P2 ;  /* 0x0000000b06007208 */ /* 0x001fe20001000000 */
[----:B------:R-:W-:-:S02]  /*27660*/  FMUL R10, R157, 0.25 ;  /* 0x3e8000009d0a7820 */ /* 0x000fc40000400000 */
[----:B------:R-:W4:Y:S04]  /*27670*/  LDL.LU R11, [R1+0x3f0] ;  /* 0x0003f000010b7983 */ /* 0x000f280000300800 */
[----:B------:R0:W-:Y:S01]  /*27680*/  STL [R1+0x7c], R7 ;  /* 0x00007c0701007387 */ /* 0x0001e20000100800 */
[----:B------:R-:W-:-:S03]  /*27690*/  FMUL R9, R156, 0.25 ;  /* 0x3e8000009c097820 */ /* 0x000fc60000400000 */
[----:B------:R-:W4:Y:S01]  /*276a0*/  LDL.LU R164, [R1+0x3ec] ;  /* 0x0003ec0001a47983 */ /* 0x000f220000300800 */
[----:B------:R-:W-:-:S03]  /*276b0*/  FSEL R10, R10, R157, P2 ;  /* 0x0000009d0a0a7208 */ /* 0x000fc60001000000 */
[----:B------:R0:W-:Y:S01]  /*276c0*/  STL [R1+0x78], R0 ;  /* 0x0000780001007387 */ /* 0x0001e20000100800 */
[----:B-1----:R-:W-:-:S03]  /*276d0*/  FMUL R8, R155, 0.25 ;  /* 0x3e8000009b087820 */ /* 0x002fc60000400000 */
[----:B------:R-:W4:Y:S01]  /*276e0*/  LDL.LU R163, [R1+0x3e8] ;  /* 0x0003e80001a37983 */ /* 0x000f220000300800 */
[----:B0-----:R-:W-:-:S03]  /*276f0*/  FMUL R7, R154, 0.25 ;  /* 0x3e8000009a077820 */ /* 0x001fc60000400000 */
[----:B------:R-:W4:Y:S01]  /*27700*/  LDL.LU R162, [R1+0x3e4] ;  /* 0x0003e40001a27983 */ /* 0x000f220000300800 */
[----:B------:R-:W-:Y:S01]  /*27710*/  FSEL R0, R9, R156, P3 ;  /* 0x0000009c09007208 */ /* 0x000fe20001800000 */
[----:B------:R-:W-:Y:S01]  /*27720*/  FMUL R6, R153, 0.25 ;  /* 0x3e80000099067820 */ /* 0x000fe20000400000 */
[----:B------:R-:W-:Y:S01]  /*27730*/  FSEL R8, R8, R155, P3 ;  /* 0x0000009b08087208 */ /* 0x000fe20001800000 */
[----:B------:R-:W4:Y:S01]  /*27740*/  LDL.LU R161, [R1+0x3e0] ;  /* 0x0003e00001a17983 */ /* 0x000f220000300800 */
[----:B------:R-:W-:-:S03]  /*27750*/  FSEL R7, R7, R154, P2 ;  /* 0x0000009a07077208 */ /* 0x000fc60001000000 */
        /* <DEDUP_REMOVED lines=11> */
[----:B---3--:R-:W-:-:S05]  /*27810*/  FMUL R9, R23, 0.25 ;  /* 0x3e80000017097820 */ /* 0x008fca0000400000 */
[----:B0-----:R-:W-:Y:S01]  /*27820*/  FSEL R0, R9, R23, P2 ;  /* 0x0000001709007208 */ /* 0x001fe20001000000 */
[----:B--2---:R-:W-:Y:S01]  /*27830*/  FMUL R8, R22, 0.25 ;  /* 0x3e80000016087820 */ /* 0x004fe20000400000 */
[----:B------:R-:W-:-:S04]  /*27840*/  FMUL R7, R13, 0.25 ;  /* 0x3e8000000d077820 */ /* 0x000fc80000400000 */
[----:B------:R-:W-:Y:S01]  /*27850*/  FSEL R8, R8, R22, P0 ;  /* 0x0000001608087208 */ /* 0x000fe20000000000 */
[----:B------:R0:W-:Y:S01]  /*27860*/  STL [R1+0x15cc], R0 ;  /* 0x0015cc0001007387 */ /* 0x0001e20000100800 */
[----:B------:R-:W-:Y:S01]  /*27870*/  FMUL R10, R152, 0.25 ;  /* 0x3e800000980a7820 */ /* 0x000fe20000400000 */
[----:B------:R-:W-:Y:S02]  /*27880*/  FMUL R6, R12, 0.25 ;  /* 0x3e8000000c067820 */ /* 0x000fe40000400000 */
[----:B------:R-:W2:Y:S01]  /*27890*/  LDL.LU R155, [R1+0x3c8] ;  /* 0x0003c800019b7983 */ /* 0x000ea20000300800 */
[----:B0-----:R-:W-:-:S03]  /*278a0*/  FSEL R0, R7, R13, P0 ;  /* 0x0000000d07007208 */ /* 0x001fc60000000000 */
[----:B------:R-:W-:Y:S01]  /*278b0*/  STL [R1+0x50], R8 ;  /* 0x0000500801007387 */ /* 0x000fe20000100800 */
[----:B------:R-:W-:-:S03]  /*278c0*/  FSEL R21, R10, R152, P3 ;  /* 0x000000980a157208 */ /* 0x000fc60001800000 */
[----:B------:R-:W3:Y:S04]  /*278d0*/  LDL.LU R154, [R1+0x3c4] ;  /* 0x0003c400019a7983 */ /* 0x000ee80000300800 */
[----:B------:R0:W-:Y:S04]  /*278e0*/  STL [R1+0x4c], R0 ;  /* 0x00004c0001007387 */ /* 0x0001e80000100800 */
[----:B------:R-:W3:Y:S04]  /*278f0*/  LDL.LU R153, [R1+0x3c0] ;  /* 0x0003c00001997983 */ /* 0x000ee80000300800 */
[----:B------:R-:W3:Y:S01]  /*27900*/  LDL.LU R152, [R1+0x3bc] ;  /* 0x0003bc0001987983 */ /* 0x000ee20000300800 */
[----:B0-----:R-:W-:-:S03]  /*27910*/  FSEL R0, R6, R12, P1 ;  /* 0x0000000c06007208 */ /* 0x001fc60000800000 */
[----:B------:R-:W3:Y:S04]  /*27920*/  LDL.LU R23, [R1+0x3b8] ;  /* 0x0003b80001177983 */ /* 0x000ee80000300800 */
[----:B------:R0:W-:Y:S04]  /*27930*/  STL [R1+0xfc], R0 ;  /* 0x0000fc0001007387 */ /* 0x0001e80000100800 */
[----:B------:R-:W3:Y:S01]  /*27940*/  LDL.LU R22, [R1+0x3b4] ;  /* 0x0003b40001167983 */ /* 0x000ee20000300800 */
[----:B----4-:R-:W-:Y:S01]  /*27950*/  FMUL R10, R11, 0.25 ;  /* 0x3e8000000b0a7820 */ /* 0x010fe20000400000 */
[----:B------:R-:W-:-:S02]  /*27960*/  FMUL R9, R164, 0.25 ;  /* 0x3e800000a4097820 */ /* 0x000fc40000400000 */
[----:B------:R-:W4:Y:S02]  /*27970*/  LDL.LU R19, [R1+0x3b0] ;  /* 0x0003b00001137983 */ /* 0x000f240000300800 */
[----:B0-----:R-:W-:Y:S01]  /*27980*/  FSEL R0, R10, R11, P1 ;  /* 0x0000000b0a007208 */ /* 0x001fe20000800000 */
[----:B------:R-:W-:-:S04]  /*27990*/  FMUL R8, R163, 0.25 ;  /* 0x3e800000a3087820 */ /* 0x000fc80000400000 */
[----:B------:R0:W-:Y:S01]  /*279a0*/  STL [R1+0xf8], R0 ;  /* 0x0000f80001007387 */ /* 0x0001e20000100800 */
[----:B------:R-:W-:-:S03]  /*279b0*/  FMUL R7, R162, 0.25 ;  /* 0x3e800000a2077820 */ /* 0x000fc60000400000 */
[----:B------:R-:W4:Y:S01]  /*279c0*/  LDL.LU R13, [R1+0x3ac] ;  /* 0x0003ac00010d7983 */ /* 0x000f220000300800 */
[----:B------:R-:W-:Y:S01]  /*279d0*/  FSEL R8, R8, R163, P0 ;  /* 0x000000a308087208 */ /* 0x000fe20000000000 */
[----:B------:R-:W-:Y:S02]  /*279e0*/  FMUL R6, R161, 0.25 ;  /* 0x3e800000a1067820 */ /* 0x000fe40000400000 */
[----:B------:R-:W4:Y:S01]  /*279f0*/  LDL.LU R12, [R1+0x3a8] ;  /* 0x0003a800010c7983 */ /* 0x000f220000300800 */
[----:B0-----:R-:W-:Y:S02]  /*27a00*/  FSEL R0, R9, R164, P0 ;  /* 0x000000a409007208 */ /* 0x001fe40000000000 */
[----:B------:R-:W-:Y:S01]  /*27a10*/  FSEL R7, R7, R162, P1 ;  /* 0x000000a207077208 */ /* 0x000fe20000800000 */
[----:B------:R-:W4:Y:S04]  /*27a20*/  LDL.LU R11, [R1+0x3a4] ;  /* 0x0003a400010b7983 */ /* 0x000f280000300800 */
[----:B------:R0:W-:Y:S04]  /*27a30*/  STL [R1+0x48], R0 ;  /* 0x0000480001007387 */ /* 0x0001e80000100800 */
[----:B------:R1:W-:Y:S01]  /*27a40*/  STL [R1+0x40], R8 ;  /* 0x0000400801007387 */ /* 0x0003e20000100800 */
[----:B------:R-:W-:Y:S01]  /*27a50*/  FMUL R10, R160, 0.25 ;  /* 0x3e800000a00a7820 */ /* 0x000fe20000400000 */
[----:B0-----:R-:W-:-:S02]  /*27a60*/  FSEL R0, R6, R161, P1 ;  /* 0x000000a106007208 */ /* 0x001fc40000800000 */
[----:B------:R-:W-:Y:S01]  /*27a70*/  STL [R1+0x60], R7 ;  /* 0x0000600701007387 */ /* 0x000fe20000100800 */
[----:B------:R-:W-:-:S03]  /*27a80*/  FMUL R9, R159, 0.25 ;  /* 0x3e8000009f097820 */ /* 0x000fc60000400000 */
[----:B------:R0:W-:Y:S01]  /*27a90*/  STL [R1+0x58], R0 ;  /* 0x0000580001007387 */ /* 0x0001e20000100800 */
[----:B------:R-:W-:Y:S01]  /*27aa0*/  FSEL R10, R10, R160, P0 ;  /* 0x000000a00a0a7208 */ /* 0x000fe20000000000 */
[----:B-1----:R-:W-:Y:S01]  /*27ab0*/  FMUL R8, R158, 0.25 ;  /* 0x3e8000009e087820 */ /* 0x002fe20000400000 */
[----:B0-----:R-:W-:Y:S01]  /*27ac0*/  FSEL R0, R9, R159, P0 ;  /* 0x0000009f09007208 */ /* 0x001fe20000000000 */
[----:B------:R-:W-:-:S03]  /*27ad0*/  FMUL R7, R157, 0.25 ;  /* 0x3e8000009d077820 */ /* 0x000fc60000400000 */
[----:B------:R-:W-:Y:S01]  /*27ae0*/  FSEL R8, R8, R158, P1 ;  /* 0x0000009e08087208 */ /* 0x000fe20000800000 */
[----:B------:R-:W-:Y:S01]  /*27af0*/  STL [R1+0x38], R10 ;  /* 0x0000380a01007387 */ /* 0x000fe20000100800 */
[----:B------:R-:W-:-:S03]  /*27b00*/  FSEL R7, R7, R157, P1 ;  /* 0x0000009d07077208 */ /* 0x000fc60000800000 */
[----:B------:R0:W-:Y:S01]  /*27b10*/  STL [R1+0x34], R0 ;  /* 0x0000340001007387 */ /* 0x0001e20000100800 */
[----:B------:R-:W-:-:S03]  /*27b20*/  FMUL R6, R156, 0.25 ;  /* 0x3e8000009c067820 */ /* 0x000fc60000400000 */
[----:B------:R2:W-:Y:S04]  /*27b30*/  STL [R1+0x44], R8 ;  /* 0x0000440801007387 */ /* 0x0005e80000100800 */
[----:B------:R3:W-:Y:S01]  /*27b40*/  STL [R1+0x3c], R7 ;  /* 0x00003c0701007387 */ /* 0x0007e20000100800 */
[----:B0-----:R-:W-:-:S05]  /*27b50*/  FSEL R0, R6, R156, P0 ;  /* 0x0000009c06007208 */ /* 0x001fca0000000000 */
[----:B------:R0:W-:Y:S01]  /*27b60*/  STL [R1+0x28], R0 ;  /* 0x0000280001007387 */ /* 0x0001e20000100800 */
[----:B--2---:R-:W-:-:S05]  /*27b70*/  FMUL R8, R155, 0.25 ;  /* 0x3e8000009b087820 */ /* 0x004fca0000400000 */
[----:B------:R-:W-:Y:S01]  /*27b80*/  FSEL R8, R8, R155, P0 ;  /* 0x0000009b08087208 */ /* 0x000fe20000000000 */
[----:B---3--:R-:W-:-:S04]  /*27b90*/  FMUL R7, R154, 0.25 ;  /* 0x3e8000009a077820 */ /* 0x008fc80000400000 */
[----:B------:R1:W-:Y:S01]  /*27ba0*/  STL [R1+0x24], R8 ;  /* 0x0000240801007387 */ /* 0x0003e20000100800 */
[----:B------:R-:W-:Y:S01]  /*27bb0*/  FSEL R7, R7, R154, P1 ;  /* 0x0000009a07077208 */ /* 0x000fe20000800000 */
[----:B------:R-:W-:Y:S01]  /*27bc0*/  FMUL R6, R153, 0.25 ;  /* 0x3e80000099067820 */ /* 0x000fe20000400000 */
[----:B------:R-:W-:-:S04]  /*27bd0*/  FMUL R252, R152, 0.25 ;  /* 0x3e80000098fc7820 */ /* 0x000fc80000400000 */
[----:B0-----:R-:W-:Y:S01]  /*27be0*/  FSEL R0, R6, R153, P1 ;  /* 0x0000009906007208 */ /* 0x001fe20000800000 */
[----:B------:R-:W-:Y:S01]  /*27bf0*/  FMUL R251, R23, 0.25 ;  /* 0x3e80000017fb7820 */ /* 0x000fe20000400000 */
[----:B------:R-:W-:Y:S01]  /*27c00*/  FSEL R252, R252, R152, P0 ;  /* 0x00000098fcfc7208 */ /* 0x000fe20000000000 */
[----:B------:R-:W-:Y:S03]  /*27c10*/  STL [R1+0x30], R7 ;  /* 0x0000300701007387 */ /* 0x000fe60000100800 */
[----:B------:R-:W-:Y:S01]  /*27c20*/  FSEL R251, R251, R23, P0 ;  /* 0x00000017fbfb7208 */ /* 0x000fe20000000000 */
[----:B-1----:R-:W-:Y:S01]  /*27c30*/  FMUL R8, R22, 0.25 ;  /* 0x3e80000016087820 */ /* 0x002fe20000400000 */
[----:B------:R-:W-:Y:S04]  /*27c40*/  STL [R1+0x140c], R252 ;  /* 0x00140cfc01007387 */ /* 0x000fe80000100800 */
[----:B------:R0:W-:Y:S04]  /*27c50*/  STL [R1+0x2c], R0 ;  /* 0x00002c0001007387 */ /* 0x0001e80000100800 */
[----:B------:R-:W-:Y:S04]  /*27c60*/  STL [R1+0x1410], R251 ;  /* 0x001410fb01007387 */ /* 0x000fe80000100800 */
[----:B------:R-:W2:Y:S01]  /*27c70*/  LDL.LU R18, [R1+0x3a0] ;  /* 0x0003a00001127983 */ /* 0x000ea20000300800 */
[----:B0-----:R-:W-:-:S03]  /*27c80*/  FSEL R0, R8, R22, P1 ;  /* 0x0000001608007208 */ /* 0x001fc60000800000 */
[----:B------:R-:W3:Y:S04]  /*27c90*/  LDL.LU R14, [R1+0x39c] ;  /* 0x00039c00010e7983 */ /* 0x000ee80000300800 */
[----:B------:R-:W-:Y:S04]  /*27ca0*/  STL [R1+0x20], R0 ;  /* 0x0000200001007387 */ /* 0x000fe80000100800 */
[----:B------:R-:W2:Y:S04]  /*27cb0*/  LDL.LU R15, [R1+0x398] ;  /* 0x00039800010f7983 */ /* 0x000ea80000300800 */
        /* <DEDUP_REMOVED lines=102> */
[----:B----4-:R-:W-:Y:S01]  /*28320*/  FMUL R9, R11, 0.25 ;  /* 0x3e8000000b097820 */ /* 0x010fe20000400000 */
[----:B------:R-:W-:Y:S01]  /*28330*/  FMUL R6, R13, 0.25 ;  /* 0x3e8000000d067820 */ /* 0x000fe20000400000 */
[----:B------:R-:W-:Y:S01]  /*28340*/  FMUL R7, R12, 0.25 ;  /* 0x3e8000000c077820 */ /* 0x000fe20000400000 */
[----:B------:R-:W-:Y:S01]  /*28350*/  FMUL R250, R19, 0.25 ;  /* 0x3e80000013fa7820 */ /* 0x000fe20000400000 */
[----:B---3--:R-:W-:Y:S01]  /*28360*/  FMUL R10, R14, 0.25 ;  /* 0x3e8000000e0a7820 */ /* 0x008fe20000400000 */
[----:B------:R-:W-:Y:S01]  /*28370*/  FSEL R8, R9, R11, P1 ;  /* 0x0000000b09087208 */ /* 0x000fe20000800000 */
[----:B--2---:R-:W-:Y:S01]  /*28380*/  FMUL R9, R18, 0.25 ;  /* 0x3e80000012097820 */ /* 0x004fe20000400000 */
[----:B------:R-:W-:Y:S01]  /*28390*/  FSEL R6, R6, R13, P0 ;  /* 0x0000000d06067208 */ /* 0x000fe20000000000 */
[----:B------:R-:W-:Y:S01]  /*283a0*/  FMUL R11, R15, 0.25 ;  /* 0x3e8000000f0b7820 */ /* 0x000fe20000400000 */
        /* <DEDUP_REMOVED lines=9> */
[----:B------:R-:W-:Y:S01]  /*28440*/  STL [R1+0x13fc], R250 ;  /* 0x0013fcfa01007387 */ /* 0x000fe20000100800 */
[----:B------:R-:W-:Y:S01]  /*28450*/  FSEL R13, R13, R17, P1 ;  /* 0x000000110d0d7208 */ /* 0x000fe20000800000 */
[----:B------:R-:W-:Y:S01]  /*28460*/  FMUL R15, R248, 0.25 ;  /* 0x3e800000f80f7820 */ /* 0x000fe20000400000 */
[----:B------:R-:W-:Y:S01]  /*28470*/  FSEL R12, R12, R16, P1 ;  /* 0x000000100c0c7208 */ /* 0x000fe20000800000 */
[----:B------:R-:W-:Y:S01]  /*28480*/  FMUL R17, R23, 0.25 ;  /* 0x3e80000017117820 */ /* 0x000fe20000400000 */
[----:B------:R-:W-:Y:S01]  /*28490*/  STL [R1+0x1414], R6 ;  /* 0x0014140601007387 */ /* 0x000fe20000100800 */
[----:B------:R-:W-:Y:S01]  /*284a0*/  FMUL R16, R247, 0.25 ;  /* 0x3e800000f7107820 */ /* 0x000fe20000400000 */
[----:B------:R-:W-:-:S02]  /*284b0*/  FSEL R14, R14, R249, P0 ;  /* 0x000000f90e0e7208 */ /* 0x000fc40000000000 */
[----:B------:R-:W-:Y:S01]  /*284c0*/  STL [R1+0x1418], R7 ;  /* 0x0014180701007387 */ /* 0x000fe20000100800 */
[----:B------:R-:W-:Y:S01]  /*284d0*/  FSEL R18, R18, R22, P0 ;  /* 0x0000001612127208 */ /* 0x000fe20000000000 */
[----:B------:R-:W-:Y:S02]  /*284e0*/  FMUL R19, R246, 0.25 ;  /* 0x3e800000f6137820 */ /* 0x000fe40000400000 */
[----:B------:R-:W-:Y:S01]  /*284f0*/  STL [R1+0x1400], R8 ;  /* 0x0014000801007387 */ /* 0x000fe20000100800 */
[----:B------:R-:W-:Y:S01]  /*28500*/  FSEL R15, R15, R248, P0 ;  /* 0x000000f80f0f7208 */ /* 0x000fe20000000000 */
[----:B------:R-:W-:Y:S01]  /*28510*/  FMUL R22, R245, 0.25 ;  /* 0x3e800000f5167820 */ /* 0x000fe20000400000 */
[----:B------:R-:W-:Y:S01]  /*28520*/  FSEL R17, R17, R23, P1 ;  /* 0x0000001711117208 */ /* 0x000fe20000800000 */
[----:B------:R-:W-:Y:S01]  /*28530*/  STL [R1+0x1404], R9 ;  /* 0x0014040901007387 */ /* 0x000fe20000100800 */
[----:B------:R-:W-:Y:S01]  /*28540*/  FSEL R16, R16, R247, P1 ;  /* 0x000000f710107208 */ /* 0x000fe20000800000 */
[----:B------:R-:W-:-:S02]  /*28550*/  FMUL R23, R244, 0.25 ;  /* 0x3e800000f4177820 */ /* 0x000fc40000400000 */
[----:B------:R-:W-:Y:S01]  /*28560*/  STL [R1+0x141c], R10 ;  /* 0x00141c0a01007387 */ /* 0x000fe20000100800 */
[----:B------:R-:W-:Y:S01]  /*28570*/  FMUL R24, R243, 0.25 ;  /* 0x3e800000f3187820 */ /* 0x000fe20000400000 */
[----:B------:R-:W-:Y:S02]  /*28580*/  FMUL R25, R242, 0.25 ;  /* 0x3e800000f2197820 */ /* 0x000fe40000400000 */
[----:B------:R-:W-:Y:S01]  /*28590*/  STL [R1+0x1420], R11 ;  /* 0x0014200b01007387 */ /* 0x000fe20000100800 */
[----:B------:R-:W-:Y:S01]  /*285a0*/  FSEL R19, R19, R246, P0 ;  /* 0x000000f613137208 */ /* 0x000fe20000000000 */
[----:B------:R-:W-:Y:S02]  /*285b0*/  FMUL R26, R241, 0.25 ;  /* 0x3e800000f11a7820 */ /* 0x000fe40000400000 */
[----:B------:R0:W-:Y:S01]  /*285c0*/  STL [R1+0x1408], R12 ;  /* 0x0014080c01007387 */ /* 0x0001e20000100800 */
[----:B------:R-:W-:Y:S01]  /*285d0*/  FSEL R22, R22, R245, P1 ;  /* 0x000000f516167208 */ /* 0x000fe20000800000 */
[----:B------:R-:W-:-:S02]  /*285e0*/  FMUL R27, R240, 0.25 ;  /* 0x3e800000f01b7820 */ /* 0x000fc40000400000 */
[----:B------:R-:W-:Y:S01]  /*285f0*/  STL [R1+0x1424], R13 ;  /* 0x0014240d01007387 */ /* 0x000fe20000100800 */
[----:B------:R-:W-:Y:S01]  /*28600*/  FSEL R23, R23, R244, P1 ;  /* 0x000000f417177208 */ /* 0x000fe20000800000 */
[----:B------:R-:W-:Y:S02]  /*28610*/  FMUL R28, R239, 0.25 ;  /* 0x3e800000ef1c7820 */ /* 0x000fe40000400000 */
[----:B------:R-:W-:Y:S01]  /*28620*/  STL [R1+0x1428], R14 ;  /* 0x0014280e01007387 */ /* 0x000fe20000100800 */
[----:B------:R-:W-:Y:S01]  /*28630*/  FSEL R24, R24, R243, P0 ;  /* 0x000000f318187208 */ /* 0x000fe20000000000 */
[----:B------:R-:W-:Y:S02]  /*28640*/  FMUL R29, R238, 0.25 ;  /* 0x3e800000ee1d7820 */ /* 0x000fe40000400000 */
[----:B------:R-:W-:Y:S01]  /*28650*/  STL [R1+0x142c], R15 ;  /* 0x00142c0f01007387 */ /* 0x000fe20000100800 */
        /* <DEDUP_REMOVED lines=255> */
[----:B------:R-:W-:-:S03]  /*29650*/  FSEL R110, R110, R157, P1 ;  /* 0x0000009d6e6e7208 */ /* 0x000fc60000800000 */
        /* <DEDUP_REMOVED lines=8> */
[----:B------:R-:W-:Y:S04]  /*296e0*/  STL [R1+0x1594], R107 ;  /* 0x0015946b01007387 */ /* 0x000fe80000100800 */
[----:B------:R-:W-:Y:S04]  /*296f0*/  STL [R1+0x1598], R108 ;  /* 0x0015986c01007387 */ /* 0x000fe80000100800 */
[----:B------:R-:W-:Y:S04]  /*29700*/  STL [R1+0x159c], R109 ;  /* 0x00159c6d01007387 */ /* 0x000fe80000100800 */
[----:B------:R-:W-:Y:S04]  /*29710*/  STL [R1+0x15a0], R110 ;  /* 0x0015a06e01007387 */ /* 0x000fe80000100800 */
[----:B------:R-:W-:Y:S04]  /*29720*/  STL [R1+0x15a4], R111 ;  /* 0x0015a46f01007387 */ /* 0x000fe80000100800 */
[----:B------:R-:W-:Y:S04]  /*29730*/  STL [R1+0x15a8], R112 ;  /* 0x0015a87001007387 */ /* 0x000fe80000100800 */
[----:B------:R-:W-:Y:S04]  /*29740*/  STL [R1+0x15ac], R113 ;  /* 0x0015ac7101007387 */ /* 0x000fe80000100800 */
[----:B------:R-:W-:Y:S04]  /*29750*/  STL [R1+0x15b0], R114 ;  /* 0x0015b07201007387 */ /* 0x000fe80000100800 */
[----:B------:R-:W2:Y:S04]  /*29760*/  LDL.LU R125, [R1+0x5fc] ;  /* 0x0005fc00017d7983 */ /* 0x000ea80000300800 */
[----:B------:R-:W3:Y:S04]  /*29770*/  LDL.LU R126, [R1+0x5f8] ;  /* 0x0005f800017e7983 */ /* 0x000ee80000300800 */
[----:B------:R-:W4:Y:S04]  /*29780*/  LDL.LU R127, [R1+0x5f4] ;  /* 0x0005f400017f7983 */ /* 0x000f280000300800 */
[----:B------:R-:W2:Y:S04]  /*29790*/  LDL.LU R128, [R1+0x5f0] ;  /* 0x0005f00001807983 */ /* 0x000ea80000300800 */
[----:B------:R-:W3:Y:S04]  /*297a0*/  LDL.LU R129, [R1+0x5ec] ;  /* 0x0005ec0001817983 */ /* 0x000ee80000300800 */
[----:B------:R-:W4:Y:S04]  /*297b0*/  LDL.LU R130, [R1+0x5e8] ;  /* 0x0005e80001827983 */ /* 0x000f280000300800 */
[----:B------:R-:W2:Y:S04]  /*297c0*/  LDL.LU R131, [R1+0x5e4] ;  /* 0x0005e40001837983 */ /* 0x000ea80000300800 */
[----:B------:R-:W3:Y:S04]  /*297d0*/  LDL.LU R132, [R1+0x5e0] ;  /* 0x0005e00001847983 */ /* 0x000ee80000300800 */
        /* <DEDUP_REMOVED lines=17> */
[----:B------:R-:W-:-:S03]  /*298f0*/  FMUL R115, R152, 0.25 ;  /* 0x3e80000098737820 */ /* 0x000fc60000400000 */
[----:B------:R-:W4:Y:S04]  /*29900*/  LDL.LU R150, [R1+0x598] ;  /* 0x0005980001967983 */ /* 0x000f280000300800 */
[----:B------:R-:W4:Y:S04]  /*29910*/  LDL.LU R151, [R1+0x594] ;  /* 0x0005940001977983 */ /* 0x000f280000300800 */
[----:B------:R-:W4:Y:S04]  /*29920*/  LDL.LU R249, [R1+0x590] ;  /* 0x0005900001f97983 */ /* 0x000f280000300800 */
[----:B------:R-:W4:Y:S04]  /*29930*/  LDL.LU R248, [R1+0x58c] ;  /* 0x00058c0001f87983 */ /* 0x000f280000300800 */
[----:B------:R-:W4:Y:S01]  /*29940*/  LDL.LU R247, [R1+0x588] ;  /* 0x0005880001f77983 */ /* 0x000f220000300800 */
[----:B------:R-:W-:-:S03]  /*29950*/  FSEL R115, R115, R152, P1 ;  /* 0x0000009873737208 */ /* 0x000fc60000800000 */
        /* <DEDUP_REMOVED lines=95> */
[----:B---3--:R-:W-:Y:S01]  /*29f50*/  FMUL R123, R132, 0.25 ;  /* 0x3e800000847b7820 */ /* 0x008fe20000400000 */
[----:B--2---:R-:W-:Y:S01]  /*29f60*/  FMUL R122, R131, 0.25 ;  /* 0x3e800000837a7820 */ /* 0x004fe20000400000 */
[----:B----4-:R-:W-:Y:S01]  /*29f70*/  FMUL R121, R130, 0.25 ;  /* 0x3e80000082797820 */ /* 0x010fe20000400000 */
[----:B------:R-:W-:Y:S01]  /*29f80*/  FMUL R120, R129, 0.25 ;  /* 0x3e80000081787820 */ /* 0x000fe20000400000 */
        /* <DEDUP_REMOVED lines=115> */
[----:B------:R-:W2:Y:S01]  /*2a6c0*/  LDL.LU R252, [R1+0x404] ;  /* 0x0004040001fc7983 */ /* 0x000ea20000300800 */
[----:B------:R-:W-:-:S02]  /*2a6d0*/  FSEL R193, R193, R198, P0 ;  /* 0x000000c6c1c17208 */ /* 0x000fc40000000000 */
[----:B------:R-:W-:Y:S01]  /*2a6e0*/  FSEL R186, R186, R195, P1 ;  /* 0x000000c3baba7208 */ /* 0x000fe20000800000 */
[----:B------:R-:W-:Y:S01]  /*2a6f0*/  FMUL R195, R196, 0.25 ;  /* 0x3e800000c4c37820 */ /* 0x000fe20000400000 */
[----:B------:R-:W-:Y:S02]  /*2a700*/  FSEL R194, R194, R197, P1 ;  /* 0x000000c5c2c27208 */ /* 0x000fe40000800000 */
[----:B------:R-:W-:Y:S01]  /*2a710*/  FSEL R181, R181, R190, P0 ;  /* 0x000000beb5b57208 */ /* 0x000fe20000000000 */
[----:B------:R-:W-:Y:S01]  /*2a720*/  FMUL R197, R204, 0.25 ;  /* 0x3e800000ccc57820 */ /* 0x000fe20000400000 */
[----:B------:R-:W-:Y:S01]  /*2a730*/  FMUL R198, R203, 0.25 ;  /* 0x3e800000cbc67820 */ /* 0x000fe20000400000 */
[----:B------:R-:W-:Y:S01]  /*2a740*/  FMUL R199, R202, 0.25 ;  /* 0x3e800000cac77820 */ /* 0x000fe20000400000 */
[----:B------:R-:W-:-:S03]  /*2a750*/  FMUL R190, R191, 0.25 ;  /* 0x3e800000bfbe7820 */ /* 0x000fc60000400000 */
[----:B------:R-:W-:Y:S02]  /*2a760*/  FSEL R198, R198, R203, P1 ;  /* 0x000000cbc6c67208 */ /* 0x000fe40000800000 */
[----:B------:R-:W-:Y:S02]  /*2a770*/  FSEL R199, R199, R202, P1 ;  /* 0x000000cac7c77208 */ /* 0x000fe40000800000 */
        /* <DEDUP_REMOVED lines=17> */
[----:B------:R-:W-:-:S04]  /*2a890*/  FMUL R209, R212, 0.25 ;  /* 0x3e800000d4d17820 */ /* 0x000fc80000400000 */
        /* <DEDUP_REMOVED lines=44> */
[----:B------:R-:W-:Y:S01]  /*2ab60*/  FMUL R228, R233, 0.25 ;  /* 0x3e800000e9e47820 */ /* 0x000fe20000400000 */
[----:B------:R-:W-:Y:S01]  /*2ab70*/  FMUL R229, R232, 0.25 ;  /* 0x3e800000e8e57820 */ /* 0x000fe20000400000 */
[----:B------:R-:W-:-:S03]  /*2ab80*/  FMUL R220, R221, 0.25 ;  /* 0x3e800000dddc7820 */ /* 0x000fc60000400000 */
[----:B------:R-:W-:Y:S02]  /*2ab90*/  FSEL R228, R228, R233, P0 ;  /* 0x000000e9e4e47208 */ /* 0x000fe40000000000 */
        /* <DEDUP_REMOVED lines=26> */
[----:B------:R-:W-:-:S04]  /*2ad40*/  FMUL R248, R240, 0.25 ;  /* 0x3e800000f0f87820 */ /* 0x000fc80000400000 */
[----:B------:R-:W-:Y:S01]  /*2ad50*/  FSEL R239, R239, R241, P1 ;  /* 0x000000f1efef7208 */ /* 0x000fe20000800000 */
[----:B------:R-:W-:Y:S01]  /*2ad60*/  FMUL R230, R231, 0.25 ;  /* 0x3e800000e7e67820 */ /* 0x000fe20000400000 */
[----:B------:R-:W-:Y:S02]  /*2ad70*/  FSETP.GEU.AND P4, PT, R2, 1.175494350822287508e-38, PT ;  /* 0x008000000200780b */ /* 0x000fe40003f8e000 */
[----:B------:R-:W-:Y:S01]  /*2ad80*/  FSEL R248, R248, R240, P0 ;  /* 0x000000f0f8f87208 */ /* 0x000fe20000000000 */
[----:B------:R-:W-:Y:S01]  /*2ad90*/  FMUL R240, R2, 8388608 ;  /* 0x4b00000002f07820 */ /* 0x000fe20000400000 */
[C---:B------:R-:W-:Y:S01]  /*2ada0*/  FMUL R241, R3.reuse, 8388608 ;  /* 0x4b00000003f17820 */ /* 0x040fe20000400000 */
[----:B------:R-:W-:Y:S01]  /*2adb0*/  FSEL R238, R238, R242, P1 ;  /* 0x000000f2eeee7208 */ /* 0x000fe20000800000 */
[----:B------:R-:W-:Y:S01]  /*2adc0*/  FMUL R242, R4, 8388608 ;  /* 0x4b00000004f27820 */ /* 0x000fe20000400000 */
[----:B------:R-:W-:Y:S02]  /*2add0*/  FSETP.GEU.AND P6, PT, R3, 1.175494350822287508e-38, PT ;  /* 0x008000000300780b */ /* 0x000fe40003fce000 */
[----:B------:R-:W-:Y:S01]  /*2ade0*/  FSEL R128, R128, R137, P0 ;  /* 0x0000008980807208 */ /* 0x000fe20000000000 */
[----:B------:R-:W-:Y:S01]  /*2adf0*/  FMUL R137, R146, 0.25 ;  /* 0x3e80000092897820 */ /* 0x000fe20000400000 */
[----:B------:R-:W-:Y:S01]  /*2ae00*/  FSEL R136, R136, R145, P0 ;  /* 0x0000009188887208 */ /* 0x000fe20000000000 */
[----:B------:R-:W-:Y:S01]  /*2ae10*/  FMUL R145, R247, 0.25 ;  /* 0x3e800000f7917820 */ /* 0x000fe20000400000 */
[----:B------:R-:W-:Y:S01]  /*2ae20*/  FSEL R235, R235, R236, P1 ;  /* 0x000000ecebeb7208 */ /* 0x000fe20000800000 */
[----:B------:R-:W-:Y:S01]  /*2ae30*/  FMUL R116, R125, 0.25 ;  /* 0x3e8000007d747820 */ /* 0x000fe20000400000 */
[----:B------:R-:W-:Y:S01]  /*2ae40*/  FSETP.GEU.AND P5, PT, R4, 1.175494350822287508e-38, PT ;  /* 0x008000000400780b */ /* 0x000fe20003fae000 */
[----:B------:R-:W-:Y:S01]  /*2ae50*/  FMUL R236, R244, 0.25 ;  /* 0x3e800000f4ec7820 */ /* 0x000fe20000400000 */
[----:B------:R-:W-:Y:S01]  /*2ae60*/  FSEL R237, R237, R243, P0 ;  /* 0x000000f3eded7208 */ /* 0x000fe20000000000 */
[----:B------:R-:W-:Y:S01]  /*2ae70*/  FMUL R243, R5, 8388608 ;  /* 0x4b00000005f37820 */ /* 0x000fe20000400000 */
[----:B------:R-:W-:-:S02]  /*2ae80*/  FSEL R240, R240, R2, !P4 ;  /* 0x00000002f0f07208 */ /* 0x000fc40006000000 */
[----:B------:R-:W-:Y:S01]  /*2ae90*/  FSEL R230, R230, R231, P1 ;  /* 0x000000e7e6e67208 */ /* 0x000fe20000800000 */
[----:B------:R-:W-:Y:S01]  /*2aea0*/  FMUL R231, R245, 0.25 ;  /* 0x3e800000f5e77820 */ /* 0x000fe20000400000 */
[----:B0-----:R-:W-:Y:S02]  /*2aeb0*/  FSEL R12, RZ, -23, P4 ;  /* 0xc1b80000ff0c7808 */ /* 0x001fe40002000000 */
[----:B------:R-:W-:Y:S02]  /*2aec0*/  FSEL R241, R241, R3, !P6 ;  /* 0x00000003f1f17208 */ /* 0x000fe40007000000 */
[----:B------:R-:W-:Y:S02]  /*2aed0*/  FSETP.GEU.AND P4, PT, R5, 1.175494350822287508e-38, PT ;  /* 0x008000000500780b */ /* 0x000fe40003f8e000 */
[----:B------:R-:W-:Y:S02]  /*2aee0*/  FSEL R242, R242, R4, !P5 ;  /* 0x00000004f2f27208 */ /* 0x000fe40006800000 */
[----:B------:R-:W-:Y:S01]  /*2aef0*/  FSEL R137, R137, R146, P0 ;  /* 0x0000009289897208 */ /* 0x000fe20000000000 */
[----:B------:R-:W-:Y:S01]  /*2af00*/  FMUL R146, R246, 0.25 ;  /* 0x3e800000f6927820 */ /* 0x000fe20000400000 */
[----:B------:R-:W-:Y:S01]  /*2af10*/  FSEL R145, R145, R247, P0 ;  /* 0x000000f791917208 */ /* 0x000fe20000000000 */
[----:B------:R-:W-:Y:S01]  /*2af20*/  VIADD R247, R240, 0xc0cafb0d ;  /* 0xc0cafb0df0f77836 */ /* 0x000fe20000000000 */
[----:B------:R-:W-:-:S02]  /*2af30*/  FSEL R116, R116, R125, P0 ;  /* 0x0000007d74747208 */ /* 0x000fc40000000000 */
[----:B------:R-:W-:Y:S01]  /*2af40*/  FSEL R236, R236, R244, P0 ;  /* 0x000000f4ecec7208 */ /* 0x000fe20000000000 */
[----:B------:R-:W-:Y:S01]  /*2af50*/  VIADD R244, R241, 0xc0cafb0d ;  /* 0xc0cafb0df1f47836 */ /* 0x000fe20000000000 */
[----:B------:R-:W-:Y:S02]  /*2af60*/  FSEL R243, R243, R5, !P4 ;  /* 0x00000005f3f37208 */ /* 0x000fe40006000000 */
[----:B------:R-:W-:Y:S01]  /*2af70*/  FSEL R231, R231, R245, P1 ;  /* 0x000000f5e7e77208 */ /* 0x000fe20000800000 */
[----:B------:R-:W-:Y:S01]  /*2af80*/  VIADD R245, R242, 0xc0cafb0d ;  /* 0xc0cafb0df2f57836 */ /* 0x000fe20000000000 */
[----:B------:R-:W-:Y:S01]  /*2af90*/  STL [R1+0x15b4], R115 ;  /* 0x0015b47301007387 */ /* 0x000fe20000100800 */
[----:B------:R-:W-:Y:S01]  /*2afa0*/  FSEL R146, R146, R246, P1 ;  /* 0x000000f692927208 */ /* 0x000fe20000800000 */
[----:B------:R-:W-:Y:S01]  /*2afb0*/  VIADD R246, R243, 0xc0cafb0d ;  /* 0xc0cafb0df3f67836 */ /* 0x000fe20000000000 */
[----:B------:R-:W-:Y:S01]  /*2afc0*/  LOP3.LUT R247, R247, 0xff800000, RZ, 0xc0, !PT ;  /* 0xff800000f7f77812 */ /* 0x000fe200078ec0ff */
[----:B------:R-:W-:Y:S01]  /*2afd0*/  STL [R1+0x15b8], R116 ;  /* 0x0015b87401007387 */ /* 0x000fe20000100800 */
[----:B------:R-:W-:-:S03]  /*2afe0*/  LOP3.LUT R244, R244, 0xff800000, RZ, 0xc0, !PT ;  /* 0xff800000f4f47812 */ /* 0x000fc600078ec0ff */
[----:B------:R-:W-:Y:S01]  /*2aff0*/  STL [R1+0x15bc], R117 ;  /* 0x0015bc7501007387 */ /* 0x000fe20000100800 */
[----:B------:R-:W-:-:S03]  /*2b000*/  LOP3.LUT R245, R245, 0xff800000, RZ, 0xc0, !PT ;  /* 0xff800000f5f57812 */ /* 0x000fc600078ec0ff */
[----:B------:R-:W-:Y:S01]  /*2b010*/  STL [R1+0x15c0], R118 ;  /* 0x0015c07601007387 */ /* 0x000fe20000100800 */
[----:B------:R-:W-:-:S03]  /*2b020*/  I2FP.F32.S32 R11, R247 ;  /* 0x000000f7000b7245 */ /* 0x000fc60000201400 */
[----:B------:R-:W-:Y:S01]  /*2b030*/  STL [R1+0x15c4], R119 ;  /* 0x0015c47701007387 */ /* 0x000fe20000100800 */
[----:B------:R-:W-:Y:S02]  /*2b040*/  FSEL R10, RZ, -23, P6 ;  /* 0xc1b80000ff0a7808 */ /* 0x000fe40003000000 */
[----:B------:R-:W-:Y:S01]  /*2b050*/  I2FP.F32.S32 R9, R244 ;  /* 0x000000f400097245 */ /* 0x000fe20000201400 */
[----:B------:R-:W-:Y:S01]  /*2b060*/  STL [R1+0x15c8], R120 ;  /* 0x0015c87801007387 */ /* 0x000fe20000100800 */
[----:B------:R-:W-:-:S03]  /*2b070*/  LOP3.LUT R246, R246, 0xff800000, RZ, 0xc0, !PT ;  /* 0xff800000f6f67812 */ /* 0x000fc600078ec0ff */
[----:B------:R-:W-:Y:S01]  /*2b080*/  STL [R1+0x15d0], R121 ;  /* 0x0015d07901007387 */ /* 0x000fe20000100800 */
[----:B------:R-:W-:Y:S02]  /*2b090*/  FSEL R8, RZ, -23, P5 ;  /* 0xc1b80000ff087808 */ /* 0x000fe40002800000 */
[----:B------:R-:W-:Y:S01]  /*2b0a0*/  I2FP.F32.S32 R7, R245 ;  /* 0x000000f500077245 */ /* 0x000fe20000201400 */
[----:B------:R-:W-:Y:S01]  /*2b0b0*/  STL [R1+0x12ec], R240 ;  /* 0x0012ecf001007387 */ /* 0x000fe20000100800 */
[----:B------:R-:W-:-:S03]  /*2b0c0*/  FFMA.FTZ R11, R11, 1.1920928955078125e-07, R12 ;  /* 0x340000000b0b7823 */ /* 0x000fc6000001000c */
[----:B------:R-:W-:Y:S01]  /*2b0d0*/  STL [R1+0x12b4], R241 ;  /* 0x0012b4f101007387 */ /* 0x000fe20000100800 */
[----:B------:R-:W-:Y:S01]  /*2b0e0*/  FSEL R6, RZ, -23, P4 ;  /* 0xc1b80000ff067808 */ /* 0x000fe20002000000 */
[----:B------:R-:W-:Y:S02]  /*2b0f0*/  FFMA.FTZ R9, R9, 1.1920928955078125e-07, R10 ;  /* 0x3400000009097823 */ /* 0x000fe4000001000a */
[----:B------:R-:W-:Y:S01]  /*2b100*/  STL [R1+0x12b8], R242 ;  /* 0x0012b8f201007387 */ /* 0x000fe20000100800 */
[----:B------:R-:W-:-:S03]  /*2b110*/  I2FP.F32.S32 R0, R246 ;  /* 0x000000f600007245 */ /* 0x000fc60000201400 */
[----:B------:R0:W-:Y:S01]  /*2b120*/  STL [R1+0x12bc], R243 ;  /* 0x0012bcf301007387 */ /* 0x0001e20000100800 */
[----:B------:R-:W-:-:S03]  /*2b130*/  FFMA.FTZ R7, R7, 1.1920928955078125e-07, R8 ;  /* 0x3400000007077823 */ /* 0x000fc60000010008 */
[----:B------:R-:W-:Y:S04]  /*2b140*/  STL [R1+0x12f0], R247 ;  /* 0x0012f0f701007387 */ /* 0x000fe80000100800 */
[----:B------:R1:W-:Y:S01]  /*2b150*/  STL [R1+0x12c0], R244 ;  /* 0x0012c0f401007387 */ /* 0x0003e20000100800 */
[----:B------:R-:W-:-:S03]  /*2b160*/  FFMA.FTZ R0, R0, 1.1920928955078125e-07, R6 ;  /* 0x3400000000007823 */ /* 0x000fc60000010006 */
[----:B------:R-:W-:Y:S04]  /*2b170*/  STL [R1+0x12c4], R245 ;  /* 0x0012c4f501007387 */ /* 0x000fe80000100800 */
[----:B------:R-:W-:Y:S04]  /*2b180*/  STL [R1+0x12c8], R246 ;  /* 0x0012c8f601007387 */ /* 0x000fe80000100800 */
[----:B------:R-:W-:Y:S04]  /*2b190*/  STL [R1+0x410], R11 ;  /* 0x0004100b01007387 */ /* 0x000fe80000100800 */
[----:B------:R-:W-:Y:S04]  /*2b1a0*/  STL [R1+0x40c], R9 ;  /* 0x00040c0901007387 */ /* 0x000fe80000100800 */
[----:B0-----:R-:W3:Y:S04]  /*2b1b0*/  LDL.LU R243, [R1+0x854] ;  /* 0x0008540001f37983 */ /* 0x001ee80000300800 */
[----:B------:R-:W-:Y:S04]  /*2b1c0*/  STL [R1+0x404], R7 ;  /* 0x0004040701007387 */ /* 0x000fe80000100800 */
[----:B-1----:R-:W4:Y:S04]  /*2b1d0*/  LDL.LU R244, [R1+0x850] ;  /* 0x0008500001f47983 */ /* 0x002f280000300800 */
[----:B------:R0:W-:Y:S04]  /*2b1e0*/  STL [R1+0x3fc], R0 ;  /* 0x0003fc0001007387 */ /* 0x0001e80000100800 */
        /* <DEDUP_REMOVED lines=105> */
[----:B------:R-:W4:Y:S01]  /*2b880*/  LDL.LU R24, [R1+0x108] ;  /* 0x0001080001187983 */ /* 0x000f220000300800 */
[----:B------:R-:W-:-:S03]  /*2b890*/  FSEL R125, R125, R134, P0 ;  /* 0x000000867d7d7208 */ /* 0x000fc60000000000 */
        /* <DEDUP_REMOVED lines=17> */
[----:B--2---:R-:W-:-:S03]  /*2b9b0*/  FMUL R249, R252, 0.25 ;  /* 0x3e800000fcf97820 */ /* 0x004fc60000400000 */
[----:B------:R-:W2:Y:S04]  /*2b9c0*/  LDL.LU R8, [R1+0x90] ;  /* 0x0000900001087983 */ /* 0x000ea80000300800 */
[----:B------:R-:W2:Y:S04]  /*2b9d0*/  LDL.LU R7, [R1+0x8c] ;  /* 0x00008c0001077983 */ /* 0x000ea80000300800 */
[----:B------:R-:W2:Y:S01]  /*2b9e0*/  LDL.LU R6, [R1+0x80] ;  /* 0x0000800001067983 */ /* 0x000ea20000300800 */
[----:B------:R-:W-:-:S03]  /*2b9f0*/  FSEL R249, R249, R252, P1 ;  /* 0x000000fcf9f97208 */ /* 0x000fc60000800000 */
[----:B------:R-:W2:Y:S04]  /*2ba00*/  LDL.LU R250, [R1+0x7c] ;  /* 0x00007c0001fa7983 */ /* 0x000ea80000300800 */
[----:B------:R-:W2:Y:S04]  /*2ba10*/  LDL.LU R251, [R1+0x70] ;  /* 0x0000700001fb7983 */ /* 0x000ea80000300800 */
[----:B------:R-:W2:Y:S01]  /*2ba20*/  LDL.LU R252, [R1+0x6c] ;  /* 0x00006c0001fc7983 */ /* 0x000ea20000300800 */
[C---:B------:R-:W-:Y:S01]  /*2ba30*/  FSETP.GEU.AND P6, PT, |R5|.reuse, 1.175494350822287508e-38, PT ;  /* 0x008000000500780b */ /* 0x040fe20003fce200 */
[----:B------:R-:W-:-:S12]  /*2ba40*/  @P3 FMUL R5, R5, 0.25 ;  /* 0x3e80000005053820 */ /* 0x000fd80000400000 */
[----:B------:R-:W-:-:S06]  /*2ba50*/  @!P6 FMUL R5, R5, 16777216 ;  /* 0x4b8000000505e820 */ /* 0x000fcc0000400000 */
[----:B------:R-:W0:Y:S01]  /*2ba60*/  MUFU.RCP R5, R5 ;  /* 0x0000000500057308 */ /* 0x000e220000001000 */
[----:B------:R-:W-:Y:S01]  /*2ba70*/  @!P6 FMUL R20, R20, 16777216 ;  /* 0x4b8000001414e820 */ /* 0x000fe20000400000 */
[----:B---3--:R-:W-:Y:S01]  /*2ba80*/  @!P6 FMUL R243, R243, 16777216 ;  /* 0x4b800000f3f3e820 */ /* 0x008fe20000400000 */
[----:B----4-:R-:W-:Y:S01]  /*2ba90*/  @!P6 FMUL R244, R244, 16777216 ;  /* 0x4b800000f4f4e820 */ /* 0x010fe20000400000 */
[----:B------:R-:W-:Y:S01]  /*2baa0*/  @!P6 FMUL R121, R121, 16777216 ;  /* 0x4b8000007979e820 */ /* 0x000fe20000400000 */
[----:B------:R-:W-:Y:S01]  /*2bab0*/  @!P6 FMUL R0, R0, 16777216 ;  /* 0x4b8000000000e820 */ /* 0x000fe20000400000 */
[----:B------:R-:W-:Y:S01]  /*2bac0*/  @!P6 FMUL R246, R246, 16777216 ;  /* 0x4b800000f6f6e820 */ /* 0x000fe20000400000 */
[C---:B0-----:R-:W-:Y:S01]  /*2bad0*/  FMUL R20, R5.reuse, R20 ;  /* 0x0000001405147220 */ /* 0x041fe20000400000 */
[C---:B------:R-:W-:Y:S01]  /*2bae0*/  FMUL R243, R5.reuse, R243 ;  /* 0x000000f305f37220 */ /* 0x040fe20000400000 */
[----:B------:R-:W-:-:S03]  /*2baf0*/  FMUL R244, R5, R244 ;  /* 0x000000f405f47220 */ /* 0x000fc60000400000 */
[----:B------:R0:W-:Y:S04]  /*2bb00*/  STL [R1+0x12cc], R20 ;  /* 0x0012cc1401007387 */ /* 0x0001e80000100800 */
[----:B------:R1:W-:Y:S04]  /*2bb10*/  STL [R1+0x12d8], R243 ;  /* 0x0012d8f301007387 */ /* 0x0003e80000100800 */
[----:B------:R-:W-:Y:S01]  /*2bb20*/  STL [R1+0x12dc], R244 ;  /* 0x0012dcf401007387 */ /* 0x000fe20000100800 */
[----:B0-----:R-:W-:-:S03]  /*2bb30*/  FMUL R20, R5, R121 ;  /* 0x0000007905147220 */ /* 0x001fc60000400000 */
[----:B------:R-:W3:Y:S01]  /*2bb40*/  LDL.LU R121, [R1+0x15d0] ;  /* 0x0015d00001797983 */ /* 0x000ee20000300800 */
[----:B-1----:R-:W-:-:S03]  /*2bb50*/  FMUL R243, R5, R0 ;  /* 0x0000000005f37220 */ /* 0x002fc60000400000 */
[----:B------:R-:W4:Y:S04]  /*2bb60*/  LDL.LU R0, [R1+0x15cc] ;  /* 0x0015cc0001007983 */ /* 0x000f280000300800 */
[----:B------:R0:W-:Y:S01]  /*2bb70*/  STL [R1+0x504], R20 ;  /* 0x0005041401007387 */ /* 0x0001e20000100800 */
[----:B------:R-:W-:Y:S01]  /*2bb80*/  @!P6 FMUL R245, R245, 16777216 ;  /* 0x4b800000f5f5e820 */ /* 0x000fe20000400000 */
[----:B------:R-:W-:Y:S01]  /*2bb90*/  @!P6 FMUL R247, R247, 16777216 ;  /* 0x4b800000f7f7e820 */ /* 0x000fe20000400000 */
[----:B0-----:R-:W-:Y:S01]  /*2bba0*/  FMUL R20, R5, R246 ;  /* 0x000000f605147220 */ /* 0x001fe20000400000 */
[----:B------:R-:W-:-:S04]  /*2bbb0*/  @!P6 FMUL R241, R241, 16777216 ;  /* 0x4b800000f1f1e820 */ /* 0x000fc80000400000 */
[----:B------:R-:W-:Y:S04]  /*2bbc0*/  STL [R1+0x12e4], R20 ;  /* 0x0012e41401007387 */ /* 0x000fe80000100800 */
[----:B------:R0:W-:Y:S01]  /*2bbd0*/  STL [R1+0x500], R243 ;  /* 0x000500f301007387 */ /* 0x0001e20000100800 */
[----:B------:R-:W-:Y:S01]  /*2bbe0*/  @!P6 FMUL R242, R242, 16777216 ;  /* 0x4b800000f2f2e820 */ /* 0x000fe20000400000 */
[C---:B------:R-:W-:Y:S01]  /*2bbf0*/  FMUL R244, R5.reuse, R247 ;  /* 0x000000f705f47220 */ /* 0x040fe20000400000 */
[C---:B0-----:R-:W-:Y:S02]  /*2bc00*/  FMUL R243, R5.reuse, R245 ;  /* 0x000000f505f37220 */ /* 0x041fe40000400000 */
[----:B------:R-:W-:Y:S01]  /*2bc10*/  FMUL R20, R5, R242 ;  /* 0x000000f205147220 */ /* 0x000fe20000400000 */
[----:B------:R-:W-:-:S02]  /*2bc20*/  @!P6 FMUL R240, R240, 16777216 ;  /* 0x4b800000f0f0e820 */ /* 0x000fc40000400000 */
[----:B------:R0:W-:Y:S01]  /*2bc30*/  STL [R1+0x360], R243 ;  /* 0x000360f301007387 */ /* 0x0001e20000100800 */
[----:B------:R-:W-:-:S03]  /*2bc40*/  @!P6 FMUL R120, R120, 16777216 ;  /* 0x4b8000007878e820 */ /* 0x000fc60000400000 */
[----:B------:R1:W-:Y:S01]  /*2bc50*/  STL [R1+0x4fc], R244 ;  /* 0x0004fcf401007387 */ /* 0x0003e20000100800 */
[----:B0-----:R-:W-:Y:S01]  /*2bc60*/  FMUL R243, R5, R241 ;  /* 0x000000f105f37220 */ /* 0x001fe20000400000 */
[----:B------:R-:W-:Y:S01]  /*2bc70*/  @!P6 FMUL R119, R119, 16777216 ;  /* 0x4b8000007777e820 */ /* 0x000fe20000400000 */
[----:B------:R-:W-:Y:S01]  /*2bc80*/  @!P6 FMUL R118, R118, 16777216 ;  /* 0x4b8000007676e820 */ /* 0x000fe20000400000 */
[----:B-1----:R-:W-:Y:S02]  /*2bc90*/  FMUL R244, R5, R240 ;  /* 0x000000f005f47220 */ /* 0x002fe40000400000 */
[----:B------:R-:W-:Y:S01]  /*2bca0*/  STL [R1+0x12f4], R243 ;  /* 0x0012f4f301007387 */ /* 0x000fe20000100800 */
[----:B------:R-:W-:-:S03]  /*2bcb0*/  @!P6 FMUL R117, R117, 16777216 ;  /* 0x4b8000007575e820 */ /* 0x000fc60000400000 */
[----:B------:R0:W-:Y:S01]  /*2bcc0*/  STL [R1+0x4f8], R20 ;  /* 0x0004f81401007387 */ /* 0x0001e20000100800 */
[C---:B------:R-:W-:Y:S01]  /*2bcd0*/  FMUL R119, R5.reuse, R119 ;  /* 0x0000007705777220 */ /* 0x040fe20000400000 */
[C---:B------:R-:W-:Y:S02]  /*2bce0*/  FMUL R118, R5.reuse, R118 ;  /* 0x0000007605767220 */ /* 0x040fe40000400000 */
[----:B------:R-:W-:Y:S01]  /*2bcf0*/  STL [R1+0x12f8], R244 ;  /* 0x0012f8f401007387 */ /* 0x000fe20000100800 */
[----:B0-----:R-:W-:Y:S01]  /*2bd00*/  FMUL R20, R5, R120 ;  /* 0x0000007805147220 */ /* 0x001fe20000400000 */
[----:B------:R-:W-:Y:S01]  /*2bd10*/  @!P6 FMUL R116, R116, 16777216 ;  /* 0x4b8000007474e820 */ /* 0x000fe20000400000 */
[----:B------:R-:W-:-:S03]  /*2bd20*/  @!P6 FMUL R115, R115, 16777216 ;  /* 0x4b8000007373e820 */ /* 0x000fc60000400000 */
[----:B------:R0:W-:Y:S01]  /*2bd30*/  STL [R1+0x4f4], R20 ;  /* 0x0004f41401007387 */ /* 0x0001e20000100800 */
[----:B------:R-:W-:Y:S01]  /*2bd40*/  @!P6 FMUL R114, R114, 16777216 ;  /* 0x4b8000007272e820 */ /* 0x000fe20000400000 */
[----:B------:R-:W-:Y:S02]  /*2bd50*/  FMUL R116, R5, R116 ;  /* 0x0000007405747220 */ /* 0x000fe40000400000 */
[----:B------:R-:W-:Y:S01]  /*2bd60*/  STL [R1+0x4f0], R119 ;  /* 0x0004f07701007387 */ /* 0x000fe20000100800 */
[----:B------:R-:W-:Y:S01]  /*2bd70*/  @!P6 FMUL R113, R113, 16777216 ;  /* 0x4b8000007171e820 */ /* 0x000fe20000400000 */
[C---:B0-----:R-:W-:Y:S02]  /*2bd80*/  FMUL R20, R5.reuse, R117 ;  /* 0x0000007505147220 */ /* 0x041fe40000400000 */
[----:B------:R-:W-:Y:S01]  /*2bd90*/  STL [R1+0x33c], R118 ;  /* 0x00033c7601007387 */ /* 0x000fe20000100800 */
[----:B------:R-:W-:Y:S01]  /*2bda0*/  FMUL R115, R5, R115 ;  /* 0x0000007305737220 */ /* 0x000fe20000400000 */
[----:B------:R-:W-:-:S02]  /*2bdb0*/  @!P6 FMUL R112, R112, 16777216 ;  /* 0x4b8000007070e820 */ /* 0x000fc40000400000 */
[----:B------:R0:W-:Y:S01]  /*2bdc0*/  STL [R1+0x338], R20 ;  /* 0x0003381401007387 */ /* 0x0001e20000100800 */
[----:B------:R-:W-:Y:S01]  /*2bdd0*/  @!P6 FMUL R110, R110, 16777216 ;  /* 0x4b8000006e6ee820 */ /* 0x000fe20000400000 */
[----:B------:R-:W-:Y:S01]  /*2bde0*/  @!P6 FMUL R111, R111, 16777216 ;  /* 0x4b8000006f6fe820 */ /* 0x000fe20000400000 */
[C---:B------:R-:W-:Y:S01]  /*2bdf0*/  FMUL R113, R5.reuse, R113 ;  /* 0x0000007105717220 */ /* 0x040fe20000400000 */
[----:B------:R-:W-:Y:S01]  /*2be00*/  STL [R1+0x4ec], R116 ;  /* 0x0004ec7401007387 */ /* 0x000fe20000100800 */
[C---:B------:R-:W-:Y:S01]  /*2be10*/  FMUL R112, R5.reuse, R112 ;  /* 0x0000007005707220 */ /* 0x040fe20000400000 */
[C---:B0-----:R-:W-:Y:S02]  /*2be20*/  FMUL R20, R5.reuse, R114 ;  /* 0x0000007205147220 */ /* 0x041fe40000400000 */
[----:B------:R-:W-:Y:S01]  /*2be30*/  STL [R1+0x4e8], R115 ;  /* 0x0004e87301007387 */ /* 0x000fe20000100800 */
[----:B------:R-:W-:Y:S01]  /*2be40*/  FMUL R247, R5, R110 ;  /* 0x0000006e05f77220 */ /* 0x000fe20000400000 */
[----:B------:R-:W-:-:S02]  /*2be50*/  @!P6 FMUL R109, R109, 16777216 ;  /* 0x4b8000006d6de820 */ /* 0x000fc40000400000 */
[----:B------:R0:W-:Y:S01]  /*2be60*/  STL [R1+0x324], R20 ;  /* 0x0003241401007387 */ /* 0x0001e20000100800 */
[----:B------:R-:W-:-:S03]  /*2be70*/  @!P6 FMUL R108, R108, 16777216 ;  /* 0x4b8000006c6ce820 */ /* 0x000fc60000400000 */
[----:B------:R-:W-:Y:S01]  /*2be80*/  STL [R1+0x31c], R113 ;  /* 0x00031c7101007387 */ /* 0x000fe20000100800 */
[C---:B------:R-:W-:Y:S01]  /*2be90*/  FMUL R243, R5.reuse, R109 ;  /* 0x0000006d05f37220 */ /* 0x040fe20000400000 */
[----:B0-----:R-:W-:Y:S02]  /*2bea0*/  FMUL R20, R5, R111 ;  /* 0x0000006f05147220 */ /* 0x001fe40000400000 */
[----:B------:R-:W-:Y:S01]  /*2beb0*/  STL [R1+0x4e4], R112 ;  /* 0x0004e47001007387 */ /* 0x000fe20000100800 */
[----:B------:R-:W-:-:S03]  /*2bec0*/  @!P6 FMUL R107, R107, 16777216 ;  /* 0x4b8000006b6be820 */ /* 0x000fc60000400000 */
[----:B------:R-:W-:Y:S01]  /*2bed0*/  STL [R1+0x1310], R247 ;  /* 0x001310f701007387 */ /* 0x000fe20000100800 */
[----:B------:R-:W-:-:S03]  /*2bee0*/  @!P6 FMUL R106, R106, 16777216 ;  /* 0x4b8000006a6ae820 */ /* 0x000fc60000400000 */
[----:B------:R0:W-:Y:S01]  /*2bef0*/  STL [R1+0x4e0], R20 ;  /* 0x0004e01401007387 */ /* 0x0001e20000100800 */
[----:B------:R-:W-:Y:S01]  /*2bf00*/  @!P6 FMUL R105, R105, 16777216 ;  /* 0x4b8000006969e820 */ /* 0x000fe20000400000 */
[C---:B------:R-:W-:Y:S01]  /*2bf10*/  FMUL R107, R5.reuse, R107 ;  /* 0x0000006b056b7220 */ /* 0x040fe20000400000 */
[C---:B------:R-:W-:Y:S01]  /*2bf20*/  FMUL R106, R5.reuse, R106 ;  /* 0x0000006a056a7220 */ /* 0x040fe20000400000 */
        /* <DEDUP_REMOVED lines=127> */
[----:B0-----:R-:W-:Y:S02]  /*2c720*/  FMUL R20, R5, R66 ;  /* 0x0000004205147220 */ /* 0x001fe40000400000 */
[----:B------:R-:W-:Y:S01]  /*2c730*/  STL [R1+0x468], R67 ;  /* 0x0004684301007387 */ /* 0x000fe20000100800 */
[----:B------:R-:W-:Y:S01]  /*2c740*/  @!P6 FMUL R61, R61, 16777216 ;  /* 0x4b8000003d3de820 */ /* 0x000fe20000400000 */
[----:B------:R-:W-:Y:S01]  /*2c750*/  FMUL R243, R5, R62 ;  /* 0x0000003e05f37220 */ /* 0x000fe20000400000 */
[----:B------:R-:W-:Y:S01]  /*2c760*/  @!P6 FMUL R60, R60, 16777216 ;  /* 0x4b8000003c3ce820 */ /* 0x000fe20000400000 */
[----:B------:R0:W-:Y:S01]  /*2c770*/  STL [R1+0x2a0], R20 ;  /* 0x0002a01401007387 */ /* 0x0001e20000100800 */
[----:B------:R-:W-:Y:S01]  /*2c780*/  @!P6 FMUL R58, R58, 16777216 ;  /* 0x4b8000003a3ae820 */ /* 0x000fe20000400000 */
[----:B------:R-:W-:Y:S01]  /*2c790*/  @!P6 FMUL R59, R59, 16777216 ;  /* 0x4b8000003b3be820 */ /* 0x000fe20000400000 */
[C---:B------:R-:W-:Y:S01]  /*2c7a0*/  FMUL R61, R5.reuse, R61 ;  /* 0x0000003d053d7220 */ /* 0x040fe20000400000 */
[----:B------:R-:W-:Y:S01]  /*2c7b0*/  STL [R1+0x29c], R65 ;  /* 0x00029c4101007387 */ /* 0x000fe20000100800 */
[C---:B------:R-:W-:Y:S01]  /*2c7c0*/  FMUL R60, R5.reuse, R60 ;  /* 0x0000003c053c7220 */ /* 0x040fe20000400000 */
[----:B0-----:R-:W-:-:S02]  /*2c7d0*/  FMUL R20, R5, R63 ;  /* 0x0000003f05147220 */ /* 0x001fc40000400000 */
[----:B------:R-:W-:Y:S04]  /*2c7e0*/  STL [R1+0x454], R64 ;  /* 0x0004544001007387 */ /* 0x000fe80000100800 */
[----:B------:R0:W-:Y:S01]  /*2c7f0*/  STL [R1+0x137c], R243 ;  /* 0x00137cf301007387 */ /* 0x0001e20000100800 */
[----:B------:R-:W-:-:S03]  /*2c800*/  @!P6 FMUL R57, R57, 16777216 ;  /* 0x4b8000003939e820 */ /* 0x000fc60000400000 */
[----:B------:R1:W-:Y:S01]  /*2c810*/  STL [R1+0x450], R20 ;  /* 0x0004501401007387 */ /* 0x0003e20000100800 */
[----:B0-----:R-:W-:-:S03]  /*2c820*/  FMUL R243, R5, R58 ;  /* 0x0000003a05f37220 */ /* 0x001fc60000400000 */
[----:B------:R-:W-:Y:S01]  /*2c830*/  STL [R1+0x294], R61 ;  /* 0x0002943d01007387 */ /* 0x000fe20000100800 */
[----:B-1----:R-:W-:-:S03]  /*2c840*/  FMUL R20, R5, R59 ;  /* 0x0000003b05147220 */ /* 0x002fc60000400000 */
[----:B------:R-:W-:Y:S01]  /*2c850*/  STL [R1+0x44c], R60 ;  /* 0x00044c3c01007387 */ /* 0x000fe20000100800 */
[----:B------:R-:W-:-:S03]  /*2c860*/  @!P6 FMUL R56, R56, 16777216 ;  /* 0x4b8000003838e820 */ /* 0x000fc60000400000 */
[----:B------:R-:W-:Y:S01]  /*2c870*/  STL [R1+0x1390], R243 ;  /* 0x001390f301007387 */ /* 0x000fe20000100800 */
[----:B------:R-:W-:-:S03]  /*2c880*/  @!P6 FMUL R55, R55, 16777216 ;  /* 0x4b8000003737e820 */ /* 0x000fc60000400000 */
[----:B------:R0:W-:Y:S01]  /*2c890*/  STL [R1+0x448], R20 ;  /* 0x0004481401007387 */ /* 0x0001e20000100800 */
[----:B------:R-:W-:Y:S01]  /*2c8a0*/  @!P6 FMUL R54, R54, 16777216 ;  /* 0x4b8000003636e820 */ /* 0x000fe20000400000 */
[----:B------:R-:W-:Y:S01]  /*2c8b0*/  FMUL R56, R5, R56 ;  /* 0x0000003805387220 */ /* 0x000fe20000400000 */
[----:B------:R-:W-:Y:S01]  /*2c8c0*/  @!P6 FMUL R53, R53, 16777216 ;  /* 0x4b8000003535e820 */ /* 0x000fe20000400000 */
[C---:B------:R-:W-:Y:S01]  /*2c8d0*/  FMUL R55, R5.reuse, R55 ;  /* 0x0000003705377220 */ /* 0x040fe20000400000 */
[----:B0-----:R-:W-:Y:S01]  /*2c8e0*/  FMUL R20, R5, R57 ;  /* 0x0000003905147220 */ /* 0x001fe20000400000 */
[----:B------:R-:W-:Y:S01]  /*2c8f0*/  @!P6 FMUL R52, R52, 16777216 ;  /* 0x4b8000003434e820 */ /* 0x000fe20000400000 */
[----:B------:R-:W-:-:S03]  /*2c900*/  @!P6 FMUL R50, R50, 16777216 ;  /* 0x4b8000003232e820 */ /* 0x000fc60000400000 */
[----:B------:R0:W-:Y:S01]  /*2c910*/  STL [R1+0x28c], R20 ;  /* 0x00028c1401007387 */ /* 0x0001e20000100800 */
[----:B------:R-:W-:Y:S01]  /*2c920*/  @!P6 FMUL R51, R51, 16777216 ;  /* 0x4b8000003333e820 */ /* 0x000fe20000400000 */
[C---:B------:R-:W-:Y:S01]  /*2c930*/  FMUL R53, R5.reuse, R53 ;  /* 0x0000003505357220 */ /* 0x040fe20000400000 */
[C---:B------:R-:W-:Y:S01]  /*2c940*/  FMUL R52, R5.reuse, R52 ;  /* 0x0000003405347220 */ /* 0x040fe20000400000 */
[----:B------:R-:W-:Y:S01]  /*2c950*/  STL [R1+0x434], R56 ;  /* 0x0004343801007387 */ /* 0x000fe20000100800 */
[C---:B------:R-:W-:Y:S01]  /*2c960*/  FMUL R243, R5.reuse, R50 ;  /* 0x0000003205f37220 */ /* 0x040fe20000400000 */
[----:B0-----:R-:W-:Y:S02]  /*2c970*/  FMUL R20, R5, R54 ;  /* 0x0000003605147220 */ /* 0x001fe40000400000 */
[----:B------:R-:W-:Y:S01]  /*2c980*/  STL [R1+0x430], R55 ;  /* 0x0004303701007387 */ /* 0x000fe20000100800 */
[----:B------:R-:W-:-:S03]  /*2c990*/  @!P6 FMUL R49, R49, 16777216 ;  /* 0x4b8000003131e820 */ /* 0x000fc60000400000 */
[----:B------:R0:W-:Y:S04]  /*2c9a0*/  STL [R1+0x288], R20 ;  /* 0x0002881401007387 */ /* 0x0001e80000100800 */
[----:B------:R-:W-:Y:S01]  /*2c9b0*/  STL [R1+0x284], R53 ;  /* 0x0002843501007387 */ /* 0x000fe20000100800 */
[----:B0-----:R-:W-:-:S03]  /*2c9c0*/  FMUL R20, R5, R51 ;  /* 0x0000003305147220 */ /* 0x001fc60000400000 */
[----:B------:R-:W-:Y:S01]  /*2c9d0*/  STL [R1+0x42c], R52 ;  /* 0x00042c3401007387 */ /* 0x000fe20000100800 */
[----:B------:R-:W-:-:S03]  /*2c9e0*/  @!P6 FMUL R48, R48, 16777216 ;  /* 0x4b8000003030e820 */ /* 0x000fc60000400000 */
[----:B------:R-:W-:Y:S01]  /*2c9f0*/  STL [R1+0x13a0], R243 ;  /* 0x0013a0f301007387 */ /* 0x000fe20000100800 */
[----:B------:R-:W-:-:S03]  /*2ca00*/  @!P6 FMUL R47, R47, 16777216 ;  /* 0x4b8000002f2fe820 */ /* 0x000fc60000400000 */
[----:B------:R0:W-:Y:S01]  /*2ca10*/  STL [R1+0x428], R20 ;  /* 0x0004281401007387 */ /* 0x0001e20000100800 */
[----:B------:R-:W-:Y:S01]  /*2ca20*/  @!P6 FMUL R46, R46, 16777216 ;  /* 0x4b8000002e2ee820 */ /* 0x000fe20000400000 */
[C---:B------:R-:W-:Y:S01]  /*2ca30*/  FMUL R48, R5.reuse, R48 ;  /* 0x0000003005307220 */ /* 0x040fe20000400000 */
[----:B------:R-:W-:Y:S01]  /*2ca40*/  FMUL R47, R5, R47 ;  /* 0x0000002f052f7220 */ /* 0x000fe20000400000 */
[----:B------:R-:W-:Y:S01]  /*2ca50*/  @!P6 FMUL R45, R45, 16777216 ;  /* 0x4b8000002d2de820 */ /* 0x000fe20000400000 */
[----:B0-----:R-:W-:Y:S01]  /*2ca60*/  FMUL R20, R5, R49 ;  /* 0x0000003105147220 */ /* 0x001fe20000400000 */
[----:B------:R-:W-:Y:S01]  /*2ca70*/  @!P6 FMUL R44, R44, 16777216 ;  /* 0x4b8000002c2ce820 */ /* 0x000fe20000400000 */
[----:B------:R-:W-:-:S03]  /*2ca80*/  @!P6 FMUL R43, R43, 16777216 ;  /* 0x4b8000002b2be820 */ /* 0x000fc60000400000 */
[----:B------:R0:W-:Y:S01]  /*2ca90*/  STL [R1+0x278], R20 ;  /* 0x0002781401007387 */ /* 0x0001e20000100800 */
[C---:B------:R-:W-:Y:S01]  /*2caa0*/  FMUL R45, R5.reuse, R45 ;  /* 0x0000002d052d7220 */ /* 0x040fe20000400000 */
[C---:B------:R-:W-:Y:S02]  /*2cab0*/  FMUL R44, R5.reuse, R44 ;  /* 0x0000002c052c7220 */ /* 0x040fe40000400000 */
[----:B------:R-:W-:Y:S01]  /*2cac0*/  STL [R1+0x414], R48 ;  /* 0x0004143001007387 */ /* 0x000fe20000100800 */
[----:B0-----:R-:W-:-:S03]  /*2cad0*/  FMUL R20, R5, R46 ;  /* 0x0000002e05147220 */ /* 0x001fc60000400000 */
[----:B------:R-:W-:Y:S01]  /*2cae0*/  STL [R1+0x408], R47 ;  /* 0x0004082f01007387 */ /* 0x000fe20000100800 */
[----:B------:R-:W-:Y:S01]  /*2caf0*/  @!P6 FMUL R42, R42, 16777216 ;  /* 0x4b8000002a2ae820 */ /* 0x000fe20000400000 */
[----:B------:R-:W-:Y:S02]  /*2cb00*/  @!P6 FMUL R41, R41, 16777216 ;  /* 0x4b8000002929e820 */ /* 0x000fe40000400000 */
[----:B------:R0:W-:Y:S01]  /*2cb10*/  STL [R1+0x270], R20 ;  /* 0x0002701401007387 */ /* 0x0001e20000100800 */
[----:B------:R-:W-:Y:S01]  /*2cb20*/  @!P6 FMUL R40, R40, 16777216 ;  /* 0x4b8000002828e820 */ /* 0x000fe20000400000 */
[C---:B------:R-:W-:Y:S02]  /*2cb30*/  FMUL R42, R5.reuse, R42 ;  /* 0x0000002a052a7220 */ /* 0x040fe40000400000 */
[----:B------:R-:W-:Y:S01]  /*2cb40*/  STL [R1+0x26c], R45 ;  /* 0x00026c2d01007387 */ /* 0x000fe20000100800 */
[C---:B------:R-:W-:Y:S01]  /*2cb50*/  FMUL R41, R5.reuse, R41 ;  /* 0x0000002905297220 */ /* 0x040fe20000400000 */
[----:B0-----:R-:W-:-:S02]  /*2cb60*/  FMUL R20, R5, R43 ;  /* 0x0000002b05147220 */ /* 0x001fc40000400000 */
        /* <DEDUP_REMOVED lines=50> */
[----:B------:R-:W-:Y:S01]  /*2ce90*/  @!P6 FMUL R19, R19, 16777216 ;  /* 0x4b8000001313e820 */ /* 0x000fe20000400000 */
[----:B------:R-:W-:Y:S01]  /*2cea0*/  @!P6 FMUL R18, R18, 16777216 ;  /* 0x4b8000001212e820 */ /* 0x000fe20000400000 */
[----:B------:R-:W-:Y:S01]  /*2ceb0*/  STL [R1+0x394], R27 ;  /* 0x0003941b01007387 */ /* 0x000fe20000100800 */
[C---:B------:R-:W-:Y:S01]  /*2cec0*/  FMUL R24, R5.reuse, R24 ;  /* 0x0000001805187220 */ /* 0x040fe20000400000 */
[----:B0-----:R-:W-:-:S02]  /*2ced0*/  FMUL R20, R5, R25 ;  /* 0x0000001905147220 */ /* 0x001fc40000400000 */
[----:B------:R-:W-:Y:S01]  /*2cee0*/  STL [R1+0x220], R26 ;  /* 0x0002201a01007387 */ /* 0x000fe20000100800 */
[----:B------:R-:W-:Y:S01]  /*2cef0*/  @!P6 FMUL R17, R17, 16777216 ;  /* 0x4b8000001111e820 */ /* 0x000fe20000400000 */
[----:B------:R-:W-:Y:S01]  /*2cf00*/  FMUL R23, R5, R23 ;  /* 0x0000001705177220 */ /* 0x000fe20000400000 */
[----:B------:R-:W-:Y:S01]  /*2cf10*/  @!P6 FMUL R16, R16, 16777216 ;  /* 0x4b8000001010e820 */ /* 0x000fe20000400000 */
[----:B------:R0:W-:Y:S01]  /*2cf20*/  STL [R1+0x21c], R20 ;  /* 0x00021c1401007387 */ /* 0x0001e20000100800 */
[----:B------:R-:W-:Y:S01]  /*2cf30*/  @!P6 FMUL R15, R15, 16777216 ;  /* 0x4b8000000f0fe820 */ /* 0x000fe20000400000 */
[C---:B------:R-:W-:Y:S01]  /*2cf40*/  FMUL R19, R5.reuse, R19 ;  /* 0x0000001305137220 */ /* 0x040fe20000400000 */
[----:B------:R-:W-:Y:S01]  /*2cf50*/  @!P6 FMUL R14, R14, 16777216 ;  /* 0x4b8000000e0ee820 */ /* 0x000fe20000400000 */
[----:B------:R-:W-:Y:S01]  /*2cf60*/  FMUL R18, R5, R18 ;  /* 0x0000001205127220 */ /* 0x000fe20000400000 */
[----:B------:R-:W-:Y:S01]  /*2cf70*/  @!P6 FMUL R13, R13, 16777216 ;  /* 0x4b8000000d0de820 */ /* 0x000fe20000400000 */
[----:B------:R-:W-:Y:S01]  /*2cf80*/  STL [R1+0x36c], R24 ;  /* 0x00036c1801007387 */ /* 0x000fe20000100800 */
[C---:B------:R-:W-:Y:S01]  /*2cf90*/  FMUL R17, R5.reuse, R17 ;  /* 0x0000001105117220 */ /* 0x040fe20000400000 */
[C---:B0-----:R-:W-:Y:S01]  /*2cfa0*/  FMUL R20, R5.reuse, R22 ;  /* 0x0000001605147220 */ /* 0x041fe20000400000 */
[----:B------:R-:W-:Y:S01]  /*2cfb0*/  @!P6 FMUL R12, R12, 16777216 ;  /* 0x4b8000000c0ce820 */ /* 0x000fe20000400000 */
[----:B------:R-:W-:Y:S01]  /*2cfc0*/  STL [R1+0x368], R23 ;  /* 0x0003681701007387 */ /* 0x000fe20000100800 */
[----:B------:R-:W-:Y:S01]  /*2cfd0*/  FMUL R16, R5, R16 ;  /* 0x0000001005107220 */ /* 0x000fe20000400000 */
[----:B------:R-:W-:Y:S01]  /*2cfe0*/  @!P6 FMUL R11, R11, 16777216 ;  /* 0x4b8000000b0be820 */ /* 0x000fe20000400000 */
[C---:B------:R-:W-:Y:S01]  /*2cff0*/  FMUL R15, R5.reuse, R15 ;  /* 0x0000000f050f7220 */ /* 0x040fe20000400000 */
[----:B------:R-:W-:Y:S01]  /*2d000*/  STL [R1+0x210], R20 ;  /* 0x0002101401007387 */ /* 0x000fe20000100800 */
[----:B------:R-:W-:Y:S01]  /*2d010*/  @!P6 FMUL R10, R10, 16777216 ;  /* 0x4b8000000a0ae820 */ /* 0x000fe20000400000 */
[----:B------:R-:W-:Y:S01]  /*2d020*/  FMUL R14, R5, R14 ;  /* 0x0000000e050e7220 */ /* 0x000fe20000400000 */
[----:B------:R-:W-:Y:S01]  /*2d030*/  @!P6 FMUL R9, R9, 16777216 ;  /* 0x4b8000000909e820 */ /* 0x000fe20000400000 */
[----:B------:R-:W-:Y:S01]  /*2d040*/  STL [R1+0x20c], R19 ;  /* 0x00020c1301007387 */ /* 0x000fe20000100800 */
[C---:B------:R-:W-:Y:S01]  /*2d050*/  FMUL R13, R5.reuse, R13 ;  /* 0x0000000d050d7220 */ /* 0x040fe20000400000 */
[----:B--2---:R-:W-:Y:S01]  /*2d060*/  @!P6 FMUL R8, R8, 16777216 ;  /* 0x4b8000000808e820 */ /* 0x004fe20000400000 */
[----:B------:R-:W-:Y:S01]  /*2d070*/  FMUL R12, R5, R12 ;  /* 0x0000000c050c7220 */ /* 0x000fe20000400000 */
[----:B------:R-:W-:Y:S01]  /*2d080*/  STL [R1+0x354], R18 ;  /* 0x0003541201007387 */ /* 0x000fe20000100800 */
[----:B------:R-:W-:Y:S01]  /*2d090*/  @!P6 FMUL R7, R7, 16777216 ;  /* 0x4b8000000707e820 */ /* 0x000fe20000400000 */
[----:B------:R-:W-:-:S02]  /*2d0a0*/  FMUL R11, R5, R11 ;  /* 0x0000000b050b7220 */ /* 0x000fc40000400000 */
[----:B------:R-:W-:Y:S01]  /*2d0b0*/  STL [R1+0x350], R17 ;  /* 0x0003501101007387 */ /* 0x000fe20000100800 */
[C---:B------:R-:W-:Y:S01]  /*2d0c0*/  FMUL R10, R5.reuse, R10 ;  /* 0x0000000a050a7220 */ /* 0x040fe20000400000 */
[----:B------:R-:W-:Y:S02]  /*2d0d0*/  @!P6 FMUL R6, R6, 16777216 ;  /* 0x4b8000000606e820 */ /* 0x000fe40000400000 */
[----:B------:R-:W-:Y:S01]  /*2d0e0*/  STL [R1+0x200], R16 ;  /* 0x0002001001007387 */ /* 0x000fe20000100800 */
[C---:B------:R-:W-:Y:S01]  /*2d0f0*/  FMUL R9, R5.reuse, R9 ;  /* 0x0000000905097220 */ /* 0x040fe20000400000 */
[C---:B------:R-:W-:Y:S02]  /*2d100*/  FMUL R8, R5.reuse, R8 ;  /* 0x0000000805087220 */ /* 0x040fe40000400000 */
[----:B------:R-:W-:Y:S01]  /*2d110*/  STL [R1+0x1f8], R15 ;  /* 0x0001f80f01007387 */ /* 0x000fe20000100800 */
[----:B------:R-:W-:-:S03]  /*2d120*/  FMUL R7, R5, R7 ;  /* 0x0000000705077220 */ /* 0x000fc60000400000 */
[----:B------:R-:W-:Y:S01]  /*2d130*/  STL [R1+0x320], R14 ;  /* 0x0003200e01007387 */ /* 0x000fe20000100800 */
[----:B------:R-:W-:-:S03]  /*2d140*/  @!P6 FMUL R250, R250, 16777216 ;  /* 0x4b800000fafae820 */ /* 0x000fc60000400000 */
[----:B------:R-:W-:Y:S01]  /*2d150*/  STL [R1+0x318], R13 ;  /* 0x0003180d01007387 */ /* 0x000fe20000100800 */
[----:B------:R-:W-:Y:S01]  /*2d160*/  @!P6 FMUL R251, R251, 16777216 ;  /* 0x4b800000fbfbe820 */ /* 0x000fe20000400000 */
[----:B------:R-:W-:Y:S02]  /*2d170*/  FMUL R6, R5, R6 ;  /* 0x0000000605067220 */ /* 0x000fe40000400000 */
[----:B------:R-:W-:Y:S01]  /*2d180*/  STL [R1+0x1c8], R12 ;  /* 0x0001c80c01007387 */ /* 0x000fe20000100800 */
[----:B------:R-:W-:-:S03]  /*2d190*/  @!P6 FMUL R252, R252, 16777216 ;  /* 0x4b800000fcfce820 */ /* 0x000fc60000400000 */
[----:B------:R-:W-:Y:S04]  /*2d1a0*/  STL [R1+0x1b8], R11 ;  /* 0x0001b80b01007387 */ /* 0x000fe80000100800 */
[----:B------:R-:W-:Y:S04]  /*2d1b0*/  STL [R1+0x304], R10 ;  /* 0x0003040a01007387 */ /* 0x000fe80000100800 */
[----:B------:R-:W-:Y:S04]  /*2d1c0*/  STL [R1+0x300], R9 ;  /* 0x0003000901007387 */ /* 0x000fe80000100800 */
[----:B------:R0:W-:Y:S04]  /*2d1d0*/  STL [R1+0x194], R8 ;  /* 0x0001940801007387 */ /* 0x0001e80000100800 */
[----:B------:R1:W-:Y:S04]  /*2d1e0*/  STL [R1+0x188], R7 ;  /* 0x0001880701007387 */ /* 0x0003e80000100800 */
[----:B------:R2:W-:Y:S01]  /*2d1f0*/  STL [R1+0x2e8], R6 ;  /* 0x0002e80601007387 */ /* 0x0005e20000100800 */
[C---:B0-----:R-:W-:Y:S01]  /*2d200*/  FMUL R8, R5.reuse, R250 ;  /* 0x000000fa05087220 */ /* 0x041fe20000400000 */
[----:B-1----:R-:W-:-:S04]  /*2d210*/  FMUL R7, R5, R251 ;  /* 0x000000fb05077220 */ /* 0x002fc80000400000 */
[----:B------:R0:W-:Y:S01]  /*2d220*/  STL [R1+0x2e4], R8 ;  /* 0x0002e40801007387 */ /* 0x0001e20000100800 */
[----:B--2---:R-:W-:-:S03]  /*2d230*/  FMUL R6, R5, R252 ;  /* 0x000000fc05067220 */ /* 0x004fc60000400000 */
[----:B------:R1:W-:Y:S04]  /*2d240*/  STL [R1+0x154], R7 ;  /* 0x0001540701007387 */ /* 0x0003e80000100800 */
[----:B------:R-:W2:Y:S04]  /*2d250*/  LDL.LU R241, [R1+0x864] ;  /* 0x0008640001f17983 */ /* 0x000ea80000300800 */
[----:B------:R3:W-:Y:S04]  /*2d260*/  STL [R1+0x148], R6 ;  /* 0x0001480601007387 */ /* 0x0007e80000100800 */
        /* <DEDUP_REMOVED lines=94> */
[----:B------:R-:W-:-:S03]  /*2d850*/  @!P6 FMUL R21, R21, 16777216 ;  /* 0x4b8000001515e820 */ /* 0x000fc60000400000 */
[----:B------:R-:W4:Y:S04]  /*2d860*/  LDL.LU R33, [R1+0x15c] ;  /* 0x00015c0001217983 */ /* 0x000f280000300800 */
[----:B------:R-:W4:Y:S04]  /*2d870*/  LDL.LU R32, [R1+0x150] ;  /* 0x0001500001207983 */ /* 0x000f280000300800 */
[----:B------:R-:W4:Y:S04]  /*2d880*/  LDL.LU R31, [R1+0x14c] ;  /* 0x00014c00011f7983 */ /* 0x000f280000300800 */
[----:B------:R-:W4:Y:S01]  /*2d890*/  LDL.LU R30, [R1+0x140] ;  /* 0x00014000011e7983 */ /* 0x000f220000300800 */
[----:B------:R-:W-:-:S03]  /*2d8a0*/  FMUL R21, R5, R21 ;  /* 0x0000001505157220 */ /* 0x000fc60000400000 */
        /* <DEDUP_REMOVED lines=23> */
[----:B-1----:R-:W4:Y:S04]  /*2da20*/  LDL.LU R7, [R1+0x78] ;  /* 0x0000780001077983 */ /* 0x002f280000300800 */
[----:B---3--:R-:W3:Y:S04]  /*2da30*/  LDL.LU R6, [R1+0x74] ;  /* 0x0000740001067983 */ /* 0x008ee80000300800 */
[----:B------:R-:W3:Y:S04]  /*2da40*/  LDL.LU R251, [R1+0x68] ;  /* 0x0000680001fb7983 */ /* 0x000ee80000300800 */
[----:B------:R-:W3:Y:S04]  /*2da50*/  LDL.LU R252, [R1+0x64] ;  /* 0x0000640001fc7983 */ /* 0x000ee80000300800 */
[----:B------:R0:W-:Y:S04]  /*2da60*/  STL [R1+0x12d0], R21 ;  /* 0x0012d01501007387 */ /* 0x0001e80000100800 */
[----:B0-----:R-:W3:Y:S01]  /*2da70*/  LDL.LU R21, [R1+0x83c] ;  /* 0x00083c0001157983 */ /* 0x001ee20000300800 */
[C---:B------:R-:W-:Y:S01]  /*2da80*/  FSETP.GEU.AND P4, PT, |R4|.reuse, 1.175494350822287508e-38, PT ;  /* 0x008000000400780b */ /* 0x040fe20003f8e200 */
[----:B------:R-:W-:-:S12]  /*2da90*/  @P2 FMUL R4, R4, 0.25 ;  /* 0x3e80000004042820 */ /* 0x000fd80000400000 */
[----:B------:R-:W-:-:S06]  /*2daa0*/  @!P4 FMUL R4, R4, 16777216 ;  /* 0x4b8000000404c820 */ /* 0x000fcc0000400000 */
[----:B------:R-:W0:Y:S01]  /*2dab0*/  MUFU.RCP R4, R4 ;  /* 0x0000000400047308 */ /* 0x000e220000001000 */
[----:B--2---:R-:W-:Y:S01]  /*2dac0*/  @!P4 FMUL R241, R241, 16777216 ;  /* 0x4b800000f1f1c820 */ /* 0x004fe20000400000 */
[----:B----4-:R-:W-:Y:S01]  /*2dad0*/  @!P4 FMUL R245, R245, 16777216 ;  /* 0x4b800000f5f5c820 */ /* 0x010fe20000400000 */
[----:B------:R-:W-:Y:S01]  /*2dae0*/  @!P4 FMUL R246, R246, 16777216 ;  /* 0x4b800000f6f6c820 */ /* 0x000fe20000400000 */
        /* <DEDUP_REMOVED lines=9> */
[C---:B0-----:R-:W-:Y:S01]  /*2db80*/  FMUL R241, R4.reuse, R119 ;  /* 0x0000007704f17220 */ /* 0x041fe20000400000 */
[----:B-1----:R-:W-:-:S02]  /*2db90*/  FMUL R245, R4, R120 ;  /* 0x0000007804f57220 */ /* 0x002fc40000400000 */
[----:B------:R-:W2:Y:S04]  /*2dba0*/  LDL.LU R120, [R1+0x15c8] ;  /* 0x0015c80001787983 */ /* 0x000ea80000300800 */
[----:B------:R-:W4:Y:S04]  /*2dbb0*/  LDL.LU R119, [R1+0x15c4] ;  /* 0x0015c40001777983 */ /* 0x000f280000300800 */
[----:B------:R0:W-:Y:S01]  /*2dbc0*/  STL [R1+0x4a4], R245 ;  /* 0x0004a4f501007387 */ /* 0x0001e20000100800 */
[----:B------:R-:W-:Y:S01]  /*2dbd0*/  @!P4 FMUL R117, R117, 16777216 ;  /* 0x4b8000007575c820 */ /* 0x000fe20000400000 */
[----:B------:R-:W-:Y:S01]  /*2dbe0*/  @!P4 FMUL R116, R116, 16777216 ;  /* 0x4b8000007474c820 */ /* 0x000fe20000400000 */
[----:B------:R-:W-:Y:S01]  /*2dbf0*/  @!P4 FMUL R115, R115, 16777216 ;  /* 0x4b8000007373c820 */ /* 0x000fe20000400000 */
[----:B------:R-:W-:Y:S01]  /*2dc00*/  @!P4 FMUL R114, R114, 16777216 ;  /* 0x4b8000007272c820 */ /* 0x000fe20000400000 */
[----:B------:R-:W-:Y:S01]  /*2dc10*/  @!P4 FMUL R113, R113, 16777216 ;  /* 0x4b8000007171c820 */ /* 0x000fe20000400000 */
[----:B------:R-:W-:Y:S01]  /*2dc20*/  @!P4 FMUL R112, R112, 16777216 ;  /* 0x4b8000007070c820 */ /* 0x000fe20000400000 */
[----:B------:R-:W-:Y:S01]  /*2dc30*/  @!P4 FMUL R111, R111, 16777216 ;  /* 0x4b8000006f6fc820 */ /* 0x000fe20000400000 */
[----:B------:R-:W-:Y:S01]  /*2dc40*/  @!P4 FMUL R20, R20, 16777216 ;  /* 0x4b8000001414c820 */ /* 0x000fe20000400000 */
[----:B------:R-:W-:-:S02]  /*2dc50*/  @!P4 FMUL R110, R110, 16777216 ;  /* 0x4b8000006e6ec820 */ /* 0x000fc40000400000 */
[C---:B0-----:R-:W-:Y:S01]  /*2dc60*/  FMUL R245, R4.reuse, R111 ;  /* 0x0000006f04f57220 */ /* 0x041fe20000400000 */
[----:B------:R-:W-:Y:S01]  /*2dc70*/  FMUL R20, R4, R20 ;  /* 0x0000001404147220 */ /* 0x000fe20000400000 */
[----:B------:R-:W-:Y:S01]  /*2dc80*/  @!P4 FMUL R109, R109, 16777216 ;  /* 0x4b8000006d6dc820 */ /* 0x000fe20000400000 */
[----:B------:R-:W-:Y:S01]  /*2dc90*/  @!P4 FMUL R108, R108, 16777216 ;  /* 0x4b8000006c6cc820 */ /* 0x000fe20000400000 */
[----:B------:R-:W-:Y:S01]  /*2dca0*/  @!P4 FMUL R240, R240, 16777216 ;  /* 0x4b800000f0f0c820 */ /* 0x000fe20000400000 */
[----:B------:R-:W-:Y:S02]  /*2dcb0*/  @!P4 FMUL R107, R107, 16777216 ;  /* 0x4b8000006b6bc820 */ /* 0x000fe40000400000 */
[C---:B------:R-:W-:Y:S01]  /*2dcc0*/  FMUL R246, R4.reuse, R108 ;  /* 0x0000006c04f67220 */ /* 0x040fe20000400000 */
[----:B------:R-:W-:Y:S01]  /*2dcd0*/  FMUL R240, R4, R240 ;  /* 0x000000f004f07220 */ /* 0x000fe20000400000 */
[----:B------:R-:W-:Y:S01]  /*2dce0*/  @!P4 FMUL R106, R106, 16777216 ;  /* 0x4b8000006a6ac820 */ /* 0x000fe20000400000 */
[----:B------:R-:W-:Y:S01]  /*2dcf0*/  @!P4 FMUL R244, R244, 16777216 ;  /* 0x4b800000f4f4c820 */ /* 0x000fe20000400000 */
[----:B------:R-:W-:-:S03]  /*2dd00*/  @!P4 FMUL R105, R105, 16777216 ;  /* 0x4b8000006969c820 */ /* 0x000fc60000400000 */
[----:B------:R-:W-:Y:S01]  /*2dd10*/  FMUL R244, R4, R244 ;  /* 0x000000f404f47220 */ /* 0x000fe20000400000 */
        /* <DEDUP_REMOVED lines=45> */
[----:B---3--:R-:W-:-:S04]  /*2dff0*/  @!P4 FMUL R21, R21, 16777216 ;  /* 0x4b8000001515c820 */ /* 0x008fc80000400000 */
[----:B------:R-:W-:-:S05]  /*2e000*/  FMUL R21, R4, R21 ;  /* 0x0000001504157220 */ /* 0x000fca0000400000 */
[----:B------:R-:W-:Y:S04]  /*2e010*/  STL [R1+0x12fc], R21 ;  /* 0x0012fc1501007387 */ /* 0x000fe80000100800 */
[----:B------:R0:W-:Y:S02]  /*2e020*/  STL [R1+0x4a0], R241 ;  /* 0x0004a0f101007387 */ /* 0x0001e40000100800 */
[C---:B0-----:R-:W-:Y:S02]  /*2e030*/  FMUL R241, R4.reuse, R118 ;  /* 0x0000007604f17220 */ /* 0x041fe40000400000 */
[----:B------:R-:W3:Y:S04]  /*2e040*/  LDL.LU R118, [R1+0x15c0] ;  /* 0x0015c00001767983 */ /* 0x000ee80000300800 */
[----:B------:R0:W-:Y:S01]  /*2e050*/  STL [R1+0x1300], R241 ;  /* 0x001300f101007387 */ /* 0x0001e20000100800 */
[C---:B------:R-:W-:Y:S01]  /*2e060*/  FMUL R21, R4.reuse, R116 ;  /* 0x0000007404157220 */ /* 0x040fe20000400000 */
[----:B0-----:R-:W-:-:S02]  /*2e070*/  FMUL R241, R4, R117 ;  /* 0x0000007504f17220 */ /* 0x001fc40000400000 */
[----:B------:R-:W4:Y:S04]  /*2e080*/  LDL.LU R117, [R1+0x15bc] ;  /* 0x0015bc0001757983 */ /* 0x000f280000300800 */
[----:B------:R-:W3:Y:S04]  /*2e090*/  LDL.LU R116, [R1+0x15b8] ;  /* 0x0015b80001747983 */ /* 0x000ee80000300800 */
[----:B------:R0:W-:Y:S02]  /*2e0a0*/  STL [R1+0x49c], R241 ;  /* 0x00049cf101007387 */ /* 0x0001e40000100800 */
[----:B0-----:R-:W-:-:S02]  /*2e0b0*/  FMUL R241, R4, R115 ;  /* 0x0000007304f17220 */ /* 0x001fc40000400000 */
[----:B------:R-:W4:Y:S04]  /*2e0c0*/  LDL.LU R115, [R1+0x15b4] ;  /* 0x0015b40001737983 */ /* 0x000f280000300800 */
[----:B------:R0:W-:Y:S02]  /*2e0d0*/  STL [R1+0x498], R21 ;  /* 0x0004981501007387 */ /* 0x0001e40000100800 */
[C---:B0-----:R-:W-:Y:S02]  /*2e0e0*/  FMUL R21, R4.reuse, R114 ;  /* 0x0000007204157220 */ /* 0x041fe40000400000 */
[----:B------:R-:W4:Y:S04]  /*2e0f0*/  LDL.LU R114, [R1+0x15b0] ;  /* 0x0015b00001727983 */ /* 0x000f280000300800 */
[----:B------:R0:W-:Y:S02]  /*2e100*/  STL [R1+0x248], R241 ;  /* 0x000248f101007387 */ /* 0x0001e40000100800 */
[----:B0-----:R-:W-:-:S02]  /*2e110*/  FMUL R241, R4, R113 ;  /* 0x0000007104f17220 */ /* 0x001fc40000400000 */
[----:B------:R-:W2:Y:S04]  /*2e120*/  LDL.LU R113, [R1+0x15ac] ;  /* 0x0015ac0001717983 */ /* 0x000ea80000300800 */
[----:B------:R0:W-:Y:S02]  /*2e130*/  STL [R1+0x244], R21 ;  /* 0x0002441501007387 */ /* 0x0001e40000100800 */
[C---:B0-----:R-:W-:Y:S02]  /*2e140*/  FMUL R21, R4.reuse, R112 ;  /* 0x0000007004157220 */ /* 0x041fe40000400000 */
[----:B------:R-:W3:Y:S04]  /*2e150*/  LDL.LU R112, [R1+0x15a8] ;  /* 0x0015a80001707983 */ /* 0x000ee80000300800 */
[----:B------:R-:W-:Y:S04]  /*2e160*/  STL [R1+0x484], R241 ;  /* 0x000484f101007387 */ /* 0x000fe80000100800 */
[----:B------:R-:W4:Y:S04]  /*2e170*/  LDL.LU R111, [R1+0x15a4] ;  /* 0x0015a400016f7983 */ /* 0x000f280000300800 */
[----:B------:R0:W-:Y:S04]  /*2e180*/  STL [R1+0x480], R21 ;  /* 0x0004801501007387 */ /* 0x0001e80000100800 */
[----:B------:R-:W-:Y:S04]  /*2e190*/  STL [R1+0x1304], R245 ;  /* 0x001304f501007387 */ /* 0x000fe80000100800 */
[----:B------:R1:W-:Y:S01]  /*2e1a0*/  STL [R1+0x1308], R20 ;  /* 0x0013081401007387 */ /* 0x0003e20000100800 */
[----:B0-----:R-:W-:-:S03]  /*2e1b0*/  FMUL R21, R4, R110 ;  /* 0x0000006e04157220 */ /* 0x001fc60000400000 */
[----:B------:R-:W4:Y:S01]  /*2e1c0*/  LDL.LU R110, [R1+0x15a0] ;  /* 0x0015a000016e7983 */ /* 0x000f220000300800 */
[----:B-1----:R-:W-:-:S03]  /*2e1d0*/  FMUL R20, R4, R109 ;  /* 0x0000006d04147220 */ /* 0x002fc60000400000 */
[----:B------:R-:W4:Y:S04]  /*2e1e0*/  LDL.LU R109, [R1+0x159c] ;  /* 0x00159c00016d7983 */ /* 0x000f280000300800 */
[----:B------:R0:W-:Y:S04]  /*2e1f0*/  STL [R1+0x47c], R21 ;  /* 0x00047c1501007387 */ /* 0x0001e80000100800 */
[----:B------:R-:W4:Y:S04]  /*2e200*/  LDL.LU R108, [R1+0x1598] ;  /* 0x00159800016c7983 */ /* 0x000f280000300800 */
[----:B------:R1:W-:Y:S01]  /*2e210*/  STL [R1+0x478], R20 ;  /* 0x0004781401007387 */ /* 0x0003e20000100800 */
[----:B0-----:R-:W-:-:S03]  /*2e220*/  FMUL R21, R4, R107 ;  /* 0x0000006b04157220 */ /* 0x001fc60000400000 */
[----:B------:R-:W-:Y:S04]  /*2e230*/  STL [R1+0x130c], R246 ;  /* 0x00130cf601007387 */ /* 0x000fe80000100800 */
[----:B------:R-:W-:Y:S01]  /*2e240*/  STL [R1+0x1318], R240 ;  /* 0x001318f001007387 */ /* 0x000fe20000100800 */
[----:B-1----:R-:W-:-:S03]  /*2e250*/  FMUL R20, R4, R106 ;  /* 0x0000006a04147220 */ /* 0x002fc60000400000 */
[----:B------:R-:W4:Y:S04]  /*2e260*/  LDL.LU R107, [R1+0x1594] ;  /* 0x00159400016b7983 */ /* 0x000f280000300800 */
[----:B------:R-:W4:Y:S04]  /*2e270*/  LDL.LU R106, [R1+0x1590] ;  /* 0x00159000016a7983 */ /* 0x000f280000300800 */
[----:B------:R0:W-:Y:S04]  /*2e280*/  STL [R1+0x464], R21 ;  /* 0x0004641501007387 */ /* 0x0001e80000100800 */
[----:B------:R-:W-:Y:S01]  /*2e290*/  STL [R1+0x131c], R244 ;  /* 0x00131cf401007387 */ /* 0x000fe20000100800 */
[----:B0-----:R-:W-:-:S03]  /*2e2a0*/  FMUL R21, R4, R105 ;  /* 0x0000006904157220 */ /* 0x001fc60000400000 */
[----:B------:R0:W-:Y:S04]  /*2e2b0*/  STL [R1+0x460], R20 ;  /* 0x0004601401007387 */ /* 0x0001e80000100800 */
[----:B------:R-:W2:Y:S04]  /*2e2c0*/  LDL.LU R105, [R1+0x158c] ;  /* 0x00158c0001697983 */ /* 0x000ea80000300800 */
[----:B------:R1:W-:Y:S01]  /*2e2d0*/  STL [R1+0x1320], R21 ;  /* 0x0013201501007387 */ /* 0x0003e20000100800 */
[C---:B------:R-:W-:Y:S01]  /*2e2e0*/  FMUL R241, R4.reuse, R102 ;  /* 0x0000006604f17220 */ /* 0x040fe20000400000 */
[C---:B0-----:R-:W-:Y:S01]  /*2e2f0*/  FMUL R20, R4.reuse, R103 ;  /* 0x0000006704147220 */ /* 0x041fe20000400000 */
[C---:B------:R-:W-:Y:S01]  /*2e300*/  FMUL R245, R4.reuse, R101 ;  /* 0x0000006504f57220 */ /* 0x040fe20000400000 */
[----:B-1----:R-:W-:-:S02]  /*2e310*/  FMUL R21, R4, R104 ;  /* 0x0000006804157220 */ /* 0x002fc40000400000 */
[----:B------:R-:W3:Y:S04]  /*2e320*/  LDL.LU R104, [R1+0x1588] ;  /* 0x0015880001687983 */ /* 0x000ee80000300800 */
[----:B------:R-:W4:Y:S04]  /*2e330*/  LDL.LU R103, [R1+0x1584] ;  /* 0x0015840001677983 */ /* 0x000f280000300800 */
[----:B------:R0:W-:Y:S04]  /*2e340*/  STL [R1+0x45c], R21 ;  /* 0x00045c1501007387 */ /* 0x0001e80000100800 */
[----:B------:R-:W4:Y:S04]  /*2e350*/  LDL.LU R102, [R1+0x1580] ;  /* 0x0015800001667983 */ /* 0x000f280000300800 */
[----:B------:R1:W-:Y:S04]  /*2e360*/  STL [R1+0x458], R20 ;  /* 0x0004581401007387 */ /* 0x0003e80000100800 */
[----:B------:R-:W-:Y:S01]  /*2e370*/  STL [R1+0x1324], R241 ;  /* 0x001324f101007387 */ /* 0x000fe20000100800 */
[----:B0-----:R-:W-:-:S03]  /*2e380*/  FMUL R21, R4, R99 ;  /* 0x0000006304157220 */ /* 0x001fc60000400000 */
[----:B------:R-:W4:Y:S01]  /*2e390*/  LDL.LU R101, [R1+0x157c] ;  /* 0x00157c0001657983 */ /* 0x000f220000300800 */
[----:B-1----:R-:W-:-:S03]  /*2e3a0*/  FMUL R20, R4, R100 ;  /* 0x0000006404147220 */ /* 0x002fc60000400000 */
[----:B------:R-:W-:Y:S04]  /*2e3b0*/  STL [R1+0x1328], R245 ;  /* 0x001328f501007387 */ /* 0x000fe80000100800 */
[----:B------:R-:W4:Y:S04]  /*2e3c0*/  LDL.LU R100, [R1+0x1578] ;  /* 0x0015780001647983 */ /* 0x000f280000300800 */
[----:B------:R-:W4:Y:S01]  /*2e3d0*/  LDL.LU R99, [R1+0x1574] ;  /* 0x0015740001637983 */ /* 0x000f220000300800 */
[----:B------:R-:W-:-:S03]  /*2e3e0*/  FMUL R246, R4, R97 ;  /* 0x0000006104f67220 */ /* 0x000fc60000400000 */
[----:B------:R0:W-:Y:S01]  /*2e3f0*/  STL [R1+0x444], R20 ;  /* 0x0004441401007387 */ /* 0x0001e20000100800 */
[C---:B------:R-:W-:Y:S01]  /*2e400*/  FMUL R240, R4.reuse, R94 ;  /* 0x0000005e04f07220 */ /* 0x040fe20000400000 */
[C---:B0-----:R-:W-:Y:S02]  /*2e410*/  FMUL R20, R4.reuse, R98 ;  /* 0x0000006204147220 */ /* 0x041fe40000400000 */
[----:B------:R-:W4:Y:S04]  /*2e420*/  LDL.LU R98, [R1+0x1570] ;  /* 0x0015700001627983 */ /* 0x000f280000300800 */
[----:B------:R0:W-:Y:S04]  /*2e430*/  STL [R1+0x440], R21 ;  /* 0x0004401501007387 */ /* 0x0001e80000100800 */
[----:B------:R1:W-:Y:S04]  /*2e440*/  STL [R1+0x132c], R20 ;  /* 0x00132c1401007387 */ /* 0x0003e80000100800 */
[----:B------:R-:W2:Y:S01]  /*2e450*/  LDL.LU R97, [R1+0x156c] ;  /* 0x00156c0001617983 */ /* 0x000ea20000300800 */
[----:B0-----:R-:W-:-:S03]  /*2e460*/  FMUL R21, R4, R96 ;  /* 0x0000006004157220 */ /* 0x001fc60000400000 */
[----:B------:R-:W-:Y:S01]  /*2e470*/  STL [R1+0x1338], R246 ;  /* 0x001338f601007387 */ /* 0x000fe20000100800 */
[----:B-1----:R-:W-:-:S03]  /*2e480*/  FMUL R20, R4, R95 ;  /* 0x0000005f04147220 */ /* 0x002fc60000400000 */
[----:B------:R-:W3:Y:S01]  /*2e490*/  LDL.LU R96, [R1+0x1568] ;  /* 0x0015680001607983 */ /* 0x000ee20000300800 */
[----:B------:R-:W-:-:S03]  /*2e4a0*/  FMUL R244, R4, R93 ;  /* 0x0000005d04f47220 */ /* 0x000fc60000400000 */
[----:B------:R-:W4:Y:S04]  /*2e4b0*/  LDL.LU R95, [R1+0x1564] ;  /* 0x00156400015f7983 */ /* 0x000f280000300800 */
[----:B------:R0:W-:Y:S04]  /*2e4c0*/  STL [R1+0x43c], R21 ;  /* 0x00043c1501007387 */ /* 0x0001e80000100800 */
[----:B------:R-:W4:Y:S04]  /*2e4d0*/  LDL.LU R94, [R1+0x1560] ;  /* 0x00156000015e7983 */ /* 0x000f280000300800 */
[----:B------:R1:W-:Y:S01]  /*2e4e0*/  STL [R1+0x438], R20 ;  /* 0x0004381401007387 */ /* 0x0003e20000100800 */
[----:B0-----:R-:W-:-:S03]  /*2e4f0*/  FMUL R21, R4, R92 ;  /* 0x0000005c04157220 */ /* 0x001fc60000400000 */
[----:B------:R-:W-:Y:S04]  /*2e500*/  STL [R1+0x133c], R240 ;  /* 0x00133cf001007387 */ /* 0x000fe80000100800 */
[----:B------:R-:W4:Y:S01]  /*2e510*/  LDL.LU R93, [R1+0x155c] ;  /* 0x00155c00015d7983 */ /* 0x000f220000300800 */
[----:B-1----:R-:W-:-:S03]  /*2e520*/  FMUL R20, R4, R91 ;  /* 0x0000005b04147220 */ /* 0x002fc60000400000 */
[----:B------:R-:W-:Y:S04]  /*2e530*/  STL [R1+0x1340], R244 ;  /* 0x001340f401007387 */ /* 0x000fe80000100800 */
[----:B------:R-:W4:Y:S04]  /*2e540*/  LDL.LU R92, [R1+0x1558] ;  /* 0x00155800015c7983 */ /* 0x000f280000300800 */
[----:B------:R-:W4:Y:S04]  /*2e550*/  LDL.LU R91, [R1+0x1554] ;  /* 0x00155400015b7983 */ /* 0x000f280000300800 */
[----:B------:R0:W-:Y:S01]  /*2e560*/  STL [R1+0x424], R21 ;  /* 0x0004241501007387 */ /* 0x0001e20000100800 */
[C---:B------:R-:W-:Y:S01]  /*2e570*/  FMUL R241, R4.reuse, R89 ;  /* 0x0000005904f17220 */ /* 0x040fe20000400000 */
[----:B0-----:R-:W-:-:S02]  /*2e580*/  FMUL R21, R4, R90 ;  /* 0x0000005a04157220 */ /* 0x001fc40000400000 */
        /* <DEDUP_REMOVED lines=14> */
[----:B------:R-:W-:Y:S01]  /*2e670*/  STL [R1+0x134c], R245 ;  /* 0x00134cf501007387 */ /* 0x000fe20000100800 */
[----:B-1----:R-:W-:-:S03]  /*2e680*/  FMUL R20, R4, R85 ;  /* 0x0000005504147220 */ /* 0x002fc60000400000 */
[----:B------:R-:W4:Y:S01]  /*2e690*/  LDL.LU R85, [R1+0x153c] ;  /* 0x00153c0001557983 */ /* 0x000f220000300800 */
[----:B------:R-:W-:-:S03]  /*2e6a0*/  FMUL R246, R4, R82 ;  /* 0x0000005204f67220 */ /* 0x000fc60000400000 */
[----:B------:R0:W-:Y:S01]  /*2e6b0*/  STL [R1+0x1358], R20 ;  /* 0x0013581401007387 */ /* 0x0001e20000100800 */
[----:B------:R-:W-:-:S03]  /*2e6c0*/  FMUL R240, R4, R81 ;  /* 0x0000005104f07220 */ /* 0x000fc60000400000 */
[----:B------:R-:W4:Y:S01]  /*2e6d0*/  LDL.LU R84, [R1+0x1538] ;  /* 0x0015380001547983 */ /* 0x000f220000300800 */
[----:B0-----:R-:W-:-:S03]  /*2e6e0*/  FMUL R20, R4, R83 ;  /* 0x0000005304147220 */ /* 0x001fc60000400000 */
[----:B------:R-:W4:Y:S04]  /*2e6f0*/  LDL.LU R83, [R1+0x1534] ;  /* 0x0015340001537983 */ /* 0x000f280000300800 */
[----:B------:R0:W-:Y:S04]  /*2e700*/  STL [R1+0x3f0], R21 ;  /* 0x0003f01501007387 */ /* 0x0001e80000100800 */
[----:B------:R-:W4:Y:S04]  /*2e710*/  LDL.LU R82, [R1+0x1530] ;  /* 0x0015300001527983 */ /* 0x000f280000300800 */
[----:B------:R1:W-:Y:S01]  /*2e720*/  STL [R1+0x3ec], R20 ;  /* 0x0003ec1401007387 */ /* 0x0003e20000100800 */
[----:B0-----:R-:W-:-:S03]  /*2e730*/  FMUL R21, R4, R80 ;  /* 0x0000005004157220 */ /* 0x001fc60000400000 */
[----:B------:R-:W-:Y:S01]  /*2e740*/  STL [R1+0x135c], R246 ;  /* 0x00135cf601007387 */ /* 0x000fe20000100800 */
[----:B------:R-:W-:-:S03]  /*2e750*/  FMUL R244, R4, R78 ;  /* 0x0000004e04f47220 */ /* 0x000fc60000400000 */
[----:B------:R-:W2:Y:S01]  /*2e760*/  LDL.LU R81, [R1+0x152c] ;  /* 0x00152c0001517983 */ /* 0x000ea20000300800 */
[----:B-1----:R-:W-:-:S03]  /*2e770*/  FMUL R20, R4, R79 ;  /* 0x0000004f04147220 */ /* 0x002fc60000400000 */
[----:B------:R-:W-:Y:S04]  /*2e780*/  STL [R1+0x1360], R240 ;  /* 0x001360f001007387 */ /* 0x000fe80000100800 */
[----:B------:R-:W3:Y:S04]  /*2e790*/  LDL.LU R80, [R1+0x1528] ;  /* 0x0015280001507983 */ /* 0x000ee80000300800 */
[----:B------:R-:W4:Y:S04]  /*2e7a0*/  LDL.LU R79, [R1+0x1524] ;  /* 0x00152400014f7983 */ /* 0x000f280000300800 */
[----:B------:R0:W-:Y:S04]  /*2e7b0*/  STL [R1+0x3e8], R21 ;  /* 0x0003e81501007387 */ /* 0x0001e80000100800 */
[----:B------:R-:W4:Y:S04]  /*2e7c0*/  LDL.LU R78, [R1+0x1520] ;  /* 0x00152000014e7983 */ /* 0x000f280000300800 */
[----:B------:R1:W-:Y:S01]  /*2e7d0*/  STL [R1+0x3e4], R20 ;  /* 0x0003e41401007387 */ /* 0x0003e20000100800 */
[----:B0-----:R-:W-:-:S03]  /*2e7e0*/  FMUL R21, R4, R77 ;  /* 0x0000004d04157220 */ /* 0x001fc60000400000 */
[----:B------:R-:W-:Y:S04]  /*2e7f0*/  STL [R1+0x1364], R244 ;  /* 0x001364f401007387 */ /* 0x000fe80000100800 */
[----:B------:R-:W4:Y:S04]  /*2e800*/  LDL.LU R77, [R1+0x151c] ;  /* 0x00151c00014d7983 */ /* 0x000f280000300800 */
[----:B------:R0:W-:Y:S01]  /*2e810*/  STL [R1+0x1368], R21 ;  /* 0x0013681501007387 */ /* 0x0001e20000100800 */
[C---:B-1----:R-:W-:Y:S01]  /*2e820*/  FMUL R20, R4.reuse, R75 ;  /* 0x0000004b04147220 */ /* 0x042fe20000400000 */
[C---:B------:R-:W-:Y:S01]  /*2e830*/  FMUL R241, R4.reuse, R74 ;  /* 0x0000004a04f17220 */ /* 0x040fe20000400000 */
[C---:B------:R-:W-:Y:S01]  /*2e840*/  FMUL R245, R4.reuse, R73 ;  /* 0x0000004904f57220 */ /* 0x040fe20000400000 */
[----:B0-----:R-:W-:-:S02]  /*2e850*/  FMUL R21, R4, R76 ;  /* 0x0000004c04157220 */ /* 0x001fc40000400000 */
[----:B------:R-:W4:Y:S04]  /*2e860*/  LDL.LU R76, [R1+0x1518] ;  /* 0x00151800014c7983 */ /* 0x000f280000300800 */
[----:B------:R-:W4:Y:S04]  /*2e870*/  LDL.LU R75, [R1+0x1514] ;  /* 0x00151400014b7983 */ /* 0x000f280000300800 */
[----:B------:R0:W-:Y:S04]  /*2e880*/  STL [R1+0x3c8], R21 ;  /* 0x0003c81501007387 */ /* 0x0001e80000100800 */
[----:B------:R-:W4:Y:S04]  /*2e890*/  LDL.LU R74, [R1+0x1510] ;  /* 0x00151000014a7983 */ /* 0x000f280000300800 */
[----:B------:R1:W-:Y:S04]  /*2e8a0*/  STL [R1+0x3c0], R20 ;  /* 0x0003c01401007387 */ /* 0x0003e80000100800 */
[----:B------:R-:W-:Y:S01]  /*2e8b0*/  STL [R1+0x1374], R241 ;  /* 0x001374f101007387 */ /* 0x000fe20000100800 */
[----:B0-----:R-:W-:-:S03]  /*2e8c0*/  FMUL R21, R4, R71 ;  /* 0x0000004704157220 */ /* 0x001fc60000400000 */
[----:B------:R-:W2:Y:S01]  /*2e8d0*/  LDL.LU R73, [R1+0x150c] ;  /* 0x00150c0001497983 */ /* 0x000ea20000300800 */
[----:B-1----:R-:W-:-:S03]  /*2e8e0*/  FMUL R20, R4, R72 ;  /* 0x0000004804147220 */ /* 0x002fc60000400000 */
[----:B------:R-:W-:Y:S04]  /*2e8f0*/  STL [R1+0x1378], R245 ;  /* 0x001378f501007387 */ /* 0x000fe80000100800 */
[----:B------:R-:W3:Y:S04]  /*2e900*/  LDL.LU R72, [R1+0x1508] ;  /* 0x0015080001487983 */ /* 0x000ee80000300800 */
        /* <DEDUP_REMOVED lines=8> */
[----:B------:R-:W4:Y:S01]  /*2e990*/  LDL.LU R69, [R1+0x14fc] ;  /* 0x0014fc0001457983 */ /* 0x000f220000300800 */
[----:B0-----:R-:W-:-:S03]  /*2e9a0*/  FMUL R21, R4, R68 ;  /* 0x0000004404157220 */ /* 0x001fc60000400000 */
[----:B------:R-:W-:Y:S01]  /*2e9b0*/  STL [R1+0x1384], R246 ;  /* 0x001384f601007387 */ /* 0x000fe20000100800 */
[----:B-1----:R-:W-:-:S03]  /*2e9c0*/  FMUL R20, R4, R67 ;  /* 0x0000004304147220 */ /* 0x002fc60000400000 */
[----:B------:R-:W4:Y:S01]  /*2e9d0*/  LDL.LU R68, [R1+0x14f8] ;  /* 0x0014f80001447983 */ /* 0x000f220000300800 */
[----:B------:R-:W-:-:S03]  /*2e9e0*/  FMUL R244, R4, R65 ;  /* 0x0000004104f47220 */ /* 0x000fc60000400000 */
[----:B------:R-:W4:Y:S04]  /*2e9f0*/  LDL.LU R67, [R1+0x14f4] ;  /* 0x0014f40001437983 */ /* 0x000f280000300800 */
[----:B------:R0:W-:Y:S04]  /*2ea00*/  STL [R1+0x390], R21 ;  /* 0x0003901501007387 */ /* 0x0001e80000100800 */
[----:B------:R-:W4:Y:S04]  /*2ea10*/  LDL.LU R66, [R1+0x14f0] ;  /* 0x0014f00001427983 */ /* 0x000f280000300800 */
[----:B------:R1:W-:Y:S01]  /*2ea20*/  STL [R1+0x38c], R20 ;  /* 0x00038c1401007387 */ /* 0x0003e20000100800 */
[----:B0-----:R-:W-:-:S03]  /*2ea30*/  FMUL R21, R4, R64 ;  /* 0x0000004004157220 */ /* 0x001fc60000400000 */
[----:B------:R-:W-:Y:S04]  /*2ea40*/  STL [R1+0x1388], R240 ;  /* 0x001388f001007387 */ /* 0x000fe80000100800 */
[----:B------:R-:W2:Y:S01]  /*2ea50*/  LDL.LU R65, [R1+0x14ec] ;  /* 0x0014ec0001417983 */ /* 0x000ea20000300800 */
[----:B-1----:R-:W-:-:S03]  /*2ea60*/  FMUL R20, R4, R63 ;  /* 0x0000003f04147220 */ /* 0x002fc60000400000 */
[----:B------:R-:W-:Y:S04]  /*2ea70*/  STL [R1+0x138c], R244 ;  /* 0x00138cf401007387 */ /* 0x000fe80000100800 */
[----:B------:R-:W3:Y:S04]  /*2ea80*/  LDL.LU R64, [R1+0x14e8] ;  /* 0x0014e80001407983 */ /* 0x000ee80000300800 */
[----:B------:R-:W4:Y:S04]  /*2ea90*/  LDL.LU R63, [R1+0x14e4] ;  /* 0x0014e400013f7983 */ /* 0x000f280000300800 */
[----:B------:R0:W-:Y:S01]  /*2eaa0*/  STL [R1+0x384], R21 ;  /* 0x0003841501007387 */ /* 0x0001e20000100800 */
[----:B------:R-:W-:Y:S01]  /*2eab0*/  FMUL R247, R4, R247 ;  /* 0x000000f704f77220 */ /* 0x000fe20000400000 */
[----:B------:R-:W-:Y:S01]  /*2eac0*/  @!P4 FMUL R60, R60, 16777216 ;  /* 0x4b8000003c3cc820 */ /* 0x000fe20000400000 */
[----:B------:R-:W-:Y:S01]  /*2ead0*/  @!P4 FMUL R59, R59, 16777216 ;  /* 0x4b8000003b3bc820 */ /* 0x000fe20000400000 */
[----:B0-----:R-:W-:-:S02]  /*2eae0*/  FMUL R21, R4, R62 ;  /* 0x0000003e04157220 */ /* 0x001fc40000400000 */
[----:B------:R-:W4:Y:S01]  /*2eaf0*/  LDL.LU R62, [R1+0x14e0] ;  /* 0x0014e000013e7983 */ /* 0x000f220000300800 */
[----:B------:R-:W-:-:S03]  /*2eb00*/  @!P4 FMUL R58, R58, 16777216 ;  /* 0x4b8000003a3ac820 */ /* 0x000fc60000400000 */
[----:B------:R0:W-:Y:S04]  /*2eb10*/  STL [R1+0x380], R20 ;  /* 0x0003801401007387 */ /* 0x0001e80000100800 */
[----:B------:R1:W-:Y:S01]  /*2eb20*/  STL [R1+0x1394], R21 ;  /* 0x0013941501007387 */ /* 0x0003e20000100800 */
[C---:B------:R-:W-:Y:S01]  /*2eb30*/  FMUL R241, R4.reuse, R59 ;  /* 0x0000003b04f17220 */ /* 0x040fe20000400000 */
[----:B------:R-:W-:Y:S02]  /*2eb40*/  @!P4 FMUL R57, R57, 16777216 ;  /* 0x4b8000003939c820 */ /* 0x000fe40000400000 */
[----:B------:R-:W-:Y:S01]  /*2eb50*/  STL [R1+0x1398], R247 ;  /* 0x001398f701007387 */ /* 0x000fe20000100800 */
[C---:B0-----:R-:W-:Y:S01]  /*2eb60*/  FMUL R20, R4.reuse, R60 ;  /* 0x0000003c04147220 */ /* 0x041fe20000400000 */
[----:B-1----:R-:W-:-:S02]  /*2eb70*/  FMUL R21, R4, R61 ;  /* 0x0000003d04157220 */ /* 0x002fc40000400000 */
[----:B------:R-:W4:Y:S01]  /*2eb80*/  LDL.LU R61, [R1+0x14dc] ;  /* 0x0014dc00013d7983 */ /* 0x000f220000300800 */
[----:B------:R-:W-:Y:S01]  /*2eb90*/  FMUL R245, R4, R58 ;  /* 0x0000003a04f57220 */ /* 0x000fe20000400000 */
[----:B------:R-:W-:Y:S02]  /*2eba0*/  @!P4 FMUL R56, R56, 16777216 ;  /* 0x4b8000003838c820 */ /* 0x000fe40000400000 */
[----:B------:R-:W4:Y:S04]  /*2ebb0*/  LDL.LU R60, [R1+0x14d8] ;  /* 0x0014d800013c7983 */ /* 0x000f280000300800 */
[----:B------:R0:W-:Y:S04]  /*2ebc0*/  STL [R1+0x34c], R21 ;  /* 0x00034c1501007387 */ /* 0x0001e80000100800 */
[----:B------:R-:W4:Y:S01]  /*2ebd0*/  LDL.LU R59, [R1+0x14d4] ;  /* 0x0014d400013b7983 */ /* 0x000f220000300800 */
[----:B------:R-:W-:-:S03]  /*2ebe0*/  @!P4 FMUL R55, R55, 16777216 ;  /* 0x4b8000003737c820 */ /* 0x000fc60000400000 */
[----:B------:R1:W-:Y:S04]  /*2ebf0*/  STL [R1+0x344], R20 ;  /* 0x0003441401007387 */ /* 0x0003e80000100800 */
[----:B------:R-:W-:Y:S01]  /*2ec00*/  STL [R1+0x139c], R241 ;  /* 0x00139cf101007387 */ /* 0x000fe20000100800 */
[----:B0-----:R-:W-:-:S03]  /*2ec10*/  FMUL R21, R4, R56 ;  /* 0x0000003804157220 */ /* 0x001fc60000400000 */
[----:B------:R-:W4:Y:S01]  /*2ec20*/  LDL.LU R58, [R1+0x14d0] ;  /* 0x0014d000013a7983 */ /* 0x000f220000300800 */
[----:B-1----:R-:W-:-:S03]  /*2ec30*/  FMUL R20, R4, R57 ;  /* 0x0000003904147220 */ /* 0x002fc60000400000 */
[----:B------:R-:W-:Y:S01]  /*2ec40*/  STL [R1+0x13a4], R245 ;  /* 0x0013a4f501007387 */ /* 0x000fe20000100800 */
[----:B------:R-:W-:-:S03]  /*2ec50*/  @!P4 FMUL R54, R54, 16777216 ;  /* 0x4b8000003636c820 */ /* 0x000fc60000400000 */
[----:B------:R-:W2:Y:S01]  /*2ec60*/  LDL.LU R57, [R1+0x14cc] ;  /* 0x0014cc0001397983 */ /* 0x000ea20000300800 */
[----:B------:R-:W-:-:S03]  /*2ec70*/  @!P4 FMUL R53, R53, 16777216 ;  /* 0x4b8000003535c820 */ /* 0x000fc60000400000 */
[----:B------:R-:W3:Y:S01]  /*2ec80*/  LDL.LU R56, [R1+0x14c8] ;  /* 0x0014c80001387983 */ /* 0x000ee20000300800 */
[----:B------:R-:W-:-:S03]  /*2ec90*/  FMUL R246, R4, R54 ;  /* 0x0000003604f67220 */ /* 0x000fc60000400000 */
[----:B------:R0:W-:Y:S01]  /*2eca0*/  STL [R1+0x334], R20 ;  /* 0x0003341401007387 */ /* 0x0001e20000100800 */
[----:B------:R-:W-:Y:S01]  /*2ecb0*/  @!P4 FMUL R52, R52, 16777216 ;  /* 0x4b8000003434c820 */ /* 0x000fe20000400000 */
[----:B------:R-:W-:Y:S01]  /*2ecc0*/  @!P4 FMUL R51, R51, 16777216 ;  /* 0x4b8000003333c820 */ /* 0x000fe20000400000 */
[----:B------:R-:W-:Y:S01]  /*2ecd0*/  @!P4 FMUL R50, R50, 16777216 ;  /* 0x4b8000003232c820 */ /* 0x000fe20000400000 */
[C---:B0-----:R-:W-:Y:S02]  /*2ece0*/  FMUL R20, R4.reuse, R55 ;  /* 0x0000003704147220 */ /* 0x041fe40000400000 */
[----:B------:R-:W4:Y:S04]  /*2ecf0*/  LDL.LU R55, [R1+0x14c4] ;  /* 0x0014c40001377983 */ /* 0x000f280000300800 */
[----:B------:R0:W-:Y:S01]  /*2ed00*/  STL [R1+0x330], R21 ;  /* 0x0003301501007387 */ /* 0x0001e20000100800 */
[----:B------:R-:W-:-:S03]  /*2ed10*/  FMUL R240, R4, R51 ;  /* 0x0000003304f07220 */ /* 0x000fc60000400000 */
[----:B------:R1:W-:Y:S01]  /*2ed20*/  STL [R1+0x13a8], R20 ;  /* 0x0013a81401007387 */ /* 0x0003e20000100800 */
[----:B------:R-:W-:-:S03]  /*2ed30*/  @!P4 FMUL R49, R49, 16777216 ;  /* 0x4b8000003131c820 */ /* 0x000fc60000400000 */
[----:B------:R-:W4:Y:S01]  /*2ed40*/  LDL.LU R54, [R1+0x14c0] ;  /* 0x0014c00001367983 */ /* 0x000f220000300800 */
[----:B0-----:R-:W-:-:S03]  /*2ed50*/  FMUL R21, R4, R53 ;  /* 0x0000003504157220 */ /* 0x001fc60000400000 */
[----:B------:R-:W-:Y:S01]  /*2ed60*/  STL [R1+0x13ac], R246 ;  /* 0x0013acf601007387 */ /* 0x000fe20000100800 */
[----:B-1----:R-:W-:-:S03]  /*2ed70*/  FMUL R20, R4, R52 ;  /* 0x0000003404147220 */ /* 0x002fc60000400000 */
[----:B------:R-:W4:Y:S01]  /*2ed80*/  LDL.LU R53, [R1+0x14bc] ;  /* 0x0014bc0001357983 */ /* 0x000f220000300800 */
[----:B------:R-:W-:Y:S01]  /*2ed90*/  FMUL R244, R4, R50 ;  /* 0x0000003204f47220 */ /* 0x000fe20000400000 */
[----:B------:R-:W-:Y:S02]  /*2eda0*/  @!P4 FMUL R48, R48, 16777216 ;  /* 0x4b8000003030c820 */ /* 0x000fe40000400000 */
[----:B------:R-:W4:Y:S04]  /*2edb0*/  LDL.LU R52, [R1+0x14b8] ;  /* 0x0014b80001347983 */ /* 0x000f280000300800 */
[----:B------:R0:W-:Y:S04]  /*2edc0*/  STL [R1+0x2fc], R21 ;  /* 0x0002fc1501007387 */ /* 0x0001e80000100800 */
[----:B------:R-:W4:Y:S01]  /*2edd0*/  LDL.LU R51, [R1+0x14b4] ;  /* 0x0014b40001337983 */ /* 0x000f220000300800 */
[----:B------:R-:W-:-:S03]  /*2ede0*/  @!P4 FMUL R47, R47, 16777216 ;  /* 0x4b8000002f2fc820 */ /* 0x000fc60000400000 */
[----:B------:R1:W-:Y:S01]  /*2edf0*/  STL [R1+0x1fc], R20 ;  /* 0x0001fc1401007387 */ /* 0x0003e20000100800 */
[----:B0-----:R-:W-:-:S03]  /*2ee00*/  FMUL R21, R4, R49 ;  /* 0x0000003104157220 */ /* 0x001fc60000400000 */
[----:B------:R-:W-:Y:S04]  /*2ee10*/  STL [R1+0x13b0], R240 ;  /* 0x0013b0f001007387 */ /* 0x000fe80000100800 */
[----:B------:R-:W4:Y:S01]  /*2ee20*/  LDL.LU R50, [R1+0x14b0] ;  /* 0x0014b00001327983 */ /* 0x000f220000300800 */
[----:B-1----:R-:W-:-:S03]  /*2ee30*/  FMUL R20, R4, R48 ;  /* 0x0000003004147220 */ /* 0x002fc60000400000 */
[----:B------:R-:W-:Y:S01]  /*2ee40*/  STL [R1+0x13b4], R244 ;  /* 0x0013b4f401007387 */ /* 0x000fe20000100800 */
[----:B------:R-:W-:-:S03]  /*2ee50*/  @!P4 FMUL R46, R46, 16777216 ;  /* 0x4b8000002e2ec820 */ /* 0x000fc60000400000 */
[----:B------:R-:W2:Y:S04]  /*2ee60*/  LDL.LU R49, [R1+0x14ac] ;  /* 0x0014ac0001317983 */ /* 0x000ea80000300800 */
[----:B------:R-:W3:Y:S01]  /*2ee70*/  LDL.LU R48, [R1+0x14a8] ;  /* 0x0014a80001307983 */ /* 0x000ee20000300800 */
[----:B------:R-:W-:-:S03]  /*2ee80*/  @!P4 FMUL R45, R45, 16777216 ;  /* 0x4b8000002d2dc820 */ /* 0x000fc60000400000 */
[----:B------:R0:W-:Y:S01]  /*2ee90*/  STL [R1+0x1f0], R21 ;  /* 0x0001f01501007387 */ /* 0x0001e20000100800 */
[----:B------:R-:W-:Y:S01]  /*2eea0*/  FMUL R247, R4, R46 ;  /* 0x0000002e04f77220 */ /* 0x000fe20000400000 */
[----:B------:R-:W-:Y:S01]  /*2eeb0*/  @!P4 FMUL R44, R44, 16777216 ;  /* 0x4b8000002c2cc820 */ /* 0x000fe20000400000 */
[----:B------:R-:W-:Y:S01]  /*2eec0*/  @!P4 FMUL R43, R43, 16777216 ;  /* 0x4b8000002b2bc820 */ /* 0x000fe20000400000 */
[----:B------:R-:W-:Y:S01]  /*2eed0*/  @!P4 FMUL R243, R243, 16777216 ;  /* 0x4b800000f3f3c820 */ /* 0x000fe20000400000 */
[----:B0-----:R-:W-:Y:S02]  /*2eee0*/  FMUL R21, R4, R47 ;  /* 0x0000002f04157220 */ /* 0x001fe40000400000 */
[----:B------:R-:W4:Y:S04]  /*2eef0*/  LDL.LU R47, [R1+0x14a4] ;  /* 0x0014a400012f7983 */ /* 0x000f280000300800 */
[----:B------:R0:W-:Y:S04]  /*2ef00*/  STL [R1+0x1ec], R20 ;  /* 0x0001ec1401007387 */ /* 0x0001e80000100800 */
[----:B------:R1:W-:Y:S01]  /*2ef10*/  STL [R1+0x13b8], R21 ;  /* 0x0013b81501007387 */ /* 0x0003e20000100800 */
[----:B------:R-:W-:Y:S01]  /*2ef20*/  @!P4 FMUL R42, R42, 16777216 ;  /* 0x4b8000002a2ac820 */ /* 0x000fe20000400000 */
[----:B------:R-:W-:-:S02]  /*2ef30*/  FMUL R241, R4, R43 ;  /* 0x0000002b04f17220 */ /* 0x000fc40000400000 */
[----:B------:R-:W4:Y:S01]  /*2ef40*/  LDL.LU R46, [R1+0x14a0] ;  /* 0x0014a000012e7983 */ /* 0x000f220000300800 */
[----:B0-----:R-:W-:-:S03]  /*2ef50*/  FMUL R20, R4, R44 ;  /* 0x0000002c04147220 */ /* 0x001fc60000400000 */
[----:B------:R-:W-:Y:S01]  /*2ef60*/  STL [R1+0x13bc], R247 ;  /* 0x0013bcf701007387 */ /* 0x000fe20000100800 */
[C---:B-1----:R-:W-:Y:S01]  /*2ef70*/  FMUL R21, R4.reuse, R45 ;  /* 0x0000002d04157220 */ /* 0x042fe20000400000 */
[----:B------:R-:W-:Y:S02]  /*2ef80*/  FMUL R243, R4, R243 ;  /* 0x000000f304f37220 */ /* 0x000fe40000400000 */
[----:B------:R-:W4:Y:S01]  /*2ef90*/  LDL.LU R45, [R1+0x149c] ;  /* 0x00149c00012d7983 */ /* 0x000f220000300800 */
[----:B------:R-:W-:-:S03]  /*2efa0*/  @!P4 FMUL R41, R41, 16777216 ;  /* 0x4b8000002929c820 */ /* 0x000fc60000400000 */
[----:B------:R-:W4:Y:S01]  /*2efb0*/  LDL.LU R44, [R1+0x1498] ;  /* 0x00149800012c7983 */ /* 0x000f220000300800 */
[----:B------:R-:W-:-:S03]  /*2efc0*/  @!P4 FMUL R40, R40, 16777216 ;  /* 0x4b8000002828c820 */ /* 0x000fc60000400000 */
[----:B------:R0:W-:Y:S04]  /*2efd0*/  STL [R1+0x1c0], R21 ;  /* 0x0001c01501007387 */ /* 0x0001e80000100800 */
[----:B------:R-:W4:Y:S04]  /*2efe0*/  LDL.LU R43, [R1+0x1494] ;  /* 0x00149400012b7983 */ /* 0x000f280000300800 */
[----:B------:R1:W-:Y:S01]  /*2eff0*/  STL [R1+0x1bc], R20 ;  /* 0x0001bc1401007387 */ /* 0x0003e20000100800 */
[----:B0-----:R-:W-:-:S03]  /*2f000*/  FMUL R21, R4, R42 ;  /* 0x0000002a04157220 */ /* 0x001fc60000400000 */
[----:B------:R-:W-:Y:S01]  /*2f010*/  STL [R1+0x13c0], R241 ;  /* 0x0013c0f101007387 */ /* 0x000fe20000100800 */
[----:B------:R-:W-:-:S03]  /*2f020*/  @!P4 FMUL R39, R39, 16777216 ;  /* 0x4b8000002727c820 */ /* 0x000fc60000400000 */
[----:B------:R-:W-:Y:S01]  /*2f030*/  STL [R1+0x13c4], R243 ;  /* 0x0013c4f301007387 */ /* 0x000fe20000100800 */
[----:B-1----:R-:W-:-:S03]  /*2f040*/  FMUL R20, R4, R41 ;  /* 0x0000002904147220 */ /* 0x002fc60000400000 */
[----:B------:R-:W4:Y:S01]  /*2f050*/  LDL.LU R42, [R1+0x1490] ;  /* 0x00149000012a7983 */ /* 0x000f220000300800 */
[----:B------:R-:W-:-:S03]  /*2f060*/  FMUL R245, R4, R40 ;  /* 0x0000002804f57220 */ /* 0x000fc60000400000 */
[----:B------:R-:W2:Y:S01]  /*2f070*/  LDL.LU R41, [R1+0x148c] ;  /* 0x00148c0001297983 */ /* 0x000ea20000300800 */
[----:B------:R-:W-:-:S03]  /*2f080*/  @!P4 FMUL R38, R38, 16777216 ;  /* 0x4b8000002626c820 */ /* 0x000fc60000400000 */
[----:B------:R0:W-:Y:S04]  /*2f090*/  STL [R1+0x1b0], R21 ;  /* 0x0001b01501007387 */ /* 0x0001e80000100800 */
[----:B------:R-:W3:Y:S01]  /*2f0a0*/  LDL.LU R40, [R1+0x1488] ;  /* 0x0014880001287983 */ /* 0x000ee20000300800 */
[----:B------:R-:W-:-:S03]  /*2f0b0*/  @!P4 FMUL R37, R37, 16777216 ;  /* 0x4b8000002525c820 */ /* 0x000fc60000400000 */
[----:B------:R1:W-:Y:S01]  /*2f0c0*/  STL [R1+0x1ac], R20 ;  /* 0x0001ac1401007387 */ /* 0x0003e20000100800 */
[----:B------:R-:W-:Y:S01]  /*2f0d0*/  @!P4 FMUL R36, R36, 16777216 ;  /* 0x4b8000002424c820 */ /* 0x000fe20000400000 */
[C---:B0-----:R-:W-:Y:S02]  /*2f0e0*/  FMUL R21, R4.reuse, R38 ;  /* 0x0000002604157220 */ /* 0x041fe40000400000 */
[----:B------:R-:W-:Y:S01]  /*2f0f0*/  STL [R1+0x13c8], R245 ;  /* 0x0013c8f501007387 */ /* 0x000fe20000100800 */
[----:B------:R-:W-:Y:S01]  /*2f100*/  @!P4 FMUL R35, R35, 16777216 ;  /* 0x4b8000002323c820 */ /* 0x000fe20000400000 */
[C---:B-1----:R-:W-:Y:S02]  /*2f110*/  FMUL R20, R4.reuse, R39 ;  /* 0x0000002704147220 */ /* 0x042fe40000400000 */
[----:B------:R-:W4:Y:S01]  /*2f120*/  LDL.LU R39, [R1+0x1484] ;  /* 0x0014840001277983 */ /* 0x000f220000300800 */
[----:B------:R-:W-:-:S03]  /*2f130*/  FMUL R246, R4, R36 ;  /* 0x0000002404f67220 */ /* 0x000fc60000400000 */
[----:B------:R0:W-:Y:S01]  /*2f140*/  STL [R1+0x13cc], R20 ;  /* 0x0013cc1401007387 */ /* 0x0001e20000100800 */
[----:B------:R-:W-:Y:S01]  /*2f150*/  @!P4 FMUL R34, R34, 16777216 ;  /* 0x4b8000002222c820 */ /* 0x000fe20000400000 */
[C---:B------:R-:W-:Y:S02]  /*2f160*/  FMUL R240, R4.reuse, R35 ;  /* 0x0000002304f07220 */ /* 0x040fe40000400000 */
[----:B------:R-:W4:Y:S01]  /*2f170*/  LDL.LU R38, [R1+0x1480] ;  /* 0x0014800001267983 */ /* 0x000f220000300800 */
[----:B------:R-:W-:Y:S01]  /*2f180*/  @!P4 FMUL R33, R33, 16777216 ;  /* 0x4b8000002121c820 */ /* 0x000fe20000400000 */
[----:B0-----:R-:W-:Y:S02]  /*2f190*/  FMUL R20, R4, R37 ;  /* 0x0000002504147220 */ /* 0x001fe40000400000 */
[----:B------:R-:W4:Y:S01]  /*2f1a0*/  LDL.LU R37, [R1+0x147c] ;  /* 0x00147c0001257983 */ /* 0x000f220000300800 */
[----:B------:R-:W-:-:S03]  /*2f1b0*/  @!P4 FMUL R32, R32, 16777216 ;  /* 0x4b8000002020c820 */ /* 0x000fc60000400000 */
[----:B------:R0:W-:Y:S04]  /*2f1c0*/  STL [R1+0x180], R21 ;  /* 0x0001801501007387 */ /* 0x0001e80000100800 */
[----:B------:R-:W4:Y:S01]  /*2f1d0*/  LDL.LU R36, [R1+0x1478] ;  /* 0x0014780001247983 */ /* 0x000f220000300800 */
[----:B------:R-:W-:-:S03]  /*2f1e0*/  @!P4 FMUL R31, R31, 16777216 ;  /* 0x4b8000001f1fc820 */ /* 0x000fc60000400000 */
[----:B------:R1:W-:Y:S01]  /*2f1f0*/  STL [R1+0x17c], R20 ;  /* 0x00017c1401007387 */ /* 0x0003e20000100800 */
[----:B0-----:R-:W-:-:S03]  /*2f200*/  FMUL R21, R4, R34 ;  /* 0x0000002204157220 */ /* 0x001fc60000400000 */
[----:B------:R-:W-:Y:S01]  /*2f210*/  STL [R1+0x13d0], R246 ;  /* 0x0013d0f601007387 */ /* 0x000fe20000100800 */
[----:B------:R-:W-:-:S03]  /*2f220*/  FMUL R244, R4, R32 ;  /* 0x0000002004f47220 */ /* 0x000fc60000400000 */
[----:B------:R-:W4:Y:S01]  /*2f230*/  LDL.LU R35, [R1+0x1474] ;  /* 0x0014740001237983 */ /* 0x000f220000300800 */
[----:B-1----:R-:W-:-:S03]  /*2f240*/  FMUL R20, R4, R33 ;  /* 0x0000002104147220 */ /* 0x002fc60000400000 */
[----:B------:R-:W-:Y:S04]  /*2f250*/  STL [R1+0x13d4], R240 ;  /* 0x0013d4f001007387 */ /* 0x000fe80000100800 */
[----:B------:R-:W4:Y:S04]  /*2f260*/  LDL.LU R34, [R1+0x1470] ;  /* 0x0014700001227983 */ /* 0x000f280000300800 */
[----:B------:R-:W2:Y:S01]  /*2f270*/  LDL.LU R33, [R1+0x146c] ;  /* 0x00146c0001217983 */ /* 0x000ea20000300800 */
[----:B------:R-:W-:-:S03]  /*2f280*/  @!P4 FMUL R30, R30, 16777216 ;  /* 0x4b8000001e1ec820 */ /* 0x000fc60000400000 */
[----:B------:R0:W-:Y:S01]  /*2f290*/  STL [R1+0x170], R21 ;  /* 0x0001701501007387 */ /* 0x0001e20000100800 */
[----:B------:R-:W-:-:S03]  /*2f2a0*/  @!P4 FMUL R29, R29, 16777216 ;  /* 0x4b8000001d1dc820 */ /* 0x000fc60000400000 */
[----:B------:R-:W3:Y:S04]  /*2f2b0*/  LDL.LU R32, [R1+0x1468] ;  /* 0x0014680001207983 */ /* 0x000ee80000300800 */
[----:B------:R1:W-:Y:S01]  /*2f2c0*/  STL [R1+0x16c], R20 ;  /* 0x00016c1401007387 */ /* 0x0003e20000100800 */
[----:B0-----:R-:W-:-:S03]  /*2f2d0*/  FMUL R21, R4, R31 ;  /* 0x0000001f04157220 */ /* 0x001fc60000400000 */
[----:B------:R-:W-:Y:S01]  /*2f2e0*/  STL [R1+0x13d8], R244 ;  /* 0x0013d8f401007387 */ /* 0x000fe20000100800 */
[----:B------:R-:W-:-:S03]  /*2f2f0*/  @!P4 FMUL R28, R28, 16777216 ;  /* 0x4b8000001c1cc820 */ /* 0x000fc60000400000 */
[----:B------:R-:W4:Y:S01]  /*2f300*/  LDL.LU R31, [R1+0x1464] ;  /* 0x00146400011f7983 */ /* 0x000f220000300800 */
[----:B------:R-:W-:-:S03]  /*2f310*/  @!P4 FMUL R27, R27, 16777216 ;  /* 0x4b8000001b1bc820 */ /* 0x000fc60000400000 */
[----:B------:R0:W-:Y:S01]  /*2f320*/  STL [R1+0x13dc], R21 ;  /* 0x0013dc1501007387 */ /* 0x0001e20000100800 */
[----:B-1----:R-:W-:Y:S01]  /*2f330*/  FMUL R20, R4, R29 ;  /* 0x0000001d04147220 */ /* 0x002fe20000400000 */
[----:B------:R-:W-:Y:S01]  /*2f340*/  @!P4 FMUL R26, R26, 16777216 ;  /* 0x4b8000001a1ac820 */ /* 0x000fe20000400000 */
[----:B------:R-:W-:Y:S01]  /*2f350*/  FMUL R247, R4, R28 ;  /* 0x0000001c04f77220 */ /* 0x000fe20000400000 */
[----:B------:R-:W-:Y:S01]  /*2f360*/  @!P4 FMUL R242, R242, 16777216 ;  /* 0x4b800000f2f2c820 */ /* 0x000fe20000400000 */
[C---:B0-----:R-:W-:Y:S02]  /*2f370*/  FMUL R21, R4.reuse, R30 ;  /* 0x0000001e04157220 */ /* 0x041fe40000400000 */
[----:B------:R-:W4:Y:S01]  /*2f380*/  LDL.LU R30, [R1+0x1460] ;  /* 0x00146000011e7983 */ /* 0x000f220000300800 */
[----:B------:R-:W-:Y:S01]  /*2f390*/  @!P4 FMUL R5, R5, 16777216 ;  /* 0x4b8000000505c820 */ /* 0x000fe20000400000 */
[----:B------:R-:W-:Y:S02]  /*2f3a0*/  FMUL R241, R4, R27 ;  /* 0x0000001b04f17220 */ /* 0x000fe40000400000 */
[----:B------:R-:W4:Y:S04]  /*2f3b0*/  LDL.LU R29, [R1+0x145c] ;  /* 0x00145c00011d7983 */ /* 0x000f280000300800 */
[----:B------:R-:W-:Y:S01]  /*2f3c0*/  STL [R1+0x140], R21 ;  /* 0x0001401501007387 */ /* 0x000fe20000100800 */
[----:B------:R-:W-:-:S03]  /*2f3d0*/  @!P4 FMUL R12, R12, 16777216 ;  /* 0x4b8000000c0cc820 */ /* 0x000fc60000400000 */
[----:B------:R-:W4:Y:S01]  /*2f3e0*/  LDL.LU R28, [R1+0x1458] ;  /* 0x00145800011c7983 */ /* 0x000f220000300800 */
[----:B------:R-:W-:-:S03]  /*2f3f0*/  FMUL R243, R4, R242 ;  /* 0x000000f204f37220 */ /* 0x000fc60000400000 */
[----:B------:R0:W-:Y:S01]  /*2f400*/  STL [R1+0x13c], R20 ;  /* 0x00013c1401007387 */ /* 0x0001e20000100800 */
[----:B------:R-:W-:Y:S01]  /*2f410*/  @!P4 FMUL R9, R9, 16777216 ;  /* 0x4b8000000909c820 */ /* 0x000fe20000400000 */
[----:B------:R-:W-:Y:S02]  /*2f420*/  FMUL R5, R4, R5 ;  /* 0x0000000504057220 */ /* 0x000fe40000400000 */
[----:B------:R-:W-:Y:S01]  /*2f430*/  STL [R1+0x13e0], R247 ;  /* 0x0013e0f701007387 */ /* 0x000fe20000100800 */
[----:B------:R-:W-:-:S03]  /*2f440*/  @!P4 FMUL R8, R8, 16777216 ;  /* 0x4b8000000808c820 */ /* 0x000fc60000400000 */
[----:B------:R-:W4:Y:S01]  /*2f450*/  LDL.LU R27, [R1+0x1454] ;  /* 0x00145400011b7983 */ /* 0x000f220000300800 */
[----:B0-----:R-:W-:-:S03]  /*2f460*/  FMUL R20, R4, R26 ;  /* 0x0000001a04147220 */ /* 0x001fc60000400000 */
[----:B------:R-:W-:Y:S01]  /*2f470*/  STL [R1+0x13e4], R241 ;  /* 0x0013e4f101007387 */ /* 0x000fe20000100800 */
[C---:B------:R-:W-:Y:S01]  /*2f480*/  FMUL R245, R4.reuse, R12 ;  /* 0x0000000c04f57220 */ /* 0x040fe20000400000 */
[----:B------:R-:W-:Y:S02]  /*2f490*/  FMUL R9, R4, R9 ;  /* 0x0000000904097220 */ /* 0x000fe40000400000 */
[----:B------:R-:W4:Y:S04]  /*2f4a0*/  LDL.LU R26, [R1+0x1450] ;  /* 0x00145000011a7983 */ /* 0x000f280000300800 */
[----:B------:R-:W-:Y:S04]  /*2f4b0*/  STL [R1+0x120], R20 ;  /* 0x0001201401007387 */ /* 0x000fe80000100800 */
[----:B------:R-:W-:Y:S01]  /*2f4c0*/  STL [R1+0x13e8], R243 ;  /* 0x0013e8f301007387 */ /* 0x000fe20000100800 */
[----:B------:R-:W-:-:S03]  /*2f4d0*/  @!P4 FMUL R250, R250, 16777216 ;  /* 0x4b800000fafac820 */ /* 0x000fc60000400000 */
[----:B------:R0:W-:Y:S01]  /*2f4e0*/  STL [R1+0x11c], R5 ;  /* 0x00011c0501007387 */ /* 0x0001e20000100800 */
[----:B------:R-:W-:-:S03]  /*2f4f0*/  @!P4 FMUL R25, R25, 16777216 ;  /* 0x4b8000001919c820 */ /* 0x000fc60000400000 */
[----:B------:R-:W-:Y:S01]  /*2f500*/  STL [R1+0x13ec], R245 ;  /* 0x0013ecf501007387 */ /* 0x000fe20000100800 */
[----:B0-----:R-:W-:-:S03]  /*2f510*/  FMUL R5, R4, R8 ;  /* 0x0000000804057220 */ /* 0x001fc60000400000 */
[----:B------:R0:W-:Y:S01]  /*2f520*/  STL [R1+0x100], R9 ;  /* 0x0001000901007387 */ /* 0x0001e20000100800 */
[----:B------:R-:W-:-:S03]  /*2f530*/  FMUL R20, R4, R250 ;  /* 0x000000fa04147220 */ /* 0x000fc60000400000 */
[----:B------:R-:W4:Y:S01]  /*2f540*/  LDL.LU R242, [R1+0x868] ;  /* 0x0008680001f27983 */ /* 0x000f220000300800 */
[----:B------:R-:W-:-:S03]  /*2f550*/  @!P4 FMUL R24, R24, 16777216 ;  /* 0x4b8000001818c820 */ /* 0x000fc60000400000 */
[----:B------:R1:W-:Y:S01]  /*2f560*/  STL [R1+0xf4], R5 ;  /* 0x0000f40501007387 */ /* 0x0003e20000100800 */
[----:B------:R-:W-:-:S03]  /*2f570*/  FMUL R246, R4, R25 ;  /* 0x0000001904f67220 */ /* 0x000fc60000400000 */
[----:B------:R-:W4:Y:S01]  /*2f580*/  LDL.LU R12, [R1+0x48] ;  /* 0x00004800010c7983 */ /* 0x000f220000300800 */
[----:B------:R-:W-:-:S03]  /*2f590*/  @!P4 FMUL R23, R23, 16777216 ;  /* 0x4b8000001717c820 */ /* 0x000fc60000400000 */
[----:B0-----:R-:W4:Y:S01]  /*2f5a0*/  LDL.LU R9, [R1+0x40] ;  /* 0x0000400001097983 */ /* 0x001f220000300800 */
[----:B------:R-:W-:-:S03]  /*2f5b0*/  @!P4 FMUL R22, R22, 16777216 ;  /* 0x4b8000001616c820 */ /* 0x000fc60000400000 */
[----:B-1----:R-:W4:Y:S01]  /*2f5c0*/  LDL.LU R5, [R1+0x38] ;  /* 0x0000380001057983 */ /* 0x002f220000300800 */
[----:B------:R-:W-:-:S03]  /*2f5d0*/  FMUL R21, R4, R24 ;  /* 0x0000001804157220 */ /* 0x000fc60000400000 */
[----:B------:R-:W4:Y:S04]  /*2f5e0*/  LDL.LU R8, [R1+0x28] ;  /* 0x0000280001087983 */ /* 0x000f280000300800 */
[----:B------:R-:W4:Y:S04]  /*2f5f0*/  LDL.LU R250, [R1+0x24] ;  /* 0x0000240001fa7983 */ /* 0x000f280000300800 */
[----:B------:R0:W-:Y:S01]  /*2f600*/  STL [R1+0x13f0], R20 ;  /* 0x0013f01401007387 */ /* 0x0001e20000100800 */
[----:B------:R-:W-:-:S03]  /*2f610*/  FMUL R240, R4, R22 ;  /* 0x0000001604f07220 */ /* 0x000fc60000400000 */
[----:B------:R-:W4:Y:S01]  /*2f620*/  LDL.LU R25, [R1+0x144c] ;  /* 0x00144c0001197983 */ /* 0x000f220000300800 */
[----:B------:R-:W-:-:S03]  /*2f630*/  @!P4 FMUL R19, R19, 16777216 ;  /* 0x4b8000001313c820 */ /* 0x000fc60000400000 */
[----:B------:R1:W-:Y:S01]  /*2f640*/  STL [R1+0x13f4], R246 ;  /* 0x0013f4f601007387 */ /* 0x0003e20000100800 */
[----:B0-----:R-:W-:Y:S01]  /*2f650*/  FMUL R20, R4, R23 ;  /* 0x0000001704147220 */ /* 0x001fe20000400000 */
[----:B------:R-:W-:Y:S01]  /*2f660*/  @!P4 FMUL R18, R18, 16777216 ;  /* 0x4b8000001212c820 */ /* 0x000fe20000400000 */
[----:B------:R-:W-:Y:S01]  /*2f670*/  @!P4 FMUL R17, R17, 16777216 ;  /* 0x4b8000001111c820 */ /* 0x000fe20000400000 */
[----:B-1----:R-:W4:Y:S04]  /*2f680*/  LDL.LU R246, [R1+0x50] ;  /* 0x0000500001f67983 */ /* 0x002f280000300800 */
[----:B------:R-:W4:Y:S04]  /*2f690*/  LDL.LU R24, [R1+0x1448] ;  /* 0x0014480001187983 */ /* 0x000f280000300800 */
[----:B------:R-:W4:Y:S04]  /*2f6a0*/  LDL.LU R23, [R1+0x1444] ;  /* 0x0014440001177983 */ /* 0x000f280000300800 */
[----:B------:R0:W-:Y:S01]  /*2f6b0*/  STL [R1+0xd8], R21 ;  /* 0x0000d81501007387 */ /* 0x0001e20000100800 */
[----:B------:R-:W-:-:S03]  /*2f6c0*/  @!P4 FMUL R16, R16, 16777216 ;  /* 0x4b8000001010c820 */ /* 0x000fc60000400000 */
[----:B------:R-:W4:Y:S01]  /*2f6d0*/  LDL.LU R22, [R1+0x1440] ;  /* 0x0014400001167983 */ /* 0x000f220000300800 */
[----:B------:R-:W-:-:S03]  /*2f6e0*/  FMUL R244, R4, R19 ;  /* 0x0000001304f47220 */ /* 0x000fc60000400000 */
[----:B------:R1:W-:Y:S01]  /*2f6f0*/  STL [R1+0xd4], R20 ;  /* 0x0000d41401007387 */ /* 0x0003e20000100800 */
[----:B0-----:R-:W-:-:S03]  /*2f700*/  FMUL R21, R4, R18 ;  /* 0x0000001204157220 */ /* 0x001fc60000400000 */
[----:B------:R0:W-:Y:S01]  /*2f710*/  STL [R1+0x13f8], R240 ;  /* 0x0013f8f001007387 */ /* 0x0001e20000100800 */
[----:B------:R-:W-:Y:S01]  /*2f720*/  @!P4 FMUL R15, R15, 16777216 ;  /* 0x4b8000000f0fc820 */ /* 0x000fe20000400000 */
[----:B------:R-:W-:Y:S01]  /*2f730*/  @!P4 FMUL R14, R14, 16777216 ;  /* 0x4b8000000e0ec820 */ /* 0x000fe20000400000 */
[----:B------:R-:W-:Y:S01]  /*2f740*/  @!P4 FMUL R13, R13, 16777216 ;  /* 0x4b8000000d0dc820 */ /* 0x000fe20000400000 */
[C---:B-1----:R-:W-:Y:S01]  /*2f750*/  FMUL R20, R4.reuse, R17 ;  /* 0x0000001104147220 */ /* 0x042fe20000400000 */
[----:B0-----:R-:W4:Y:S04]  /*2f760*/  LDL.LU R240, [R1+0x4c] ;  /* 0x00004c0001f07983 */ /* 0x001f280000300800 */
[----:B------:R-:W4:Y:S04]  /*2f770*/  LDL.LU R19, [R1+0x143c] ;  /* 0x00143c0001137983 */ /* 0x000f280000300800 */
[----:B------:R-:W4:Y:S01]  /*2f780*/  LDL.LU R18, [R1+0x1438] ;  /* 0x0014380001127983 */ /* 0x000f220000300800 */
[----:B------:R-:W-:-:S03]  /*2f790*/  FMUL R241, R4, R14 ;  /* 0x0000000e04f17220 */ /* 0x000fc60000400000 */
[----:B------:R-:W4:Y:S01]  /*2f7a0*/  LDL.LU R17, [R1+0x1434] ;  /* 0x0014340001117983 */ /* 0x000f220000300800 */
[----:B------:R-:W-:-:S03]  /*2f7b0*/  @!P4 FMUL R11, R11, 16777216 ;  /* 0x4b8000000b0bc820 */ /* 0x000fc60000400000 */
[----:B------:R0:W-:Y:S01]  /*2f7c0*/  STL [R1+0xb8], R21 ;  /* 0x0000b81501007387 */ /* 0x0001e20000100800 */
[----:B------:R-:W-:Y:S01]  /*2f7d0*/  FMUL R247, R4, R15 ;  /* 0x0000000f04f77220 */ /* 0x000fe20000400000 */
[----:B------:R-:W-:Y:S01]  /*2f7e0*/  @!P4 FMUL R10, R10, 16777216 ;  /* 0x4b8000000a0ac820 */ /* 0x000fe20000400000 */
[----:B------:R-:W-:Y:S01]  /*2f7f0*/  @!P4 FMUL R7, R7, 16777216 ;  /* 0x4b8000000707c820 */ /* 0x000fe20000400000 */
[----:B------:R-:W-:Y:S01]  /*2f800*/  @!P4 FMUL R6, R6, 16777216 ;  /* 0x4b8000000606c820 */ /* 0x000fe20000400000 */
[C---:B0-----:R-:W-:Y:S02]  /*2f810*/  FMUL R21, R4.reuse, R16 ;  /* 0x0000001004157220 */ /* 0x041fe40000400000 */
[----:B------:R-:W4:Y:S04]  /*2f820*/  LDL.LU R16, [R1+0x1430] ;  /* 0x0014300001107983 */ /* 0x000f280000300800 */
[----:B------:R0:W-:Y:S04]  /*2f830*/  STL [R1+0xb4], R20 ;  /* 0x0000b41401007387 */ /* 0x0001e80000100800 */
[----:B------:R-:W4:Y:S04]  /*2f840*/  LDL.LU R15, [R1+0x142c] ;  /* 0x00142c00010f7983 */ /* 0x000f280000300800 */
[----:B------:R-:W4:Y:S01]  /*2f850*/  LDL.LU R14, [R1+0x1428] ;  /* 0x00142800010e7983 */ /* 0x000f220000300800 */
[----:B0-----:R-:W-:-:S03]  /*2f860*/  FMUL R20, R4, R13 ;  /* 0x0000000d04147220 */ /* 0x001fc60000400000 */
[----:B------:R-:W4:Y:S01]  /*2f870*/  LDL.LU R13, [R1+0x1424] ;  /* 0x00142400010d7983 */ /* 0x000f220000300800 */
[----:B------:R-:W-:-:S03]  /*2f880*/  FMUL R243, R4, R10 ;  /* 0x0000000a04f37220 */ /* 0x000fc60000400000 */
[----:B------:R0:W-:Y:S01]  /*2f890*/  STL [R1+0x98], R241 ;  /* 0x000098f101007387 */ /* 0x0001e20000100800 */
[C---:B------:R-:W-:Y:S01]  /*2f8a0*/  FMUL R245, R4.reuse, R7 ;  /* 0x0000000704f57220 */ /* 0x040fe20000400000 */
[C---:B0-----:R-:W-:Y:S02]  /*2f8b0*/  FMUL R241, R4.reuse, R11 ;  /* 0x0000000b04f17220 */ /* 0x041fe40000400000 */
[----:B------:R-:W4:Y:S04]  /*2f8c0*/  LDL.LU R11, [R1+0x1420] ;  /* 0x00142000010b7983 */ /* 0x000f280000300800 */
[----:B------:R0:W-:Y:S04]  /*2f8d0*/  STL [R1+0x94], R20 ;  /* 0x0000941401007387 */ /* 0x0001e80000100800 */
[----:B------:R-:W4:Y:S04]  /*2f8e0*/  LDL.LU R10, [R1+0x141c] ;  /* 0x00141c00010a7983 */ /* 0x000f280000300800 */
[----:B------:R-:W4:Y:S01]  /*2f8f0*/  LDL.LU R7, [R1+0x1418] ;  /* 0x0014180001077983 */ /* 0x000f220000300800 */
[----:B0-----:R-:W-:-:S03]  /*2f900*/  FMUL R20, R4, R6 ;  /* 0x0000000604147220 */ /* 0x001fc60000400000 */
[----:B------:R-:W4:Y:S01]  /*2f910*/  LDL.LU R6, [R1+0x1414] ;  /* 0x0014140001067983 */ /* 0x000f220000300800 */
[C---:B------:R-:W-:Y:S01]  /*2f920*/  FSETP.GEU.AND P3, PT, |R3|.reuse, 1.175494350822287508e-38, PT ;  /* 0x008000000300780b */ /* 0x040fe20003f6e200 */
[----:B------:R-:W-:-:S12]  /*2f930*/  @P0 FMUL R3, R3, 0.25 ;  /* 0x3e80000003030820 */ /* 0x000fd80000400000 */
[----:B------:R-:W-:-:S06]  /*2f940*/  @!P3 FMUL R3, R3, 16777216 ;  /* 0x4b8000000303b820 */ /* 0x000fcc0000400000 */
[----:B------:R-:W0:Y:S01]  /*2f950*/  MUFU.RCP R3, R3 ;  /* 0x0000000300037308 */ /* 0x000e220000001000 */
[----:B------:R-:W-:Y:S01]  /*2f960*/  @!P4 FMUL R251, R251, 16777216 ;  /* 0x4b800000fbfbc820 */ /* 0x000fe20000400000 */
[----:B------:R-:W-:Y:S01]  /*2f970*/  @!P4 FMUL R252, R252, 16777216 ;  /* 0x4b800000fcfcc820 */ /* 0x000fe20000400000 */
[----:B------:R1:W-:Y:S01]  /*2f980*/  STL [R1+0x78], R245 ;  /* 0x000078f501007387 */ /* 0x0003e20000100800 */
[----:B------:R-:W-:-:S04]  /*2f990*/  @!P4 FMUL R0, R0, 16777216 ;  /* 0x4b8000000000c820 */ /* 0x000fc80000400000 */
[C---:B------:R-:W-:Y:S01]  /*2f9a0*/  FMUL R0, R4.reuse, R0 ;  /* 0x0000000004007220 */ /* 0x040fe20000400000 */
[C---:B-1----:R-:W-:Y:S02]  /*2f9b0*/  FMUL R245, R4.reuse, R251 ;  /* 0x000000fb04f57220 */ /* 0x042fe40000400000 */
[----:B------:R-:W4:Y:S04]  /*2f9c0*/  LDL.LU R251, [R1+0x1410] ;  /* 0x0014100001fb7983 */ /* 0x000f280000300800 */
[----:B------:R1:W-:Y:S02]  /*2f9d0*/  STL [R1+0x74], R20 ;  /* 0x0000741401007387 */ /* 0x0003e40000100800 */
[----:B-1----:R-:W-:Y:S02]  /*2f9e0*/  FMUL R20, R4, R252 ;  /* 0x000000fc04147220 */ /* 0x002fe40000400000 */
[----:B------:R-:W4:Y:S04]  /*2f9f0*/  LDL.LU R252, [R1+0x140c] ;  /* 0x00140c0001fc7983 */ /* 0x000f280000300800 */
[----:B------:R-:W4:Y:S01]  /*2fa00*/  LDL.LU R4, [R1+0x34] ;  /* 0x0000340001047983 */ /* 0x000f220000300800 */
[----:B--2---:R-:W-:Y:S01]  /*2fa10*/  @!P3 FMUL R33, R33, 16777216 ;  /* 0x4b8000002121b820 */ /* 0x004fe20000400000 */
[----:B---3--:R-:W-:Y:S01]  /*2fa20*/  @!P3 FMUL R32, R32, 16777216 ;  /* 0x4b8000002020b820 */ /* 0x008fe20000400000 */
        /* <DEDUP_REMOVED lines=15> */
[----:B----4-:R-:W-:Y:S01]  /*2fb20*/  @!P3 FMUL R12, R12, 16777216 ;  /* 0x4b8000000c0cb820 */ /* 0x010fe20000400000 */
[----:B------:R-:W-:-:S03]  /*2fb30*/  @!P3 FMUL R9, R9, 16777216 ;  /* 0x4b8000000909b820 */ /* 0x000fc60000400000 */
[C---:B0-----:R-:W-:Y:S01]  /*2fb40*/  FMUL R12, R3.reuse, R12 ;  /* 0x0000000c030c7220 */ /* 0x041fe20000400000 */
[----:B------:R-:W-:Y:S01]  /*2fb50*/  FMUL R9, R3, R9 ;  /* 0x0000000903097220 */ /* 0x000fe20000400000 */
[----:B------:R-:W-:-:S03]  /*2fb60*/  @!P3 FMUL R8, R8, 16777216 ;  /* 0x4b8000000808b820 */ /* 0x000fc60000400000 */
[----:B------:R0:W-:Y:S01]  /*2fb70*/  STL [R1+0x3d8], R12 ;  /* 0x0003d80c01007387 */ /* 0x0001e20000100800 */
[----:B------:R-:W-:Y:S01]  /*2fb80*/  @!P3 FMUL R250, R250, 16777216 ;  /* 0x4b800000fafab820 */ /* 0x000fe20000400000 */
[----:B------:R-:W-:-:S03]  /*2fb90*/  FMUL R8, R3, R8 ;  /* 0x0000000803087220 */ /* 0x000fc60000400000 */
[----:B------:R-:W-:Y:S01]  /*2fba0*/  FMUL R250, R3, R250 ;  /* 0x000000fa03fa7220 */ /* 0x000fe20000400000 */
[----:B0-----:R-:W2:Y:S04]  /*2fbb0*/  LDL.LU R12, [R1+0x1408] ;  /* 0x00140800010c7983 */ /* 0x001ea80000300800 */
[----:B------:R0:W-:Y:S04]  /*2fbc0*/  STL [R1+0x3d0], R9 ;  /* 0x0003d00901007387 */ /* 0x0001e80000100800 */
[----:B0-----:R-:W3:Y:S04]  /*2fbd0*/  LDL.LU R9, [R1+0x1404] ;  /* 0x0014040001097983 */ /* 0x001ee80000300800 */
[----:B------:R0:W-:Y:S04]  /*2fbe0*/  STL [R1+0x3c4], R8 ;  /* 0x0003c40801007387 */ /* 0x0001e80000100800 */
[----:B0-----:R-:W4:Y:S04]  /*2fbf0*/  LDL.LU R8, [R1+0x1400] ;  /* 0x0014000001087983 */ /* 0x001f280000300800 */
[----:B------:R0:W-:Y:S01]  /*2fc00*/  STL [R1+0x3bc], R250 ;  /* 0x0003bcfa01007387 */ /* 0x0001e20000100800 */
[----:B------:R-:W-:-:S03]  /*2fc10*/  @!P3 FMUL R24, R24, 16777216 ;  /* 0x4b8000001818b820 */ /* 0x000fc60000400000 */
[----:B0-----:R-:W2:Y:S01]  /*2fc20*/  LDL.LU R250, [R1+0x13fc] ;  /* 0x0013fc0001fa7983 */ /* 0x001ea20000300800 */
[----:B------:R-:W-:Y:S01]  /*2fc30*/  @!P3 FMUL R25, R25, 16777216 ;  /* 0x4b8000001919b820 */ /* 0x000fe20000400000 */
[----:B------:R-:W-:Y:S01]  /*2fc40*/  @!P3 FMUL R15, R15, 16777216 ;  /* 0x4b8000000f0fb820 */ /* 0x000fe20000400000 */
[----:B------:R-:W-:Y:S01]  /*2fc50*/  @!P3 FMUL R14, R14, 16777216 ;  /* 0x4b8000000e0eb820 */ /* 0x000fe20000400000 */
[----:B------:R-:W-:Y:S01]  /*2fc60*/  @!P3 FMUL R6, R6, 16777216 ;  /* 0x4b8000000606b820 */ /* 0x000fe20000400000 */
[----:B------:R-:W-:-:S03]  /*2fc70*/  @!P3 FMUL R7, R7, 16777216 ;  /* 0x4b8000000707b820 */ /* 0x000fc60000400000 */
[----:B------:R-:W-:-:S05]  /*2fc80*/  FMUL R6, R3, R6 ;  /* 0x0000000603067220 */ /* 0x000fca0000400000 */
[----:B------:R0:W-:Y:S02]  /*2fc90*/  STL [R1+0x3a8], R6 ;  /* 0x0003a80601007387 */ /* 0x0001e40000100800 */
[C---:B0-----:R-:W-:Y:S01]  /*2fca0*/  FMUL R6, R3.reuse, R7 ;  /* 0x0000000703067220 */ /* 0x041fe20000400000 */
[----:B------:R-:W-:-:S04]  /*2fcb0*/  FMUL R7, R3, R14 ;  /* 0x0000000e03077220 */ /* 0x000fc80000400000 */
[----:B------:R0:W-:Y:S04]  /*2fcc0*/  STL [R1+0x3a4], R6 ;  /* 0x0003a40601007387 */ /* 0x0001e80000100800 */
[----:B------:R1:W-:Y:S01]  /*2fcd0*/  STL [R1+0x3a0], R7 ;  /* 0x0003a00701007387 */ /* 0x0003e20000100800 */
[C---:B0-----:R-:W-:Y:S01]  /*2fce0*/  FMUL R6, R3.reuse, R15 ;  /* 0x0000000f03067220 */ /* 0x041fe20000400000 */
[----:B-1----:R-:W-:-:S04]  /*2fcf0*/  FMUL R7, R3, R24 ;  /* 0x0000001803077220 */ /* 0x002fc80000400000 */
        /* <DEDUP_REMOVED lines=30> */
[----:B0-----:R-:W-:Y:S01]  /*2fee0*/  FMUL R6, R3, R81 ;  /* 0x0000005103067220 */ /* 0x001fe20000400000 */
[----:B------:R-:W-:Y:S01]  /*2fef0*/  @!P3 FMUL R97, R97, 16777216 ;  /* 0x4b8000006161b820 */ /* 0x000fe20000400000 */
[----:B-1----:R-:W-:-:S03]  /*2ff00*/  FMUL R7, R3, R88 ;  /* 0x0000005803077220 */ /* 0x002fc60000400000 */
[----:B------:R0:W-:Y:S01]  /*2ff10*/  STL [R1+0x18c], R6 ;  /* 0x00018c0601007387 */ /* 0x0001e20000100800 */
[----:B------:R-:W-:-:S03]  /*2ff20*/  @!P3 FMUL R104, R104, 16777216 ;  /* 0x4b8000006868b820 */ /* 0x000fc60000400000 */
        /* <DEDUP_REMOVED lines=19> */
[C---:B0-----:R-:W-:Y:S01]  /*30060*/  FMUL R6, R3.reuse, R113 ;  /* 0x0000007103067220 */ /* 0x041fe20000400000 */
[----:B-1----:R-:W-:-:S04]  /*30070*/  FMUL R7, R3, R120 ;  /* 0x0000007803077220 */ /* 0x002fc80000400000 */
[----:B------:R0:W-:Y:S01]  /*30080*/  STL [R1+0xa4], R6 ;  /* 0x0000a40601007387 */ /* 0x0001e20000100800 */
[----:B------:R-:W-:-:S03]  /*30090*/  FMUL R14, R3, R128 ;  /* 0x00000080030e7220 */ /* 0x000fc60000400000 */
[----:B------:R-:W-:Y:S01]  /*300a0*/  STL [R1+0x68], R7 ;  /* 0x0000680701007387 */ /* 0x000fe20000100800 */
[----:B0-----:R-:W-:-:S05]  /*300b0*/  FMUL R6, R3, R121 ;  /* 0x0000007903067220 */ /* 0x001fca0000400000 */
[----:B------:R0:W-:Y:S04]  /*300c0*/  STL [R1+0x50], R6 ;  /* 0x0000500601007387 */ /* 0x0001e80000100800 */
[----:B0-----:R-:W2:Y:S04]  /*300d0*/  LDL.LU R6, [R1+0x86c] ;  /* 0x00086c0001067983 */ /* 0x001ea80000300800 */
[----:B------:R-:W2:Y:S04]  /*300e0*/  LDL.LU R7, [R1+0xfc] ;  /* 0x0000fc0001077983 */ /* 0x000ea80000300800 */
[----:B------:R0:W-:Y:S04]  /*300f0*/  STL [R1+0x4c], R14 ;  /* 0x00004c0e01007387 */ /* 0x0001e80000100800 */
[----:B0-----:R-:W2:Y:S04]  /*30100*/  LDL.LU R14, [R1+0xf8] ;  /* 0x0000f800010e7983 */ /* 0x001ea80000300800 */
[----:B------:R-:W2:Y:S04]  /*30110*/  LDL.LU R41, [R1+0x60] ;  /* 0x0000600001297983 */ /* 0x000ea80000300800 */
[----:B------:R-:W2:Y:S04]  /*30120*/  LDL.LU R40, [R1+0x58] ;  /* 0x0000580001287983 */ /* 0x000ea80000300800 */
[----:B------:R-:W2:Y:S04]  /*30130*/  LDL.LU R15, [R1+0x44] ;  /* 0x00004400010f7983 */ /* 0x000ea80000300800 */
[----:B------:R-:W2:Y:S04]  /*30140*/  LDL.LU R24, [R1+0x3c] ;  /* 0x00003c0001187983 */ /* 0x000ea80000300800 */
[----:B------:R-:W2:Y:S04]  /*30150*/  LDL.LU R33, [R1+0x30] ;  /* 0x0000300001217983 */ /* 0x000ea80000300800 */
[----:B------:R-:W2:Y:S01]  /*30160*/  LDL.LU R32, [R1+0x2c] ;  /* 0x00002c0001207983 */ /* 0x000ea20000300800 */
[C---:B------:R-:W-:Y:S01]  /*30170*/  FSETP.GEU.AND P2, PT, |R2|.reuse, 1.175494350822287508e-38, PT ;  /* 0x008000000200780b */ /* 0x040fe20003f4e200 */
[----:B------:R-:W-:-:S02]  /*30180*/  @P1 FMUL R2, R2, 0.25 ;  /* 0x3e80000002021820 */ /* 0x000fc40000400000 */
[----:B------:R-:W2:Y:S10]  /*30190*/  LDL.LU R25, [R1+0x20] ;  /* 0x0000200001197983 */ /* 0x000eb40000300800 */
[----:B------:R-:W-:-:S06]  /*301a0*/  @!P2 FMUL R2, R2, 16777216 ;  /* 0x4b8000000202a820 */ /* 0x000fcc0000400000 */
[----:B------:R-:W0:Y:S01]  /*301b0*/  MUFU.RCP R2, R2 ;  /* 0x0000000200027308 */ /* 0x000e220000001000 */
[----:B----4-:R-:W-:Y:S01]  /*301c0*/  @!P2 FMUL R8, R8, 16777216 ;  /* 0x4b8000000808a820 */ /* 0x010fe20000400000 */
        /* <DEDUP_REMOVED lines=114> */
[C---:B------:R-:W-:Y:S01]  /*308f0*/  FMUL R242, R3.reuse, R242 ;  /* 0x000000f203f27220 */ /* 0x040fe20000400000 */
        /* <DEDUP_REMOVED lines=60> */
[----:B------:R-:W-:Y:S01]  /*30cc0*/  FMUL R177, R3, R177 ;  /* 0x000000b103b17220 */ /* 0x000fe20000400000 */
[----:B--2---:R-:W-:Y:S01]  /*30cd0*/  @!P2 FMUL R41, R41, 16777216 ;  /* 0x4b8000002929a820 */ /* 0x004fe20000400000 */
[----:B------:R-:W-:-:S03]  /*30ce0*/  @!P2 FMUL R40, R40, 16777216 ;  /* 0x4b8000002828a820 */ /* 0x000fc60000400000 */
[C---:B0-----:R-:W-:Y:S01]  /*30cf0*/  FMUL R41, R2.reuse, R41 ;  /* 0x0000002902297220 */ /* 0x041fe20000400000 */
[----:B------:R-:W-:Y:S01]  /*30d00*/  FMUL R40, R2, R40 ;  /* 0x0000002802287220 */ /* 0x000fe20000400000 */
[----:B------:R-:W-:Y:S01]  /*30d10*/  @!P2 FMUL R33, R33, 16777216 ;  /* 0x4b8000002121a820 */ /* 0x000fe20000400000 */
[----:B------:R-:W-:-:S03]  /*30d20*/  @!P2 FMUL R32, R32, 16777216 ;  /* 0x4b8000002020a820 */ /* 0x000fc60000400000 */
[C---:B------:R-:W-:Y:S01]  /*30d30*/  FMUL R33, R2.reuse, R33 ;  /* 0x0000002102217220 */ /* 0x040fe20000400000 */
[----:B------:R-:W-:Y:S01]  /*30d40*/  STL [R1+0x160], R41 ;  /* 0x0001602901007387 */ /* 0x000fe20000100800 */
[----:B------:R-:W-:-:S03]  /*30d50*/  FMUL R32, R2, R32 ;  /* 0x0000002002207220 */ /* 0x000fc60000400000 */
[----:B------:R-:W-:Y:S04]  /*30d60*/  STL [R1+0x14c], R40 ;  /* 0x00014c2801007387 */ /* 0x000fe80000100800 */
[----:B------:R-:W-:Y:S04]  /*30d70*/  STL [R1+0x130], R33 ;  /* 0x0001302101007387 */ /* 0x000fe80000100800 */
[----:B------:R0:W-:Y:S02]  /*30d80*/  STL [R1+0x12c], R32 ;  /* 0x00012c2001007387 */ /* 0x0001e40000100800 */
[C---:B0-----:R-:W-:Y:S01]  /*30d90*/  FMUL R32, R2.reuse, R8 ;  /* 0x0000000802207220 */ /* 0x041fe20000400000 */
[C---:B------:R-:W-:Y:S01]  /*30da0*/  FMUL R8, R2.reuse, R9 ;  /* 0x0000000902087220 */ /* 0x040fe20000400000 */
[----:B------:R-:W-:-:S03]  /*30db0*/  FMUL R9, R2, R16 ;  /* 0x0000001002097220 */ /* 0x000fc60000400000 */
[----:B------:R-:W-:Y:S04]  /*30dc0*/  STL [R1+0xfc], R32 ;  /* 0x0000fc2001007387 */ /* 0x000fe80000100800 */
        /* <DEDUP_REMOVED lines=29> */
[----:B------:R-:W-:Y:S01]  /*30fa0*/  STL [R1+0x28], R9 ;  /* 0x0000280901007387 */ /* 0x000fe20000100800 */
[----:B0-----:R-:W-:-:S05]  /*30fb0*/  FMUL R8, R2, R75 ;  /* 0x0000004b02087220 */ /* 0x001fca0000400000 */
[----:B------:R0:W-:Y:S04]  /*30fc0*/  STL [R1+0x24], R8 ;  /* 0x0000240801007387 */ /* 0x0001e80000100800 */
[----:B------:R-:W2:Y:S04]  /*30fd0*/  LDL.LU R96, [R1+0x188] ;  /* 0x0001880001607983 */ /* 0x000ea80000300800 */
[----:B------:R-:W2:Y:S01]  /*30fe0*/  LDL.LU R81, [R1+0x194] ;  /* 0x0001940001517983 */ /* 0x000ea20000300800 */
[----:B0-----:R-:W-:-:S05]  /*30ff0*/  FMUL R8, R2, R82 ;  /* 0x0000005202087220 */ /* 0x001fca0000400000 */
[----:B------:R0:W-:Y:S04]  /*31000*/  STL [R1+0x20], R8 ;  /* 0x0000200801007387 */ /* 0x0001e80000100800 */
[----:B------:R-:W3:Y:S04]  /*31010*/  LDL.LU R80, [R1+0x210] ;  /* 0x0002100001507983 */ /* 0x000ee80000300800 */
[----:B------:R-:W4:Y:S04]  /*31020*/  LDL.LU R82, [R1+0x220] ;  /* 0x0002200001527983 */ /* 0x000f280000300800 */
[----:B------:R-:W4:Y:S04]  /*31030*/  LDL.LU R58, [R1+0x22c] ;  /* 0x00022c00013a7983 */ /* 0x000f280000300800 */
[----:B------:R-:W4:Y:S04]  /*31040*/  LDL.LU R51, [R1+0x230] ;  /* 0x0002300001337983 */ /* 0x000f280000300800 */
[----:B------:R-:W4:Y:S04]  /*31050*/  LDL.LU R75, [R1+0x23c] ;  /* 0x00023c00014b7983 */ /* 0x000f280000300800 */
[----:B------:R-:W4:Y:S01]  /*31060*/  LDL.LU R59, [R1+0x240] ;  /* 0x00024000013b7983 */ /* 0x000f220000300800 */
[----:B------:R-:W-:-:S03]  /*31070*/  FMUL R180, R3, R180 ;  /* 0x000000b403b47220 */ /* 0x000fc60000400000 */
[----:B------:R-:W4:Y:S01]  /*31080*/  LDL.LU R74, [R1+0x24c] ;  /* 0x00024c00014a7983 */ /* 0x000f220000300800 */
[C---:B------:R-:W-:Y:S01]  /*31090*/  FMUL R181, R3.reuse, R181 ;  /* 0x000000b503b57220 */ /* 0x040fe20000400000 */
[C---:B------:R-:W-:Y:S02]  /*310a0*/  FMUL R184, R3.reuse, R184 ;  /* 0x000000b803b87220 */ /* 0x040fe40000400000 */
[----:B------:R-:W4:Y:S01]  /*310b0*/  LDL.LU R67, [R1+0x250] ;  /* 0x0002500001437983 */ /* 0x000f220000300800 */
[C---:B------:R-:W-:Y:S01]  /*310c0*/  FMUL R185, R3.reuse, R185 ;  /* 0x000000b903b97220 */ /* 0x040fe20000400000 */
[C---:B------:R-:W-:Y:S01]  /*310d0*/  FMUL R188, R3.reuse, R188 ;  /* 0x000000bc03bc7220 */ /* 0x040fe20000400000 */
[C---:B------:R-:W-:Y:S01]  /*310e0*/  FMUL R189, R3.reuse, R189 ;  /* 0x000000bd03bd7220 */ /* 0x040fe20000400000 */
[----:B------:R-:W4:Y:S01]  /*310f0*/  LDL.LU R113, [R1+0x25c] ;  /* 0x00025c0001717983 */ /* 0x000f220000300800 */
        /* <DEDUP_REMOVED lines=24> */
[----:B------:R-:W-:Y:S01]  /*31280*/  @!P2 FMUL R102, R102, 16777216 ;  /* 0x4b8000006666a820 */ /* 0x000fe20000400000 */
[----:B------:R-:W4:Y:S01]  /*31290*/  LDL.LU R112, [R1+0x260] ;  /* 0x0002600001707983 */ /* 0x000f220000300800 */
[----:B------:R-:W-:Y:S01]  /*312a0*/  FMUL R3, R3, R248 ;  /* 0x000000f803037220 */ /* 0x000fe20000400000 */
[----:B------:R-:W-:Y:S01]  /*312b0*/  @!P2 FMUL R110, R110, 16777216 ;  /* 0x4b8000006e6ea820 */ /* 0x000fe20000400000 */
[----:B------:R-:W-:Y:S01]  /*312c0*/  @!P2 FMUL R7, R7, 16777216 ;  /* 0x4b8000000707a820 */ /* 0x000fe20000400000 */
[----:B------:R-:W4:Y:S01]  /*312d0*/  LDL.LU R105, [R1+0x26c] ;  /* 0x00026c0001697983 */ /* 0x000f220000300800 */
[----:B------:R-:W-:Y:S01]  /*312e0*/  @!P2 FMUL R14, R14, 16777216 ;  /* 0x4b8000000e0ea820 */ /* 0x000fe20000400000 */
[----:B------:R-:W-:Y:S01]  /*312f0*/  @!P2 FMUL R118, R118, 16777216 ;  /* 0x4b8000007676a820 */ /* 0x000fe20000400000 */
[----:B------:R-:W-:Y:S01]  /*31300*/  FMUL R248, R2, R83 ;  /* 0x0000005302f87220 */ /* 0x000fe20000400000 */
[----:B------:R-:W4:Y:S01]  /*31310*/  LDL.LU R104, [R1+0x270] ;  /* 0x0002700001687983 */ /* 0x000f220000300800 */
[----:B------:R-:W-:Y:S01]  /*31320*/  @!P2 FMUL R126, R126, 16777216 ;  /* 0x4b8000007e7ea820 */ /* 0x000fe20000400000 */
[----:B------:R-:W-:Y:S01]  /*31330*/  FMUL R136, R2, R90 ;  /* 0x0000005a02887220 */ /* 0x000fe20000400000 */
[----:B------:R-:W-:Y:S01]  /*31340*/  @!P2 FMUL R150, R150, 16777216 ;  /* 0x4b8000009696a820 */ /* 0x000fe20000400000 */
[----:B------:R-:W4:Y:S01]  /*31350*/  LDL.LU R83, [R1+0x21c] ;  /* 0x00021c0001537983 */ /* 0x000f220000300800 */
[----:B------:R-:W-:Y:S01]  /*31360*/  @!P2 FMUL R174, R174, 16777216 ;  /* 0x4b800000aeaea820 */ /* 0x000fe20000400000 */
[----:B------:R-:W-:Y:S01]  /*31370*/  FMUL R129, R2, R91 ;  /* 0x0000005b02817220 */ /* 0x000fe20000400000 */
[----:B------:R-:W-:Y:S01]  /*31380*/  @!P2 FMUL R12, R12, 16777216 ;  /* 0x4b8000000c0ca820 */ /* 0x000fe20000400000 */
[----:B------:R-:W3:Y:S01]  /*31390*/  LDL.LU R90, [R1+0x20c] ;  /* 0x00020c00015a7983 */ /* 0x000ee20000300800 */
[----:B------:R-:W-:Y:S01]  /*313a0*/  @!P2 FMUL R13, R13, 16777216 ;  /* 0x4b8000000d0da820 */ /* 0x000fe20000400000 */
[C---:B------:R-:W-:Y:S01]  /*313b0*/  FMUL R41, R2.reuse, R102 ;  /* 0x0000006602297220 */ /* 0x040fe20000400000 */
[----:B------:R-:W-:Y:S01]  /*313c0*/  @!P2 FMUL R175, R175, 16777216 ;  /* 0x4b800000afafa820 */ /* 0x000fe20000400000 */
[----:B------:R-:W4:Y:S01]  /*313d0*/  LDL.LU R91, [R1+0x200] ;  /* 0x00020000015b7983 */ /* 0x000f220000300800 */
[C---:B------:R-:W-:Y:S01]  /*313e0*/  FMUL R7, R2.reuse, R7 ;  /* 0x0000000702077220 */ /* 0x040fe20000400000 */
[C---:B------:R-:W-:Y:S01]  /*313f0*/  FMUL R14, R2.reuse, R14 ;  /* 0x0000000e020e7220 */ /* 0x040fe20000400000 */
[C---:B------:R-:W-:Y:S01]  /*31400*/  FMUL R40, R2.reuse, R110 ;  /* 0x0000006e02287220 */ /* 0x040fe20000400000 */
[----:B------:R-:W4:Y:S01]  /*31410*/  LDL.LU R102, [R1+0x1f8] ;  /* 0x0001f80001667983 */ /* 0x000f220000300800 */
[C---:B------:R-:W-:Y:S01]  /*31420*/  FMUL R17, R2.reuse, R118 ;  /* 0x0000007602117220 */ /* 0x040fe20000400000 */
[C---:B------:R-:W-:Y:S01]  /*31430*/  FMUL R16, R2.reuse, R126 ;  /* 0x0000007e02107220 */ /* 0x040fe20000400000 */
[----:B------:R-:W-:Y:S01]  /*31440*/  FMUL R66, R2, R174 ;  /* 0x000000ae02427220 */ /* 0x000fe20000400000 */
[----:B------:R-:W4:Y:S01]  /*31450*/  LDL.LU R110, [R1+0x1c8] ;  /* 0x0001c800016e7983 */ /* 0x000f220000300800 */
[----:B------:R-:W-:Y:S01]  /*31460*/  @!P2 FMUL R182, R182, 16777216 ;  /* 0x4b800000b6b6a820 */ /* 0x000fe20000400000 */
[C---:B------:R-:W-:Y:S01]  /*31470*/  FMUL R12, R2.reuse, R12 ;  /* 0x0000000c020c7220 */ /* 0x040fe20000400000 */
[C---:B------:R-:W-:Y:S01]  /*31480*/  FMUL R13, R2.reuse, R13 ;  /* 0x0000000d020d7220 */ /* 0x040fe20000400000 */
[----:B------:R-:W4:Y:S01]  /*31490*/  LDL.LU R118, [R1+0x1b8] ;  /* 0x0001b80001767983 */ /* 0x000f220000300800 */
[----:B------:R-:W-:Y:S01]  /*314a0*/  FMUL R72, R2, R150 ;  /* 0x0000009602487220 */ /* 0x000fe20000400000 */
[----:B------:R-:W-:Y:S01]  /*314b0*/  F2FP.SATFINITE.E4M3.F32.PACK_AB_MERGE_C R174, R10, R11, RZ ;  /* 0x0000000b0aae723e */ /* 0x000fe200048070ff */
[----:B------:R-:W-:Y:S01]  /*314c0*/  FMUL R175, R2, R175 ;  /* 0x000000af02af7220 */ /* 0x000fe20000400000 */
[----:B------:R-:W4:Y:S01]  /*314d0*/  LDL.LU R126, [R1+0x154] ;  /* 0x00015400017e7983 */ /* 0x000f220000300800 */
[----:B------:R-:W-:-:S02]  /*314e0*/  F2FP.SATFINITE.E4M3.F32.PACK_AB_MERGE_C R10, R246, R240, RZ ;  /* 0x000000f0f60a723e */ /* 0x000fc400048070ff */
[----:B------:R-:W-:Y:S01]  /*314f0*/  F2FP.SATFINITE.E4M3.F32.PACK_AB_MERGE_C R160, R7, R14, RZ ;  /* 0x0000000e07a0723e */ /* 0x000fe200048070ff */
[----:B------:R-:W4:Y:S01]  /*31500*/  LDL.LU R150, [R1+0x148] ;  /* 0x0001480001967983 */ /* 0x000f220000300800 */
[----:B------:R-:W-:Y:S01]  /*31510*/  F2FP.SATFINITE.E4M3.F32.PACK_AB_MERGE_C R14, R245, R20, RZ ;  /* 0x00000014f50e723e */ /* 0x000fe200048070ff */
[----:B------:R-:W-:Y:S02]  /*31520*/  FMUL R56, R2, R182 ;  /* 0x000000b602387220 */ /* 0x000fe40000400000 */
[----:B------:R-:W4:Y:S01]  /*31530*/  LDL.LU R240, [R1+0x13f8] ;  /* 0x0013f80001f07983 */ /* 0x000f220000300800 */
[----:B------:R-:W-:-:S03]  /*31540*/  F2FP.SATFINITE.E4M3.F32.PACK_AB_MERGE_C R182, R12, R13, RZ ;  /* 0x0000000d0cb6723e */ /* 0x000fc600048070ff */
        /* <DEDUP_REMOVED lines=8> */
[----:B------:R-:W4:Y:S04]  /*315d0*/  LDL.LU R243, [R1+0x13e8] ;  /* 0x0013e80001f37983 */ /* 0x000f280000300800 */
[----:B------:R-:W4:Y:S04]  /*315e0*/  LDL.LU R241, [R1+0x13e4] ;  /* 0x0013e40001f17983 */ /* 0x000f280000300800 */
[----:B------:R-:W4:Y:S01]  /*315f0*/  LDL.LU R247, [R1+0x13e0] ;  /* 0x0013e00001f77983 */ /* 0x000f220000300800 */
[----:B------:R-:W-:Y:S01]  /*31600*/  @!P2 FMUL R25, R25, 16777216 ;  /* 0x4b8000001919a820 */ /* 0x000fe20000400000 */
[----:B------:R-:W-:Y:S01]  /*31610*/  @!P2 FMUL R250, R250, 16777216 ;  /* 0x4b800000fafaa820 */ /* 0x000fe20000400000 */
[----:B------:R-:W-:Y:S01]  /*31620*/  @!P2 FMUL R183, R183, 16777216 ;  /* 0x4b800000b7b7a820 */ /* 0x000fe20000400000 */
[----:B------:R-:W-:Y:S01]  /*31630*/  @!P2 FMUL R46, R46, 16777216 ;  /* 0x4b8000002e2ea820 */ /* 0x000fe20000400000 */
[C---:B------:R-:W-:Y:S01]  /*31640*/  FMUL R25, R2.reuse, R25 ;  /* 0x0000001902197220 */ /* 0x040fe20000400000 */
[----:B------:R-:W-:Y:S01]  /*31650*/  FMUL R250, R2, R250 ;  /* 0x000000fa02fa7220 */ /* 0x000fe20000400000 */
[----:B------:R-:W-:Y:S01]  /*31660*/  @!P2 FMUL R47, R47, 16777216 ;  /* 0x4b8000002f2fa820 */ /* 0x000fe20000400000 */
[----:B------:R-:W-:Y:S01]  /*31670*/  @!P2 FMUL R62, R62, 16777216 ;  /* 0x4b8000003e3ea820 */ /* 0x000fe20000400000 */
[----:B------:R-:W-:Y:S01]  /*31680*/  @!P2 FMUL R63, R63, 16777216 ;  /* 0x4b8000003f3fa820 */ /* 0x000fe20000400000 */
[C---:B------:R-:W-:Y:S01]  /*31690*/  FMUL R183, R2.reuse, R183 ;  /* 0x000000b702b77220 */ /* 0x040fe20000400000 */
[----:B------:R-:W4:Y:S01]  /*316a0*/  LDL.LU R21, [R1+0x13dc] ;  /* 0x0013dc0001157983 */ /* 0x000f220000300800 */
[C---:B------:R-:W-:Y:S01]  /*316b0*/  FMUL R46, R2.reuse, R46 ;  /* 0x0000002e022e7220 */ /* 0x040fe20000400000 */
[C---:B------:R-:W-:Y:S01]  /*316c0*/  FMUL R47, R2.reuse, R47 ;  /* 0x0000002f022f7220 */ /* 0x040fe20000400000 */
[----:B------:R-:W-:Y:S01]  /*316d0*/  F2FP.SATFINITE.E4M3.F32.PACK_AB_MERGE_C R250, R25, R250, RZ ;  /* 0x000000fa19fa723e */ /* 0x000fe200048070ff */
[C---:B------:R-:W-:Y:S01]  /*316e0*/  FMUL R62, R2.reuse, R62 ;  /* 0x0000003e023e7220 */ /* 0x040fe20000400000 */
[----:B------:R-:W-:Y:S01]  /*316f0*/  FMUL R63, R2, R63 ;  /* 0x0000003f023f7220 */ /* 0x000fe20000400000 */
[----:B------:R-:W-:-:S02]  /*31700*/  F2FP.SATFINITE.E4M3.F32.PACK_AB_MERGE_C R42, R36, R37, RZ ;  /* 0x00000025242a723e */ /* 0x000fc400048070ff */
[----:B------:R-:W-:Y:S02]  /*31710*/  F2FP.SATFINITE.E4M3.F32.PACK_AB_MERGE_C R56, R56, R183, RZ ;  /* 0x000000b73838723e */ /* 0x000fe400048070ff */
[----:B------:R-:W-:Y:S02]  /*31720*/  F2FP.SATFINITE.E4M3.F32.PACK_AB_MERGE_C R183, R46, R47, RZ ;  /* 0x0000002f2eb7723e */ /* 0x000fe400048070ff */
[----:B------:R-:W-:Y:S02]  /*31730*/  F2FP.SATFINITE.E4M3.F32.PACK_AB_MERGE_C R172, R172, R173, RZ ;  /* 0x000000adacac723e */ /* 0x000fe400048070ff */
[----:B------:R-:W-:Y:S02]  /*31740*/  F2FP.SATFINITE.E4M3.F32.PACK_AB_MERGE_C R173, R62, R63, RZ ;  /* 0x0000003f3ead723e */ /* 0x000fe400048070ff */
[----:B--2---:R-:W-:Y:S02]  /*31750*/  F2FP.SATFINITE.E4M3.F32.PACK_AB_MERGE_C R12, R81, R96, RZ ;  /* 0x00000060510c723e */ /* 0x004fe400048070ff */
[----:B------:R-:W2:Y:S04]  /*31760*/  LDL.LU R96, [R1+0x284] ;  /* 0x0002840001607983 */ /* 0x000ea80000300800 */
[----:B------:R-:W2:Y:S01]  /*31770*/  LDL.LU R81, [R1+0x288] ;  /* 0x0002880001517983 */ /* 0x000ea20000300800 */
[----:B---3--:R-:W-:-:S02]  /*31780*/  F2FP.SATFINITE.E4M3.F32.PACK_AB_MERGE_C R36, R80, R90, RZ ;  /* 0x0000005a5024723e */ /* 0x008fc400048070ff */
[----:B----4-:R-:W-:Y:S02]  /*31790*/  F2FP.SATFINITE.E4M3.F32.PACK_AB_MERGE_C R25, R240, R244, RZ ;  /* 0x000000f4f019723e */ /* 0x010fe400048070ff */
[----:B------:R-:W3:Y:S04]  /*317a0*/  LDL.LU R244, [R1+0x13d8] ;  /* 0x0013d80001f47983 */ /* 0x000ee80000300800 */
[----:B------:R-:W4:Y:S01]  /*317b0*/  LDL.LU R240, [R1+0x13d4] ;  /* 0x0013d40001f07983 */ /* 0x000f220000300800 */
[----:B------:R-:W-:-:S03]  /*317c0*/  F2FP.SATFINITE.E4M3.F32.PACK_AB_MERGE_C R37, R20, R246, RZ ;  /* 0x000000f61425723e */ /* 0x000fc600048070ff */
[----:B------:R-:W4:Y:S04]  /*317d0*/  LDL.LU R246, [R1+0x13d0] ;  /* 0x0013d00001f67983 */ /* 0x000f280000300800 */
[----:B------:R-:W2:Y:S04]  /*317e0*/  LDL.LU R20, [R1+0x13cc] ;  /* 0x0013cc0001147983 */ /* 0x000ea80000300800 */
[----:B------:R-:W2:Y:S01]  /*317f0*/  LDL.LU R80, [R1+0x28c] ;  /* 0x00028c0001507983 */ /* 0x000ea20000300800 */
[----:B------:R-:W-:-:S03]  /*31800*/  F2FP.SATFINITE.E4M3.F32.PACK_AB_MERGE_C R46, R243, R245, RZ ;  /* 0x000000f5f32e723e */ /* 0x000fc600048070ff */
[----:B------:R-:W2:Y:S04]  /*31810*/  LDL.LU R245, [R1+0x13c8] ;  /* 0x0013c80001f57983 */ /* 0x000ea80000300800 */
[----:B------:R-:W2:Y:S01]  /*31820*/  LDL.LU R243, [R1+0x13c4] ;  /* 0x0013c40001f37983 */ /* 0x000ea20000300800 */
[----:B------:R-:W-:-:S03]  /*31830*/  F2FP.SATFINITE.E4M3.F32.PACK_AB_MERGE_C R63, R247, R241, RZ ;  /* 0x000000f1f73f723e */ /* 0x000fc600048070ff */
[----:B------:R-:W2:Y:S01]  /*31840*/  LDL.LU R241, [R1+0x13c0] ;  /* 0x0013c00001f17983 */ /* 0x000ea20000300800 */
[----:B------:R-:W-:Y:S01]  /*31850*/  @!P2 FMUL R166, R166, 16777216 ;  /* 0x4b800000a6a6a820 */ /* 0x000fe20000400000 */
[----:B------:R-:W-:Y:S01]  /*31860*/  @!P2 FMUL R167, R167, 16777216 ;  /* 0x4b800000a7a7a820 */ /* 0x000fe20000400000 */
[----:B------:R-:W-:Y:S01]  /*31870*/  F2FP.SATFINITE.E4M3.F32.PACK_AB_MERGE_C R51, R51, R58, RZ ;  /* 0x0000003a3333723e */ /* 0x000fe200048070ff */
[----:B------:R-:W2:Y:S01]  /*31880*/  LDL.LU R247, [R1+0x13bc] ;  /* 0x0013bc0001f77983 */ /* 0x000ea20000300800 */
[C---:B------:R-:W-:Y:S01]  /*31890*/  FMUL R64, R2.reuse, R166 ;  /* 0x000000a602407220 */ /* 0x040fe20000400000 */
[----:B------:R-:W-:Y:S01]  /*318a0*/  FMUL R167, R2, R167 ;  /* 0x000000a702a77220 */ /* 0x000fe20000400000 */
[----:B------:R-:W-:-:S04]  /*318b0*/  F2FP.SATFINITE.E4M3.F32.PACK_AB_MERGE_C R43, R68, R69, RZ ;  /* 0x00000045442b723e */ /* 0x000fc800048070ff */
[----:B------:R-:W-:Y:S02]  /*318c0*/  F2FP.SATFINITE.E4M3.F32.PACK_AB_MERGE_C R64, R64, R167, RZ ;  /* 0x000000a74040723e */ /* 0x000fe400048070ff */
[----:B------:R-:W-:Y:S02]  /*318d0*/  F2FP.SATFINITE.E4M3.F32.PACK_AB_MERGE_C R167, R60, R61, RZ ;  /* 0x0000003d3ca7723e */ /* 0x000fe400048070ff */
[----:B---3--:R-:W-:Y:S02]  /*318e0*/  F2FP.SATFINITE.E4M3.F32.PACK_AB_MERGE_C R58, R244, R21, RZ ;  /* 0x00000015f43a723e */ /* 0x008fe400048070ff */
[----:B------:R-:W3:Y:S04]  /*318f0*/  LDL.LU R21, [R1+0x13b8] ;  /* 0x0013b80001157983 */ /* 0x000ee80000300800 */
[----:B------:R-:W3:Y:S01]  /*31900*/  LDL.LU R244, [R1+0x13b4] ;  /* 0x0013b40001f47983 */ /* 0x000ee20000300800 */
[----:B----4-:R-:W-:-:S03]  /*31910*/  F2FP.SATFINITE.E4M3.F32.PACK_AB_MERGE_C R62, R246, R240, RZ ;  /* 0x000000f0f63e723e */ /* 0x010fc600048070ff */
[----:B------:R-:W4:Y:S04]  /*31920*/  LDL.LU R240, [R1+0x13b0] ;  /* 0x0013b00001f07983 */ /* 0x000f280000300800 */
[----:B------:R-:W4:Y:S01]  /*31930*/  LDL.LU R246, [R1+0x13ac] ;  /* 0x0013ac0001f67983 */ /* 0x000f220000300800 */
[----:B--2---:R-:W-:-:S03]  /*31940*/  F2FP.SATFINITE.E4M3.F32.PACK_AB_MERGE_C R60, R245, R20, RZ ;  /* 0x00000014f53c723e */ /* 0x004fc600048070ff */
[----:B------:R-:W2:Y:S04]  /*31950*/  LDL.LU R20, [R1+0x13a8] ;  /* 0x0013a80001147983 */ /* 0x000ea80000300800 */
[----:B------:R-:W2:Y:S01]  /*31960*/  LDL.LU R245, [R1+0x13a4] ;  /* 0x0013a40001f57983 */ /* 0x000ea20000300800 */
[----:B------:R-:W-:-:S03]  /*31970*/  F2FP.SATFINITE.E4M3.F32.PACK_AB_MERGE_C R69, R241, R243, RZ ;  /* 0x000000f3f145723e */ /* 0x000fc600048070ff */
[----:B------:R-:W4:Y:S01]  /*31980*/  LDL.LU R243, [R1+0x13a0] ;  /* 0x0013a00001f37983 */ /* 0x000f220000300800 */
[----:B------:R-:W-:Y:S01]  /*31990*/  @!P2 FMUL R70, R70, 16777216 ;  /* 0x4b8000004646a820 */ /* 0x000fe20000400000 */
[----:B------:R-:W-:Y:S01]  /*319a0*/  @!P2 FMUL R71, R71, 16777216 ;  /* 0x4b8000004747a820 */ /* 0x000fe20000400000 */
[----:B------:R-:W-:Y:S01]  /*319b0*/  @!P2 FMUL R230, R230, 16777216 ;  /* 0x4b800000e6e6a820 */ /* 0x000fe20000400000 */
[----:B------:R-:W-:Y:S01]  /*319c0*/  @!P2 FMUL R222, R222, 16777216 ;  /* 0x4b800000dedea820 */ /* 0x000fe20000400000 */
[C---:B------:R-:W-:Y:S01]  /*319d0*/  FMUL R26, R2.reuse, R70 ;  /* 0x00000046021a7220 */ /* 0x040fe20000400000 */
[C---:B------:R-:W-:Y:S01]  /*319e0*/  FMUL R71, R2.reuse, R71 ;  /* 0x0000004702477220 */ /* 0x040fe20000400000 */
[C---:B------:R-:W-:Y:S01]  /*319f0*/  FMUL R35, R2.reuse, R230 ;  /* 0x000000e602237220 */ /* 0x040fe20000400000 */
[----:B------:R-:W2:Y:S01]  /*31a00*/  LDL.LU R241, [R1+0x139c] ;  /* 0x00139c0001f17983 */ /* 0x000ea20000300800 */
[----:B------:R-:W-:Y:S01]  /*31a10*/  FMUL R34, R2, R222 ;  /* 0x000000de02227220 */ /* 0x000fe20000400000 */
[----:B------:R-:W-:-:S02]  /*31a20*/  F2FP.SATFINITE.E4M3.F32.PACK_AB_MERGE_C R140, R140, R141, RZ ;  /* 0x0000008d8c8c723e */ /* 0x000fc400048070ff */
[----:B------:R-:W2:Y:S01]  /*31a30*/  LDL.LU R230, [R1+0x294] ;  /* 0x0002940001e67983 */ /* 0x000ea20000300800 */
[----:B------:R-:W-:Y:S02]  /*31a40*/  F2FP.SATFINITE.E4M3.F32.PACK_AB_MERGE_C R141, R26, R71, RZ ;  /* 0x000000471a8d723e */ /* 0x000fe400048070ff */
[----:B------:R-:W-:Y:S01]  /*31a50*/  F2FP.SATFINITE.E4M3.F32.PACK_AB_MERGE_C R7, R126, R150, RZ ;  /* 0x000000967e07723e */ /* 0x000fe200048070ff */
[----:B------:R-:W2:Y:S01]  /*31a60*/  LDL.LU R222, [R1+0x29c] ;  /* 0x00029c0001de7983 */ /* 0x000ea20000300800 */
[----:B------:R-:W-:Y:S02]  /*31a70*/  F2FP.SATFINITE.E4M3.F32.PACK_AB_MERGE_C R26, R110, R118, RZ ;  /* 0x000000766e1a723e */ /* 0x000fe400048070ff */
[----:B------:R-:W-:Y:S01]  /*31a80*/  F2FP.SATFINITE.E4M3.F32.PACK_AB_MERGE_C R61, R67, R74, RZ ;  /* 0x0000004a433d723e */ /* 0x000fe200048070ff */
[----:B------:R-:W2:Y:S01]  /*31a90*/  LDL.LU R150, [R1+0x2a0] ;  /* 0x0002a00001967983 */ /* 0x000ea20000300800 */
[----:B------:R-:W-:-:S03]  /*31aa0*/  F2FP.SATFINITE.E4M3.F32.PACK_AB_MERGE_C R67, R112, R113, RZ ;  /* 0x000000717043723e */ /* 0x000fc600048070ff */
[----:B------:R-:W2:Y:S01]  /*31ab0*/  LDL.LU R118, [R1+0x2a4] ;  /* 0x0002a40001767983 */ /* 0x000ea20000300800 */
[----:B------:R-:W-:-:S03]  /*31ac0*/  F2FP.SATFINITE.E4M3.F32.PACK_AB_MERGE_C R59, R59, R75, RZ ;  /* 0x0000004b3b3b723e */ /* 0x000fc600048070ff */
[----:B------:R-:W2:Y:S01]  /*31ad0*/  LDL.LU R112, [R1+0x2a8] ;  /* 0x0002a80001707983 */ /* 0x000ea20000300800 */
[----:B---3--:R-:W-:-:S03]  /*31ae0*/  F2FP.SATFINITE.E4M3.F32.PACK_AB_MERGE_C R74, R21, R247, RZ ;  /* 0x000000f7154a723e */ /* 0x008fc600048070ff */
[----:B------:R-:W3:Y:S04]  /*31af0*/  LDL.LU R247, [R1+0x1398] ;  /* 0x0013980001f77983 */ /* 0x000ee80000300800 */
[----:B------:R-:W3:Y:S01]  /*31b00*/  LDL.LU R21, [R1+0x1394] ;  /* 0x0013940001157983 */ /* 0x000ee20000300800 */
[----:B----4-:R-:W-:-:S03]  /*31b10*/  F2FP.SATFINITE.E4M3.F32.PACK_AB_MERGE_C R75, R243, R97, RZ ;  /* 0x00000061f34b723e */ /* 0x010fc600048070ff */
        /* <DEDUP_REMOVED lines=8> */
[----:B------:R-:W3:Y:S01]  /*31ba0*/  LDL.LU R126, [R1+0x2b4] ;  /* 0x0002b400017e7983 */ /* 0x000ee20000300800 */
[C---:B------:R-:W-:Y:S01]  /*31bb0*/  FMUL R15, R2.reuse, R15 ;  /* 0x0000000f020f7220 */ /* 0x040fe20000400000 */
[----:B------:R-:W-:Y:S01]  /*31bc0*/  FMUL R24, R2, R24 ;  /* 0x0000001802187220 */ /* 0x000fe20000400000 */
[----:B------:R-:W-:Y:S01]  /*31bd0*/  F2FP.SATFINITE.E4M3.F32.PACK_AB_MERGE_C R9, R9, R135, RZ ;  /* 0x000000870909723e */ /* 0x000fe200048070ff */
[----:B------:R-:W3:Y:S01]  /*31be0*/  LDL.LU R113, [R1+0x2b8] ;  /* 0x0002b80001717983 */ /* 0x000ee20000300800 */
[----:B------:R-:W-:-:S02]  /*31bf0*/  F2FP.SATFINITE.E4M3.F32.PACK_AB_MERGE_C R135, R76, R77, RZ ;  /* 0x0000004d4c87723e */ /* 0x000fc400048070ff */
[----:B------:R-:W-:Y:S01]  /*31c00*/  F2FP.SATFINITE.E4M3.F32.PACK_AB_MERGE_C R68, R104, R105, RZ ;  /* 0x000000696844723e */ /* 0x000fe200048070ff */
[----:B------:R-:W3:Y:S01]  /*31c10*/  LDL.LU R110, [R1+0x2bc] ;  /* 0x0002bc00016e7983 */ /* 0x000ee20000300800 */
[----:B------:R-:W-:Y:S01]  /*31c20*/  F2FP.SATFINITE.E4M3.F32.PACK_AB_MERGE_C R77, R240, R244, RZ ;  /* 0x000000f4f04d723e */ /* 0x000fe200048070ff */
[----:B------:R-:W-:Y:S02]  /*31c30*/  FMUL R32, R2, R218 ;  /* 0x000000da02207220 */ /* 0x000fe40000400000 */
[----:B------:R-:W3:Y:S01]  /*31c40*/  LDL.LU R105, [R1+0x2c0] ;  /* 0x0002c00001697983 */ /* 0x000ee20000300800 */
[----:B------:R-:W-:-:S03]  /*31c50*/  F2FP.SATFINITE.E4M3.F32.PACK_AB_MERGE_C R57, R180, R181, RZ ;  /* 0x000000b5b439723e */ /* 0x000fc600048070ff */
[----:B------:R-:W3:Y:S01]  /*31c60*/  LDL.LU R244, [R1+0x138c] ;  /* 0x00138c0001f47983 */ /* 0x000ee20000300800 */
[----:B------:R-:W-:-:S03]  /*31c70*/  F2FP.SATFINITE.E4M3.F32.PACK_AB_MERGE_C R181, R15, R24, RZ ;  /* 0x000000180fb5723e */ /* 0x000fc600048070ff */
[----:B------:R-:W3:Y:S01]  /*31c80*/  LDL.LU R240, [R1+0x1388] ;  /* 0x0013880001f07983 */ /* 0x000ee20000300800 */
[----:B------:R-:W-:-:S03]  /*31c90*/  F2FP.SATFINITE.E4M3.F32.PACK_AB_MERGE_C R24, R91, R102, RZ ;  /* 0x000000665b18723e */ /* 0x000fc600048070ff */
[----:B------:R-:W3:Y:S01]  /*31ca0*/  LDL.LU R218, [R1+0x2cc] ;  /* 0x0002cc0001da7983 */ /* 0x000ee20000300800 */
[----:B------:R-:W-:-:S03]  /*31cb0*/  F2FP.SATFINITE.E4M3.F32.PACK_AB_MERGE_C R47, R82, R83, RZ ;  /* 0x00000053522f723e */ /* 0x000fc600048070ff */
[----:B------:R-:W3:Y:S01]  /*31cc0*/  LDL.LU R104, [R1+0x2d0] ;  /* 0x0002d00001687983 */ /* 0x000ee20000300800 */
[----:B--2---:R-:W-:-:S03]  /*31cd0*/  F2FP.SATFINITE.E4M3.F32.PACK_AB_MERGE_C R90, R20, R246, RZ ;  /* 0x000000f6145a723e */ /* 0x004fc600048070ff */
[----:B------:R-:W2:Y:S04]  /*31ce0*/  LDL.LU R102, [R1+0x2d4] ;  /* 0x0002d40001667983 */ /* 0x000ea80000300800 */
[----:B------:R-:W2:Y:S04]  /*31cf0*/  LDL.LU R83, [R1+0x2d8] ;  /* 0x0002d80001537983 */ /* 0x000ea80000300800 */
[----:B------:R-:W2:Y:S04]  /*31d00*/  LDL.LU R246, [R1+0x1384] ;  /* 0x0013840001f67983 */ /* 0x000ea80000300800 */
[----:B------:R-:W2:Y:S01]  /*31d10*/  LDL.LU R20, [R1+0x1380] ;  /* 0x0013800001147983 */ /* 0x000ea20000300800 */
[----:B----4-:R-:W-:-:S03]  /*31d20*/  F2FP.SATFINITE.E4M3.F32.PACK_AB_MERGE_C R91, R243, R80, RZ ;  /* 0x00000050f35b723e */ /* 0x010fc600048070ff */
[----:B------:R-:W4:Y:S01]  /*31d30*/  LDL.LU R243, [R1+0x137c] ;  /* 0x00137c0001f37983 */ /* 0x000f220000300800 */
[----:B------:R-:W-:Y:S01]  /*31d40*/  @!P2 FMUL R94, R94, 16777216 ;  /* 0x4b8000005e5ea820 */ /* 0x000fe20000400000 */
[----:B------:R-:W-:Y:S01]  /*31d50*/  @!P2 FMUL R95, R95, 16777216 ;  /* 0x4b8000005f5fa820 */ /* 0x000fe20000400000 */
[----:B------:R-:W-:Y:S01]  /*31d60*/  @!P2 FMUL R214, R214, 16777216 ;  /* 0x4b800000d6d6a820 */ /* 0x000fe20000400000 */
[----:B------:R-:W2:Y:S01]  /*31d70*/  LDL.LU R82, [R1+0x2ec] ;  /* 0x0002ec0001527983 */ /* 0x000ea20000300800 */
[C---:B------:R-:W-:Y:S01]  /*31d80*/  FMUL R94, R2.reuse, R94 ;  /* 0x0000005e025e7220 */ /* 0x040fe20000400000 */
[----:B------:R-:W-:Y:S01]  /*31d90*/  FMUL R95, R2, R95 ;  /* 0x0000005f025f7220 */ /* 0x000fe20000400000 */
[----:B------:R-:W-:Y:S01]  /*31da0*/  @!P2 FMUL R206, R206, 16777216 ;  /* 0x4b800000cecea820 */ /* 0x000fe20000400000 */
[----:B------:R-:W-:Y:S01]  /*31db0*/  F2FP.SATFINITE.E4M3.F32.PACK_AB_MERGE_C R76, R81, R96, RZ ;  /* 0x00000060514c723e */ /* 0x000fe200048070ff */
[----:B------:R-:W2:Y:S01]  /*31dc0*/  LDL.LU R97, [R1+0x2f0] ;  /* 0x0002f00001617983 */ /* 0x000ea20000300800 */
[----:B------:R-:W-:Y:S01]  /*31dd0*/  @!P2 FMUL R198, R198, 16777216 ;  /* 0x4b800000c6c6a820 */ /* 0x000fe20000400000 */
[----:B------:R-:W-:Y:S01]  /*31de0*/  F2FP.SATFINITE.E4M3.F32.PACK_AB_MERGE_C R134, R94, R95, RZ ;  /* 0x0000005f5e86723e */ /* 0x000fe200048070ff */
[----:B------:R-:W-:Y:S01]  /*31df0*/  @!P2 FMUL R190, R190, 16777216 ;  /* 0x4b800000bebea820 */ /* 0x000fe20000400000 */
[----:B------:R-:W2:Y:S01]  /*31e00*/  LDL.LU R96, [R1+0x2f4] ;  /* 0x0002f40001607983 */ /* 0x000ea20000300800 */
[----:B------:R-:W-:Y:S01]  /*31e10*/  F2FP.SATFINITE.E4M3.F32.PACK_AB_MERGE_C R95, R241, R245, RZ ;  /* 0x000000f5f15f723e */ /* 0x000fe200048070ff */
[----:B------:R-:W-:-:S02]  /*31e20*/  @!P2 FMUL R158, R158, 16777216 ;  /* 0x4b8000009e9ea820 */ /* 0x000fc40000400000 */
[----:B------:R-:W2:Y:S01]  /*31e30*/  LDL.LU R81, [R1+0x2f8] ;  /* 0x0002f80001517983 */ /* 0x000ea20000300800 */
[C---:B------:R-:W-:Y:S01]  /*31e40*/  FMUL R27, R2.reuse, R214 ;  /* 0x000000d6021b7220 */ /* 0x040fe20000400000 */
[C---:B------:R-:W-:Y:S02]  /*31e50*/  FMUL R50, R2.reuse, R206 ;  /* 0x000000ce02327220 */ /* 0x040fe40000400000 */
[----:B------:R-:W2:Y:S01]  /*31e60*/  LDL.LU R245, [R1+0x1378] ;  /* 0x0013780001f57983 */ /* 0x000ea20000300800 */
[----:B------:R-:W-:-:S03]  /*31e70*/  FMUL R49, R2, R198 ;  /* 0x000000c602317220 */ /* 0x000fc60000400000 */
[----:B------:R-:W2:Y:S01]  /*31e80*/  LDL.LU R241, [R1+0x1374] ;  /* 0x0013740001f17983 */ /* 0x000ea20000300800 */
[----:B------:R-:W-:-:S03]  /*31e90*/  FMUL R48, R2, R190 ;  /* 0x000000be02307220 */ /* 0x000fc60000400000 */
[----:B------:R-:W2:Y:S01]  /*31ea0*/  LDL.LU R214, [R1+0x31c] ;  /* 0x00031c0001d67983 */ /* 0x000ea20000300800 */
[----:B------:R-:W-:-:S03]  /*31eb0*/  FMUL R70, R2, R158 ;  /* 0x0000009e02467220 */ /* 0x000fc60000400000 */
[----:B------:R-:W2:Y:S01]  /*31ec0*/  LDL.LU R206, [R1+0x324] ;  /* 0x0003240001ce7983 */ /* 0x000ea20000300800 */
[----:B------:R-:W-:-:S03]  /*31ed0*/  @!P2 FMUL R127, R127, 16777216 ;  /* 0x4b8000007f7fa820 */ /* 0x000fc60000400000 */
[----:B------:R-:W2:Y:S01]  /*31ee0*/  LDL.LU R198, [R1+0x338] ;  /* 0x0003380001c67983 */ /* 0x000ea20000300800 */
[----:B------:R-:W-:-:S03]  /*31ef0*/  F2FP.SATFINITE.E4M3.F32.PACK_AB_MERGE_C R128, R92, R93, RZ ;  /* 0x0000005d5c80723e */ /* 0x000fc600048070ff */
[----:B------:R-:W2:Y:S01]  /*31f00*/  LDL.LU R190, [R1+0x33c] ;  /* 0x00033c0001be7983 */ /* 0x000ea20000300800 */
[----:B---3--:R-:W-:-:S03]  /*31f10*/  F2FP.SATFINITE.E4M3.F32.PACK_AB_MERGE_C R93, R21, R247, RZ ;  /* 0x000000f7155d723e */ /* 0x008fc600048070ff */
[----:B------:R-:W3:Y:S04]  /*31f20*/  LDL.LU R158, [R1+0x244] ;  /* 0x00024400019e7983 */ /* 0x000ee80000300800 */
[----:B------:R-:W3:Y:S01]  /*31f30*/  LDL.LU R80, [R1+0x248] ;  /* 0x0002480001507983 */ /* 0x000ee20000300800 */
[----:B------:R-:W-:Y:S01]  /*31f40*/  FMUL R127, R2, R127 ;  /* 0x0000007f027f7220 */ /* 0x000fe20000400000 */
[----:B------:R-:W-:-:S04]  /*31f50*/  F2FP.SATFINITE.E4M3.F32.PACK_AB_MERGE_C R92, R150, R222, RZ ;  /* 0x000000de965c723e */ /* 0x000fc800048070ff */
[----:B------:R-:W-:Y:S02]  /*31f60*/  F2FP.SATFINITE.E4M3.F32.PACK_AB_MERGE_C R16, R16, R127, RZ ;  /* 0x0000007f1010723e */ /* 0x000fe400048070ff */
[----:B------:R-:W-:Y:S02]  /*31f70*/  F2FP.SATFINITE.E4M3.F32.PACK_AB_MERGE_C R127, R240, R244, RZ ;  /* 0x000000f4f07f723e */ /* 0x000fe400048070ff */
[----:B----4-:R-:W-:Y:S02]  /*31f80*/  F2FP.SATFINITE.E4M3.F32.PACK_AB_MERGE_C R94, R243, R230, RZ ;  /* 0x000000e6f35e723e */ /* 0x010fe400048070ff */
[----:B------:R-:W4:Y:S04]  /*31f90*/  LDL.LU R243, [R1+0x1370] ;  /* 0x0013700001f37983 */ /* 0x000f280000300800 */
[----:B------:R-:W4:Y:S04]  /*31fa0*/  LDL.LU R247, [R1+0x136c] ;  /* 0x00136c0001f77983 */ /* 0x000f280000300800 */
[----:B------:R-:W3:Y:S04]  /*31fb0*/  LDL.LU R21, [R1+0x1368] ;  /* 0x0013680001157983 */ /* 0x000ee80000300800 */
[----:B------:R-:W3:Y:S04]  /*31fc0*/  LDL.LU R150, [R1+0x360] ;  /* 0x0003600001967983 */ /* 0x000ee80000300800 */
[----:B------:R-:W3:Y:S01]  /*31fd0*/  LDL.LU R244, [R1+0x1364] ;  /* 0x0013640001f47983 */ /* 0x000ee20000300800 */
[----:B------:R-:W-:Y:S01]  /*31fe0*/  @!P2 FMUL R119, R119, 16777216 ;  /* 0x4b8000007777a820 */ /* 0x000fe20000400000 */
[----:B------:R-:W-:-:S02]  /*31ff0*/  F2FP.SATFINITE.E4M3.F32.PACK_AB_MERGE_C R116, R116, R117, RZ ;  /* 0x000000757474723e */ /* 0x000fc400048070ff */
[----:B------:R-:W3:Y:S01]  /*32000*/  LDL.LU R240, [R1+0x1360] ;  /* 0x0013600001f07983 */ /* 0x000ee20000300800 */
[----:B------:R-:W-:Y:S01]  /*32010*/  FMUL R119, R2, R119 ;  /* 0x0000007702777220 */ /* 0x000fe20000400000 */
[----:B------:R-:W-:Y:S02]  /*32020*/  F2FP.SATFINITE.E4M3.F32.PACK_AB_MERGE_C R117, R112, R118, RZ ;  /* 0x000000767075723e */ /* 0x000fe400048070ff */
[----:B--2---:R-:W-:Y:S02]  /*32030*/  F2FP.SATFINITE.E4M3.F32.PACK_AB_MERGE_C R118, R20, R246, RZ ;  /* 0x000000f61476723e */ /* 0x004fe400048070ff */
[----:B------:R-:W-:Y:S01]  /*32040*/  F2FP.SATFINITE.E4M3.F32.PACK_AB_MERGE_C R17, R17, R119, RZ ;  /* 0x000000771111723e */ /* 0x000fe200048070ff */
[----:B------:R-:W2:Y:S04]  /*32050*/  LDL.LU R246, [R1+0x135c] ;  /* 0x00135c0001f67983 */ /* 0x000ea80000300800 */
[----:B------:R-:W2:Y:S01]  /*32060*/  LDL.LU R20, [R1+0x1358] ;  /* 0x0013580001147983 */ /* 0x000ea20000300800 */
[----:B------:R-:W-:-:S02]  /*32070*/  F2FP.SATFINITE.E4M3.F32.PACK_AB_MERGE_C R112, R241, R245, RZ ;  /* 0x000000f5f170723e */ /* 0x000fc400048070ff */
[----:B------:R-:W-:Y:S02]  /*32080*/  F2FP.SATFINITE.E4M3.F32.PACK_AB_MERGE_C R124, R124, R125, RZ ;  /* 0x0000007d7c7c723e */ /* 0x000fe400048070ff */
[----:B----4-:R-:W-:Y:S02]  /*32090*/  F2FP.SATFINITE.E4M3.F32.PACK_AB_MERGE_C R119, R247, R243, RZ ;  /* 0x000000f3f777723e */ /* 0x010fe400048070ff */
[----:B------:R-:W4:Y:S04]  /*320a0*/  LDL.LU R243, [R1+0x1354] ;  /* 0x0013540001f37983 */ /* 0x000f280000300800 */
[----:B------:R-:W4:Y:S04]  /*320b0*/  LDL.LU R247, [R1+0x1350] ;  /* 0x0013500001f77983 */ /* 0x000f280000300800 */
[----:B------:R-:W4:Y:S01]  /*320c0*/  LDL.LU R245, [R1+0x134c] ;  /* 0x00134c0001f57983 */ /* 0x000f220000300800 */
[----:B---3--:R-:W-:-:S03]  /*320d0*/  F2FP.SATFINITE.E4M3.F32.PACK_AB_MERGE_C R125, R244, R21, RZ ;  /* 0x00000015f47d723e */ /* 0x008fc600048070ff */
[----:B------:R-:W3:Y:S04]  /*320e0*/  LDL.LU R241, [R1+0x1348] ;  /* 0x0013480001f17983 */ /* 0x000ee80000300800 */
[----:B------:R-:W3:Y:S01]  /*320f0*/  LDL.LU R21, [R1+0x1344] ;  /* 0x0013440001157983 */ /* 0x000ee20000300800 */
[----:B------:R-:W-:Y:S01]  /*32100*/  F2FP.SATFINITE.E4M3.F32.PACK_AB_MERGE_C R113, R113, R126, RZ ;  /* 0x0000007e7171723e */ /* 0x000fe200048070ff */
[----:B------:R-:W-:Y:S01]  /*32110*/  @!P2 FMUL R111, R111, 16777216 ;  /* 0x4b8000006f6fa820 */ /* 0x000fe20000400000 */
[----:B------:R-:W-:Y:S01]  /*32120*/  F2FP.SATFINITE.E4M3.F32.PACK_AB_MERGE_C R126, R105, R110, RZ ;  /* 0x0000006e697e723e */ /* 0x000fe200048070ff */
[----:B------:R-:W3:Y:S01]  /*32130*/  LDL.LU R244, [R1+0x1340] ;  /* 0x0013400001f47983 */ /* 0x000ee20000300800 */
[----:B--2---:R-:W-:Y:S02]  /*32140*/  F2FP.SATFINITE.E4M3.F32.PACK_AB_MERGE_C R105, R246, R240, RZ ;  /* 0x000000f0f669723e */ /* 0x004fe400048070ff */
[----:B------:R-:W-:Y:S01]  /*32150*/  F2FP.SATFINITE.E4M3.F32.PACK_AB_MERGE_C R108, R108, R109, RZ ;  /* 0x0000006d6c6c723e */ /* 0x000fe200048070ff */
[----:B------:R-:W2:Y:S01]  /*32160*/  LDL.LU R240, [R1+0x133c] ;  /* 0x00133c0001f07983 */ /* 0x000ea20000300800 */
[----:B------:R-:W-:-:S03]  /*32170*/  FMUL R111, R2, R111 ;  /* 0x0000006f026f7220 */ /* 0x000fc60000400000 */
[----:B------:R-:W2:Y:S02]  /*32180*/  LDL.LU R246, [R1+0x1338] ;  /* 0x0013380001f67983 */ /* 0x000ea40000300800 */
[----:B------:R-:W-:Y:S02]  /*32190*/  F2FP.SATFINITE.E4M3.F32.PACK_AB_MERGE_C R40, R40, R111, RZ ;  /* 0x0000006f2828723e */ /* 0x000fe400048070ff */
[----:B------:R-:W-:Y:S02]  /*321a0*/  F2FP.SATFINITE.E4M3.F32.PACK_AB_MERGE_C R111, R104, R218, RZ ;  /* 0x000000da686f723e */ /* 0x000fe400048070ff */
[----:B----4-:R-:W-:Y:S02]  /*321b0*/  F2FP.SATFINITE.E4M3.F32.PACK_AB_MERGE_C R109, R247, R243, RZ ;  /* 0x000000f3f76d723e */ /* 0x010fe400048070ff */
[----:B------:R-:W4:Y:S04]  /*321c0*/  LDL.LU R243, [R1+0x1334] ;  /* 0x0013340001f37983 */ /* 0x000f280000300800 */
[----:B------:R-:W4:Y:S01]  /*321d0*/  LDL.LU R247, [R1+0x1330] ;  /* 0x0013300001f77983 */ /* 0x000f220000300800 */
[----:B------:R-:W-:-:S03]  /*321e0*/  F2FP.SATFINITE.E4M3.F32.PACK_AB_MERGE_C R110, R245, R20, RZ ;  /* 0x00000014f56e723e */ /* 0x000fc600048070ff */
[----:B------:R-:W4:Y:S01]  /*321f0*/  LDL.LU R20, [R1+0x132c] ;  /* 0x00132c0001147983 */ /* 0x000f220000300800 */
[----:B---3--:R-:W-:-:S03]  /*32200*/  F2FP.SATFINITE.E4M3.F32.PACK_AB_MERGE_C R104, R21, R241, RZ ;  /* 0x000000f11568723e */ /* 0x008fc600048070ff */
[----:B------:R-:W3:Y:S04]  /*32210*/  LDL.LU R245, [R1+0x1328] ;  /* 0x0013280001f57983 */ /* 0x000ee80000300800 */
[----:B------:R-:W3:Y:S01]  /*32220*/  LDL.LU R241, [R1+0x1324] ;  /* 0x0013240001f17983 */ /* 0x000ee20000300800 */
[----:B------:R-:W-:Y:S01]  /*32230*/  @!P2 FMUL R103, R103, 16777216 ;  /* 0x4b8000006767a820 */ /* 0x000fe20000400000 */
[----:B------:R-:W-:Y:S01]  /*32240*/  @!P2 FMUL R86, R86, 16777216 ;  /* 0x4b8000005656a820 */ /* 0x000fe20000400000 */
[----:B------:R-:W-:Y:S01]  /*32250*/  @!P2 FMUL R87, R87, 16777216 ;  /* 0x4b8000005757a820 */ /* 0x000fe20000400000 */
[----:B------:R-:W-:Y:S01]  /*32260*/  F2FP.SATFINITE.E4M3.F32.PACK_AB_MERGE_C R100, R100, R101, RZ ;  /* 0x000000656464723e */ /* 0x000fe200048070ff */
[----:B------:R-:W-:Y:S01]  /*32270*/  FMUL R103, R2, R103 ;  /* 0x0000006702677220 */ /* 0x000fe20000400000 */
[----:B------:R-:W3:Y:S01]  /*32280*/  LDL.LU R21, [R1+0x1320] ;  /* 0x0013200001157983 */ /* 0x000ee20000300800 */
[----:B--2---:R-:W-:Y:S01]  /*32290*/  F2FP.SATFINITE.E4M3.F32.PACK_AB_MERGE_C R101, R240, R244, RZ ;  /* 0x000000f4f065723e */ /* 0x004fe200048070ff */
[C---:B------:R-:W-:Y:S01]  /*322a0*/  FMUL R86, R2.reuse, R86 ;  /* 0x0000005602567220 */ /* 0x040fe20000400000 */
[----:B------:R-:W-:Y:S01]  /*322b0*/  FMUL R87, R2, R87 ;  /* 0x0000005702577220 */ /* 0x000fe20000400000 */
[----:B------:R-:W-:Y:S01]  /*322c0*/  F2FP.SATFINITE.E4M3.F32.PACK_AB_MERGE_C R41, R41, R103, RZ ;  /* 0x000000672929723e */ /* 0x000fe200048070ff */
[----:B------:R-:W2:Y:S01]  /*322d0*/  LDL.LU R244, [R1+0x131c] ;  /* 0x00131c0001f47983 */ /* 0x000ea20000300800 */
[----:B------:R-:W-:-:S03]  /*322e0*/  F2FP.SATFINITE.E4M3.F32.PACK_AB_MERGE_C R103, R83, R102, RZ ;  /* 0x000000665367723e */ /* 0x000fc600048070ff */
[----:B------:R-:W2:Y:S01]  /*322f0*/  LDL.LU R240, [R1+0x1318] ;  /* 0x0013180001f07983 */ /* 0x000ea20000300800 */
[----:B------:R-:W-:Y:S02]  /*32300*/  F2FP.SATFINITE.E4M3.F32.PACK_AB_MERGE_C R132, R132, R133, RZ ;  /* 0x000000858484723e */ /* 0x000fe400048070ff */
        /* <DEDUP_REMOVED lines=10> */
[----:B------:R-:W-:-:S03]  /*323b0*/  F2FP.SATFINITE.E4M3.F32.PACK_AB_MERGE_C R96, R81, R96, RZ ;  /* 0x000000605160723e */ /* 0x000fc600048070ff */
[----:B------:R-:W3:Y:S01]  /*323c0*/  LDL.LU R241, [R1+0x1300] ;  /* 0x0013000001f17983 */ /* 0x000ee20000300800 */
[----:B--2---:R-:W-:-:S03]  /*323d0*/  F2FP.SATFINITE.E4M3.F32.PACK_AB_MERGE_C R81, R244, R21, RZ ;  /* 0x00000015f451723e */ /* 0x004fc600048070ff */
[----:B------:R-:W2:Y:S04]  /*323e0*/  LDL.LU R21, [R1+0x12fc] ;  /* 0x0012fc0001157983 */ /* 0x000ea80000300800 */
[----:B------:R-:W2:Y:S01]  /*323f0*/  LDL.LU R244, [R1+0x12f8] ;  /* 0x0012f80001f47983 */ /* 0x000ea20000300800 */
[----:B------:R-:W-:Y:S02]  /*32400*/  F2FP.SATFINITE.E4M3.F32.PACK_AB_MERGE_C R52, R52, R53, RZ ;  /* 0x000000353434723e */ /* 0x000fe400048070ff */
[----:B----4-:R-:W-:Y:S02]  /*32410*/  F2FP.SATFINITE.E4M3.F32.PACK_AB_MERGE_C R83, R247, R243, RZ ;  /* 0x000000f3f753723e */ /* 0x010fe400048070ff */
[----:B------:R-:W4:Y:S01]  /*32420*/  LDL.LU R243, [R1+0x12f4] ;  /* 0x0012f40001f37983 */ /* 0x000f220000300800 */
[----:B------:R-:W-:-:S03]  /*32430*/  F2FP.SATFINITE.E4M3.F32.PACK_AB_MERGE_C R82, R246, R240, RZ ;  /* 0x000000f0f652723e */ /* 0x000fc600048070ff */
[----:B------:R-:W4:Y:S04]  /*32440*/  LDL.LU R247, [R1+0x12f0] ;  /* 0x0012f00001f77983 */ /* 0x000f280000300800 */
[----:B------:R-:W4:Y:S01]  /*32450*/  LDL.LU R240, [R1+0x12ec] ;  /* 0x0012ec0001f07983 */ /* 0x000f220000300800 */
[----:B---3--:R-:W-:-:S03]  /*32460*/  F2FP.SATFINITE.E4M3.F32.PACK_AB_MERGE_C R53, R245, R20, RZ ;  /* 0x00000014f535723e */ /* 0x008fc600048070ff */
[----:B------:R-:W3:Y:S04]  /*32470*/  LDL.LU R246, [R1+0x12e8] ;  /* 0x0012e80001f67983 */ /* 0x000ee80000300800 */
[----:B------:R-:W3:Y:S01]  /*32480*/  LDL.LU R20, [R1+0x12e4] ;  /* 0x0012e40001147983 */ /* 0x000ee20000300800 */
[----:B------:R-:W-:Y:S01]  /*32490*/  @!P2 FMUL R54, R54, 16777216 ;  /* 0x4b8000003636a820 */ /* 0x000fe20000400000 */
[----:B------:R-:W-:Y:S01]  /*324a0*/  @!P2 FMUL R55, R55, 16777216 ;  /* 0x4b8000003737a820 */ /* 0x000fe20000400000 */
[----:B------:R-:W-:Y:S01]  /*324b0*/  @!P2 FMUL R22, R22, 16777216 ;  /* 0x4b8000001616a820 */ /* 0x000fe20000400000 */
[----:B------:R-:W-:Y:S01]  /*324c0*/  @!P2 FMUL R23, R23, 16777216 ;  /* 0x4b8000001717a820 */ /* 0x000fe20000400000 */
[C---:B------:R-:W-:Y:S01]  /*324d0*/  FMUL R54, R2.reuse, R54 ;  /* 0x0000003602367220 */ /* 0x040fe20000400000 */
[----:B------:R-:W-:Y:S01]  /*324e0*/  FMUL R55, R2, R55 ;  /* 0x0000003702377220 */ /* 0x000fe20000400000 */
[----:B------:R-:W-:Y:S01]  /*324f0*/  F2FP.SATFINITE.E4M3.F32.PACK_AB_MERGE_C R65, R164, R165, RZ ;  /* 0x000000a5a441723e */ /* 0x000fe200048070ff */
[C---:B------:R-:W-:Y:S01]  /*32500*/  FMUL R22, R2.reuse, R22 ;  /* 0x0000001602167220 */ /* 0x040fe20000400000 */
[----:B------:R-:W-:Y:S01]  /*32510*/  FMUL R23, R2, R23 ;  /* 0x0000001702177220 */ /* 0x000fe20000400000 */
[----:B------:R-:W3:Y:S01]  /*32520*/  LDL.LU R245, [R1+0x12e0] ;  /* 0x0012e00001f57983 */ /* 0x000ee20000300800 */
[----:B------:R-:W-:-:S02]  /*32530*/  F2FP.SATFINITE.E4M3.F32.PACK_AB_MERGE_C R165, R54, R55, RZ ;  /* 0x0000003736a5723e */ /* 0x000fc400048070ff */
[----:B------:R-:W-:Y:S02]  /*32540*/  F2FP.SATFINITE.E4M3.F32.PACK_AB_MERGE_C R55, R80, R158, RZ ;  /* 0x0000009e5037723e */ /* 0x000fe400048070ff */
[----:B------:R-:W-:Y:S02]  /*32550*/  F2FP.SATFINITE.E4M3.F32.PACK_AB_MERGE_C R18, R18, R19, RZ ;  /* 0x000000131212723e */ /* 0x000fe400048070ff */
[----:B--2---:R-:W-:Y:S02]  /*32560*/  F2FP.SATFINITE.E4M3.F32.PACK_AB_MERGE_C R19, R21, R241, RZ ;  /* 0x000000f11513723e */ /* 0x004fe400048070ff */
[----:B------:R-:W-:Y:S02]  /*32570*/  F2FP.SATFINITE.E4M3.F32.PACK_AB_MERGE_C R161, R22, R23, RZ ;  /* 0x0000001716a1723e */ /* 0x000fe400048070ff */
[----:B----4-:R-:W-:Y:S02]  /*32580*/  F2FP.SATFINITE.E4M3.F32.PACK_AB_MERGE_C R80, R243, R244, RZ ;  /* 0x000000f4f350723e */ /* 0x010fe400048070ff */
[----:B------:R-:W2:Y:S04]  /*32590*/  LDL.LU R244, [R1+0x12dc] ;  /* 0x0012dc0001f47983 */ /* 0x000ea80000300800 */
[----:B------:R-:W2:Y:S04]  /*325a0*/  LDL.LU R243, [R1+0x12d8] ;  /* 0x0012d80001f37983 */ /* 0x000ea80000300800 */
[----:B------:R-:W4:Y:S04]  /*325b0*/  LDL.LU R241, [R1+0x12d4] ;  /* 0x0012d40001f17983 */ /* 0x000f280000300800 */
[----:B------:R-:W4:Y:S01]  /*325c0*/  LDL.LU R21, [R1+0x12d0] ;  /* 0x0012d00001157983 */ /* 0x000f220000300800 */
[----:B---3--:R-:W-:-:S03]  /*325d0*/  F2FP.SATFINITE.E4M3.F32.PACK_AB_MERGE_C R22, R20, R150, RZ ;  /* 0x000000961416723e */ /* 0x008fc600048070ff */
[----:B------:R-:W3:Y:S01]  /*325e0*/  LDL.LU R20, [R1+0x12cc] ;  /* 0x0012cc0001147983 */ /* 0x000ee20000300800 */
        /* <DEDUP_REMOVED lines=76> */
[C---:B0-----:R-:W-:Y:S01]  /*32ab0*/  FMUL R8, R2.reuse, R142 ;  /* 0x0000008e02087220 */ /* 0x041fe20000400000 */
        /* <DEDUP_REMOVED lines=33> */
[----:B------:R-:W-:-:S02]  /*32cd0*/  F2FP.SATFINITE.E4M3.F32.PACK_AB_MERGE_C R2, R238, R239, RZ ;  /* 0x000000efee02723e */ /* 0x000fc400048070ff */
[----:B------:R-:W-:Y:S02]  /*32ce0*/  F2FP.SATFINITE.E4M3.F32.PACK_AB_MERGE_C R236, R236, R237, RZ ;  /* 0x000000edecec723e */ /* 0x000fe400048070ff */
[----:B------:R-:W-:Y:S02]  /*32cf0*/  F2FP.SATFINITE.E4M3.F32.PACK_AB_MERGE_C R23, R245, R246, RZ ;  /* 0x000000f6f517723e */ /* 0x000fe400048070ff */
[----:B------:R-:W3:Y:S01]  /*32d00*/  LDL.LU R246, [R1+0x12c8] ;  /* 0x0012c80001f67983 */ /* 0x000ee20000300800 */
[----:B------:R-:W-:-:S03]  /*32d10*/  F2FP.SATFINITE.E4M3.F32.PACK_AB_MERGE_C R166, R5, R4, RZ ;  /* 0x0000000405a6723e */ /* 0x000fc600048070ff */
[----:B------:R-:W3:Y:S01]  /*32d20*/  LDL.LU R245, [R1+0x12c4] ;  /* 0x0012c40001f57983 */ /* 0x000ee20000300800 */
[----:B------:R-:W-:Y:S02]  /*32d30*/  F2FP.SATFINITE.E4M3.F32.PACK_AB_MERGE_C R4, R249, R6, R2 ;  /* 0x00000006f904723e */ /* 0x000fe40004807002 */
[----:B------:R-:W-:Y:S02]  /*32d40*/  F2FP.SATFINITE.E4M3.F32.PACK_AB_MERGE_C R5, R3, R242, R236 ;  /* 0x000000f20305723e */ /* 0x000fe400048070ec */
[----:B--2---:R-:W-:Y:S02]  /*32d50*/  F2FP.SATFINITE.E4M3.F32.PACK_AB_MERGE_C R11, R243, R244, RZ ;  /* 0x000000f4f30b723e */ /* 0x004fe400048070ff */
[----:B------:R-:W2:Y:S01]  /*32d60*/  LDL.LU R244, [R1+0x12c0] ;  /* 0x0012c00001f47983 */ /* 0x000ea20000300800 */
[----:B----4-:R-:W-:-:S03]  /*32d70*/  F2FP.SATFINITE.E4M3.F32.PACK_AB_MERGE_C R6, R0, R241, R14 ;  /* 0x000000f10006723e */ /* 0x010fc6000480700e */
[----:B------:R-:W4:Y:S04]  /*32d80*/  LDL.LU R243, [R1+0x12bc] ;  /* 0x0012bc0001f37983 */ /* 0x000f280000300800 */
[----:B------:R-:W4:Y:S01]  /*32d90*/  LDL.LU R242, [R1+0x12b8] ;  /* 0x0012b80001f27983 */ /* 0x000f220000300800 */
[----:B---3--:R-:W-:-:S03]  /*32da0*/  F2FP.SATFINITE.E4M3.F32.PACK_AB_MERGE_C R7, R21, R20, R7 ;  /* 0x000000141507723e */ /* 0x008fc60004807007 */
[----:B------:R-:W2:Y:S04]  /*32db0*/  LDL.LU R241, [R1+0x12b4] ;  /* 0x0012b40001f17983 */ /* 0x000ea80000300800 */
[----:B------:R-:W3:Y:S04]  /*32dc0*/  LDL.LU R0, [R1+0x12b0] ;  /* 0x0012b00001007983 */ /* 0x000ee80000300800 */
[----:B------:R-:W3:Y:S04]  /*32dd0*/  LDL.LU R20, [R1+0x12ac] ;  /* 0x0012ac0001147983 */ /* 0x000ee80000300800 */
[----:B------:R-:W3:Y:S01]  /*32de0*/  LDL.LU R21, [R1+0x12a8] ;  /* 0x0012a80001157983 */ /* 0x000ee20000300800 */
[----:B------:R-:W-:-:S02]  /*32df0*/  IMAD.IADD R15, R240, 0x1, -R247 ;  /* 0x00000001f00f7824 */ /* 0x000fc400078e0af7 */
[----:B------:R-:W-:Y:S02]  /*32e00*/  IMAD.MOV.U32 R29, RZ, RZ, 0x3dc6b27f ;  /* 0x3dc6b27fff1d7424 */ /* 0x000fe400078e00ff */
[----:B------:R-:W-:Y:S01]  /*32e10*/  FADD R15, R15, -1 ;  /* 0xbf8000000f0f7421 */ /* 0x000fe20000000000 */
[----:B------:R-:W-:Y:S02]  /*32e20*/  F2FP.SATFINITE.E4M3.F32.PACK_AB_MERGE_C R188, R188, R189, RZ ;  /* 0x000000bdbcbc723e */ /* 0x000fe400048070ff */
[----:B------:R-:W-:Y:S01]  /*32e30*/  F2FP.SATFINITE.E4M3.F32.PACK_AB_MERGE_C R84, R84, R85, RZ ;  /* 0x000000555454723e */ /* 0x000fe200048070ff */
[----:B------:R-:W-:Y:S01]  /*32e40*/  FFMA.FTZ R2, R15, R29, -0.16845393180847167969 ;  /* 0xbe2c7f300f027423 */ /* 0x000fe2000001001d */
[----:B------:R-:W-:Y:S02]  /*32e50*/  F2FP.SATFINITE.E4M3.F32.PACK_AB_MERGE_C R35, R35, R231, RZ ;  /* 0x000000e72323723e */ /* 0x000fe400048070ff */
[----:B------:R-:W-:Y:S02]  /*32e60*/  F2FP.SATFINITE.E4M3.F32.PACK_AB_MERGE_C R228, R228, R229, RZ ;  /* 0x000000e5e4e4723e */ /* 0x000fe400048070ff */
[----:B------:R-:W-:-:S02]  /*32e70*/  F2FP.SATFINITE.E4M3.F32.PACK_AB_MERGE_C R34, R34, R223, RZ ;  /* 0x000000df2222723e */ /* 0x000fc400048070ff */
[----:B------:R-:W-:Y:S02]  /*32e80*/  F2FP.SATFINITE.E4M3.F32.PACK_AB_MERGE_C R220, R220, R221, RZ ;  /* 0x000000dddcdc723e */ /* 0x000fe400048070ff */
[----:B------:R-:W-:Y:S02]  /*32e90*/  F2FP.SATFINITE.E4M3.F32.PACK_AB_MERGE_C R27, R27, R215, RZ ;  /* 0x000000d71b1b723e */ /* 0x000fe400048070ff */
[----:B------:R-:W-:Y:S02]  /*32ea0*/  F2FP.SATFINITE.E4M3.F32.PACK_AB_MERGE_C R33, R212, R213, RZ ;  /* 0x000000d5d421723e */ /* 0x000fe400048070ff */
        /* <DEDUP_REMOVED lines=17> */
[----:B------:R-:W3:Y:S04]  /*32fc0*/  LDL.LU R198, [R1+0x410] ;  /* 0x0004100001c67983 */ /* 0x000ee80000300800 */
[----:B------:R-:W3:Y:S04]  /*32fd0*/  LDL.LU R150, [R1+0x40c] ;  /* 0x00040c0001967983 */ /* 0x000ee80000300800 */
[----:B------:R-:W3:Y:S04]  /*32fe0*/  LDL.LU R190, [R1+0x404] ;  /* 0x0004040001be7983 */ /* 0x000ee80000300800 */
[----:B------:R-:W3:Y:S01]  /*32ff0*/  LDL.LU R158, [R1+0x3fc] ;  /* 0x0003fc00019e7983 */ /* 0x000ee20000300800 */
[----:B------:R-:W-:Y:S01]  /*33000*/  FFMA.FTZ R2, R15, R2, 0.1716887056827545166 ;  /* 0x3e2fcf2a0f027423 */ /* 0x000fe20000010002 */
[----:B--2---:R-:W-:Y:S01]  /*33010*/  IMAD.IADD R244, R241, 0x1, -R244 ;  /* 0x00000001f1f47824 */ /* 0x004fe200078e0af4 */
[----:B------:R-:W-:Y:S01]  /*33020*/  ISETP.GE.U32.AND P0, PT, R240, 0x7f800000, PT ;  /* 0x7f800000f000780c */ /* 0x000fe20003f06070 */
[----:B------:R-:W-:Y:S01]  /*33030*/  BAR.SYNC.DEFER_BLOCKING 0x0 ;  /* 0x0000000000007b1d */ /* 0x000fe20000010000 */
[----:B------:R-:W-:Y:S01]  /*33040*/  FFMA.FTZ R2, R15, R2, -0.17900948226451873779 ;  /* 0xbe374e430f027423 */ /* 0x000fe20000010002 */
[----:B------:R-:W-:Y:S01]  /*33050*/  FADD R244, R244, -1 ;  /* 0xbf800000f4f47421 */ /* 0x000fe20000000000 */
[----:B----4-:R-:W-:Y:S01]  /*33060*/  IMAD.IADD R245, R242, 0x1, -R245 ;  /* 0x00000001f2f57824 */ /* 0x010fe200078e0af5 */
[----:B------:R-:W-:Y:S01]  /*33070*/  ISETP.GE.U32.AND P1, PT, R241, 0x7f800000, PT ;  /* 0x7f800000f100780c */ /* 0x000fe20003f26070 */
[----:B------:R-:W-:Y:S01]  /*33080*/  FFMA.FTZ R3, R15, R2, 0.20512372255325317383 ;  /* 0x3e520bf40f037423 */ /* 0x000fe20000010002 */
[----:B------:R-:W-:Y:S01]  /*33090*/  FFMA.FTZ R2, R244, R29, -0.16845393180847167969 ;  /* 0xbe2c7f30f4027423 */ /* 0x000fe2000001001d */
[----:B------:R-:W-:-:S02]  /*330a0*/  IMAD.IADD R246, R243, 0x1, -R246 ;  /* 0x00000001f3f67824 */ /* 0x000fc400078e0af6 */
[----:B------:R-:W-:Y:S01]  /*330b0*/  FADD R245, R245, -1 ;  /* 0xbf800000f5f57421 */ /* 0x000fe20000000000 */
[C---:B------:R-:W-:Y:S01]  /*330c0*/  FFMA.FTZ R3, R15.reuse, R3, -0.24046532809734344482 ;  /* 0xbe763c8b0f037423 */ /* 0x040fe20000010003 */
[----:B------:R-:W-:Y:S01]  /*330d0*/  FFMA.FTZ R2, R244, R2, 0.1716887056827545166 ;  /* 0x3e2fcf2af4027423 */ /* 0x000fe20000010002 */
[----:B------:R-:W-:Y:S01]  /*330e0*/  FADD R246, R246, -1 ;  /* 0xbf800000f6f67421 */ /* 0x000fe20000000000 */
[----:B---3--:R-:W-:Y:S01]  /*330f0*/  STL [R1+0x12a8], R21 ;  /* 0x0012a81501007387 */ /* 0x008fe20000100800 */
[C---:B------:R-:W-:Y:S01]  /*33100*/  FFMA.FTZ R3, R15.reuse, R3, 0.28857114911079406738 ;  /* 0x3e93bf990f037423 */ /* 0x040fe20000010003 */
[----:B------:R-:W-:Y:S01]  /*33110*/  FFMA.FTZ R2, R244, R2, -0.17900948226451873779 ;  /* 0xbe374e43f4027423 */ /* 0x000fe20000010002 */
[----:B------:R-:W-:Y:S01]  /*33120*/  ISETP.GE.U32.AND P5, PT, R242, 0x7f800000, PT ;  /* 0x7f800000f200780c */ /* 0x000fe20003fa6070 */
[----:B------:R-:W2:Y:S01]  /*33130*/  LDL.LU R214, [R1+0x74] ;  /* 0x0000740001d67983 */ /* 0x000ea20000300800 */
[----:B------:R-:W-:Y:S01]  /*33140*/  FFMA.FTZ R3, R15, R3, -0.36067417263984680176 ;  /* 0xbeb8aa490f037423 */ /* 0x000fe20000010003 */
[C---:B------:R-:W-:Y:S01]  /*33150*/  FFMA.FTZ R2, R244.reuse, R2, 0.20512372255325317383 ;  /* 0x3e520bf4f4027423 */ /* 0x040fe20000010002 */
[----:B------:R-:W-:Y:S01]  /*33160*/  ISETP.GE.U32.AND P4, PT, R243, 0x7f800000, PT ;  /* 0x7f800000f300780c */ /* 0x000fe20003f86070 */
[----:B------:R-:W2:Y:S01]  /*33170*/  LDL.LU R206, [R1+0x78] ;  /* 0x0000780001ce7983 */ /* 0x000ea20000300800 */
[----:B------:R-:W-:Y:S01]  /*33180*/  FFMA.FTZ R3, R15, R3, 0.48089820146560668945 ;  /* 0x3ef6384a0f037423 */ /* 0x000fe20000010003 */
[----:B------:R-:W-:-:S02]  /*33190*/  FFMA.FTZ R2, R244, R2, -0.24046532809734344482 ;  /* 0xbe763c8bf4027423 */ /* 0x000fc40000010002 */
[----:B------:R0:W-:Y:S01]  /*331a0*/  STSM.16.M88.4 [R0], R4 ;  /* 0x0000000400007844 */ /* 0x0001e20000000200 */
[----:B------:R-:W-:Y:S01]  /*331b0*/  FFMA.FTZ R3, R15, R3, -0.72134751081466674805 ;  /* 0xbf38aa3b0f037423 */ /* 0x000fe20000010003 */
[----:B------:R-:W-:-:S03]  /*331c0*/  FFMA.FTZ R2, R244, R2, 0.28857114911079406738 ;  /* 0x3e93bf99f4027423 */ /* 0x000fc60000010002 */
[----:B------:R-:W-:Y:S01]  /*331d0*/  FMUL R3, R15, R3 ;  /* 0x000000030f037220 */ /* 0x000fe20000400000 */
[----:B------:R-:W-:-:S03]  /*331e0*/  FFMA.FTZ R2, R244, R2, -0.36067417263984680176 ;  /* 0xbeb8aa49f4027423 */ /* 0x000fc60000010002 */
[----:B------:R-:W-:Y:S01]  /*331f0*/  FMUL R3, R15, R3 ;  /* 0x000000030f037220 */ /* 0x000fe20000400000 */
[----:B------:R-:W-:-:S03]  /*33200*/  FFMA.FTZ R2, R244, R2, 0.48089820146560668945 ;  /* 0x3ef6384af4027423 */ /* 0x000fc60000010002 */
[----:B------:R-:W-:Y:S01]  /*33210*/  FFMA.FTZ R15, R15, 1.4426950216293334961, R3 ;  /* 0x3fb8aa3b0f0f7823 */ /* 0x000fe20000010003 */
[----:B------:R-:W-:Y:S01]  /*33220*/  FFMA.FTZ R2, R244, R2, -0.72134751081466674805 ;  /* 0xbf38aa3bf4027423 */ /* 0x000fe20000010002 */
[CC--:B0-----:R-:W-:Y:S01]  /*33230*/  FFMA.FTZ R6, R245.reuse, R29.reuse, -0.16845393180847167969 ;  /* 0xbe2c7f30f5067423 */ /* 0x0c1fe2000001001d */
[----:B------:R-:W-:Y:S02]  /*33240*/  FFMA.FTZ R7, R246, R29, -0.16845393180847167969 ;  /* 0xbe2c7f30f6077423 */ /* 0x000fe4000001001d */
[----:B------:R-:W-:Y:S01]  /*33250*/  FMUL R2, R244, R2 ;  /* 0x00000002f4027220 */ /* 0x000fe20000400000 */
[----:B------:R-:W-:Y:S02]  /*33260*/  @P0 IMAD.MOV.U32 R14, RZ, RZ, 0x7f800000 ;  /* 0x7f800000ff0e0424 */ /* 0x000fe400078e00ff */
[C---:B------:R-:W-:Y:S01]  /*33270*/  FFMA.FTZ R6, R245.reuse, R6, 0.1716887056827545166 ;  /* 0x3e2fcf2af5067423 */ /* 0x040fe20000010006 */
[----:B------:R-:W-:Y:S01]  /*33280*/  FFMA.FTZ R7, R246, R7, 0.1716887056827545166 ;  /* 0x3e2fcf2af6077423 */ /* 0x000fe20000010007 */
[----:B------:R-:W-:Y:S01]  /*33290*/  FMUL R2, R244, R2 ;  /* 0x00000002f4027220 */ /* 0x000fe20000400000 */
[----:B------:R-:W0:Y:S01]  /*332a0*/  S2R R31, SR_CTAID.Y ;  /* 0x00000000001f7919 */ /* 0x000e220000002600 */
[C---:B------:R-:W-:Y:S01]  /*332b0*/  FFMA.FTZ R6, R245.reuse, R6, -0.17900948226451873779 ;  /* 0xbe374e43f5067423 */ /* 0x040fe20000010006 */
[----:B------:R-:W-:Y:S01]  /*332c0*/  FFMA.FTZ R7, R246, R7, -0.17900948226451873779 ;  /* 0xbe374e43f6077423 */ /* 0x000fe20000010007 */
[----:B------:R-:W-:Y:S01]  /*332d0*/  FFMA.FTZ R244, R244, 1.4426950216293334961, R2 ;  /* 0x3fb8aa3bf4f47823 */ /* 0x000fe20000010002 */
[----:B------:R-:W0:Y:S01]  /*332e0*/  LDC.64 R4, c[0x0][0x270] ;  /* 0x00009c00ff047b82 */ /* 0x000e220000000a00 */
[----:B------:R-:W-:Y:S01]  /*332f0*/  FFMA.FTZ R6, R245, R6, 0.20512372255325317383 ;  /* 0x3e520bf4f5067423 */ /* 0x000fe20000010006 */
[----:B------:R-:W-:-:S03]  /*33300*/  FFMA.FTZ R7, R246, R7, 0.20512372255325317383 ;  /* 0x3e520bf4f6077423 */ /* 0x000fc60000010007 */
[C---:B------:R-:W-:Y:S01]  /*33310*/  FFMA.FTZ R6, R245.reuse, R6, -0.24046532809734344482 ;  /* 0xbe763c8bf5067423 */ /* 0x040fe20000010006 */
[C---:B------:R-:W-:Y:S02]  /*33320*/  FFMA.FTZ R7, R246.reuse, R7, -0.24046532809734344482 ;  /* 0xbe763c8bf6077423 */ /* 0x040fe40000010007 */
[----:B------:R-:W1:Y:S01]  /*33330*/  LDC.64 R2, c[0x0][0x228] ;  /* 0x00008a00ff027b82 */ /* 0x000e620000000a00 */
[----:B------:R-:W-:Y:S01]  /*33340*/  FFMA.FTZ R6, R245, R6, 0.28857114911079406738 ;  /* 0x3e93bf99f5067423 */ /* 0x000fe20000010006 */
[----:B------:R-:W-:-:S03]  /*33350*/  FFMA.FTZ R7, R246, R7, 0.28857114911079406738 ;  /* 0x3e93bf99f6077423 */ /* 0x000fc60000010007 */
[----:B------:R-:W-:Y:S01]  /*33360*/  FFMA.FTZ R6, R245, R6, -0.36067417263984680176 ;  /* 0xbeb8aa49f5067423 */ /* 0x000fe20000010006 */
[----:B------:R-:W-:-:S03]  /*33370*/  FFMA.FTZ R7, R246, R7, -0.36067417263984680176 ;  /* 0xbeb8aa49f6077423 */ /* 0x000fc60000010007 */
[----:B------:R-:W-:Y:S01]  /*33380*/  FFMA.FTZ R6, R245, R6, 0.48089820146560668945 ;  /* 0x3ef6384af5067423 */ /* 0x000fe20000010006 */
[----:B------:R-:W-:-:S03]  /*33390*/  FFMA.FTZ R7, R246, R7, 0.48089820146560668945 ;  /* 0x3ef6384af6077423 */ /* 0x000fc60000010007 */
[----:B------:R-:W-:Y:S01]  /*333a0*/  FFMA.FTZ R6, R245, R6, -0.72134751081466674805 ;  /* 0xbf38aa3bf5067423 */ /* 0x000fe20000010006 */
[----:B------:R-:W-:-:S03]  /*333b0*/  FFMA.FTZ R7, R246, R7, -0.72134751081466674805 ;  /* 0xbf38aa3bf6077423 */ /* 0x000fc60000010007 */
[----:B------:R-:W-:Y:S01]  /*333c0*/  FMUL R6, R245, R6 ;  /* 0x00000006f5067220 */ /* 0x000fe20000400000 */
[----:B------:R-:W-:-:S03]  /*333d0*/  FMUL R7, R246, R7 ;  /* 0x00000007f6077220 */ /* 0x000fc60000400000 */
[----:B------:R-:W-:Y:S01]  /*333e0*/  FMUL R6, R245, R6 ;  /* 0x00000006f5067220 */ /* 0x000fe20000400000 */
[----:B------:R-:W-:-:S03]  /*333f0*/  FMUL R7, R246, R7 ;  /* 0x00000007f6077220 */ /* 0x000fc60000400000 */
[----:B------:R-:W-:Y:S01]  /*33400*/  FFMA.FTZ R6, R245, 1.4426950216293334961, R6 ;  /* 0x3fb8aa3bf5067823 */ /* 0x000fe20000010006 */
[----:B------:R-:W-:Y:S01]  /*33410*/  FFMA.FTZ R7, R246, 1.4426950216293334961, R7 ;  /* 0x3fb8aa3bf6077823 */ /* 0x000fe20000010007 */
[----:B------:R-:W-:Y:S02]  /*33420*/  FADD R30, R198, R15 ;  /* 0x0000000fc61e7221 */ /* 0x000fe40000000000 */
[----:B------:R-:W3:Y:S01]  /*33430*/  LDL.LU R198, [R1+0x2e4] ;  /* 0x0002e40001c67983 */ /* 0x000ee20000300800 */
[----:B------:R-:W-:-:S03]  /*33440*/  FADD R29, R150, R244 ;  /* 0x000000f4961d7221 */ /* 0x000fc60000000000 */
[----:B------:R-:W3:Y:S01]  /*33450*/  LDL.LU R150, [R1+0x2e8] ;  /* 0x0002e80001967983 */ /* 0x000ee20000300800 */
[----:B------:R-:W-:Y:S02]  /*33460*/  FADD R15, R158, R7 ;  /* 0x000000079e0f7221 */ /* 0x000fe40000000000 */
[----:B------:R-:W4:Y:S01]  /*33470*/  S2R R158, SR_CTAID.X ;  /* 0x00000000009e7919 */ /* 0x000f220000002500 */
[----:B------:R-:W-:Y:S02]  /*33480*/  FADD R21, R190, R6 ;  /* 0x00000006be157221 */ /* 0x000fe40000000000 */
[----:B------:R-:W0:Y:S01]  /*33490*/  S2R R190, SR_TID.X ;  /* 0x0000000000be7919 */ /* 0x000e220000002100 */
[----:B------:R-:W-:Y:S02]  /*334a0*/  @P1 IMAD.MOV.U32 R6, RZ, RZ, 0x7f800000 ;  /* 0x7f800000ff061424 */ /* 0x000fe400078e00ff */
[----:B------:R-:W-:Y:S02]  /*334b0*/  @P0 FFMA.FTZ R30, R240, R14, +INF ;  /* 0x7f800000f01e0423 */ /* 0x000fe4000001000e */
[----:B------:R-:W-:-:S03]  /*334c0*/  @P1 FFMA.FTZ R29, R241, R6, +INF ;  /* 0x7f800000f11d1423 */ /* 0x000fc60000010006 */
[----:B------:R0:W-:Y:S04]  /*334d0*/  STL [R1+0xd5c], R30 ;  /* 0x000d5c1e01007387 */ /* 0x0001e80000100800 */
[----:B------:R-:W-:Y:S04]  /*334e0*/  STL [R1+0xd18], R29 ;  /* 0x000d181d01007387 */ /* 0x000fe80000100800 */
[----:B------:R-:W3:Y:S04]  /*334f0*/  LDL.LU R237, [R1+0x94] ;  /* 0x0000940001ed7983 */ /* 0x000ee80000300800 */
[----:B------:R-:W3:Y:S04]  /*33500*/  LDL.LU R238, [R1+0x98] ;  /* 0x0000980001ee7983 */ /* 0x000ee80000300800 */
[----:B------:R-:W3:Y:S04]  /*33510*/  LDL.LU R239, [R1+0x300] ;  /* 0x0003000001ef7983 */ /* 0x000ee80000300800 */
[----:B------:R-:W3:Y:S01]  /*33520*/  LDL.LU R230, [R1+0x304] ;  /* 0x0003040001e67983 */ /* 0x000ee20000300800 */
[----:B----4-:R-:W-:-:S03]  /*33530*/  IMAD.SHL.U32 R158, R158, 0x80, RZ ;  /* 0x000000809e9e7824 */ /* 0x010fc600078e00ff */
[----:B------:R-:W4:Y:S02]  /*33540*/  LDL.LU R222, [R1+0xb4] ;  /* 0x0000b40001de7983 */ /* 0x000f240000300800 */
[----:B0-----:R-:W-:Y:S02]  /*33550*/  LOP3.LUT R30, R158, 0x7f, R190, 0xf8, !PT ;  /* 0x0000007f9e1e7812 */ /* 0x001fe400078ef8be */
[----:B------:R-:W4:Y:S04]  /*33560*/  LDL.LU R218, [R1+0xb8] ;  /* 0x0000b80001da7983 */ /* 0x000f280000300800 */
[----:B------:R-:W4:Y:S04]  /*33570*/  LDL.LU R190, [R1+0x318] ;  /* 0x0003180001be7983 */ /* 0x000f280000300800 */
[----:B------:R-:W4:Y:S01]  /*33580*/  LDL.LU R158, [R1+0x320] ;  /* 0x00032000019e7983 */ /* 0x000f220000300800 */
[----:B------:R-:W-:-:S02]  /*33590*/  @P5 IMAD.MOV.U32 R7, RZ, RZ, 0x7f800000 ;  /* 0x7f800000ff075424 */ /* 0x000fc400078e00ff */
[----:B------:R-:W-:Y:S02]  /*335a0*/  IMAD R6, R31, R4, RZ ;  /* 0x000000041f067224 */ /* 0x000fe400078e02ff */
[----:B------:R-:W-:Y:S02]  /*335b0*/  @P4 IMAD.MOV.U32 R4, RZ, RZ, 0x7f800000 ;  /* 0x7f800000ff044424 */ /* 0x000fe400078e00ff */
[----:B------:R-:W-:Y:S02]  /*335c0*/  @P5 FFMA.FTZ R21, R242, R7, +INF ;  /* 0x7f800000f2155423 */ /* 0x000fe40000010007 */
[----:B------:R-:W-:Y:S01]  /*335d0*/  @P4 FFMA.FTZ R15, R243, R4, +INF ;  /* 0x7f800000f30f4423 */ /* 0x000fe20000010004 */
[----:B------:R-:W-:Y:S02]  /*335e0*/  IMAD R5, R30, R5, RZ ;  /* 0x000000051e057224 */ /* 0x000fe400078e02ff */
[----:B------:R-:W-:Y:S01]  /*335f0*/  STL [R1+0xd14], R21 ;  /* 0x000d141501007387 */ /* 0x000fe20000100800 */
[----:B------:R-:W-:-:S03]  /*33600*/  SHF.R.S32.HI R14, RZ, 0x1f, R6 ;  /* 0x0000001fff0e7819 */ /* 0x000fc60000011406 */
[----:B------:R0:W-:Y:S01]  /*33610*/  STL [R1+0xd10], R15 ;  /* 0x000d100f01007387 */ /* 0x0001e20000100800 */
[----:B-1----:R-:W-:-:S03]  /*33620*/  IADD3 R2, P4, P5, R5, R2, R6 ;  /* 0x0000000205027210 */ /* 0x002fc60007d9e006 */
[----:B------:R-:W4:Y:S01]  /*33630*/  LDL.LU R221, [R1+0xd4] ;  /* 0x0000d40001dd7983 */ /* 0x000f220000300800 */
[----:B--2---:R-:W-:-:S03]  /*33640*/  F2FP.SATFINITE.E4M3.F32.PACK_AB_MERGE_C R6, R206, R214, R13 ;  /* 0x000000d6ce06723e */ /* 0x004fc6000480700d */
[----:B------:R-:W2:Y:S04]  /*33650*/  LDL.LU R223, [R1+0xd8] ;  /* 0x0000d80001df7983 */ /* 0x000ea80000300800 */
[----:B------:R-:W2:Y:S04]  /*33660*/  LDL.LU R229, [R1+0x350] ;  /* 0x0003500001e57983 */ /* 0x000ea80000300800 */
[----:B------:R-:W2:Y:S04]  /*33670*/  LDL.LU R231, [R1+0x354] ;  /* 0x0003540001e77983 */ /* 0x000ea80000300800 */
[----:B------:R-:W2:Y:S04]  /*33680*/  LDL.LU R214, [R1+0xf4] ;  /* 0x0000f40001d67983 */ /* 0x000ea80000300800 */
[----:B------:R-:W2:Y:S01]  /*33690*/  LDL.LU R206, [R1+0x100] ;  /* 0x0001000001ce7983 */ /* 0x000ea20000300800 */
[----:B0-----:R-:W-:-:S04]  /*336a0*/  SHF.R.S32.HI R15, RZ, 0x1f, R5 ;  /* 0x0000001fff0f7819 */ /* 0x001fc80000011405 */
[----:B------:R-:W-:Y:S02]  /*336b0*/  IADD3.X R3, R15, R3, R14, P4, P5 ;  /* 0x000000030f037210 */ /* 0x000fe400027ea40e */
[----:B------:R-:W-:Y:S02]  /*336c0*/  F2FP.SATFINITE.E4M3.F32.PACK_AB_MERGE_C R4, R234, R235, R35 ;  /* 0x000000ebea04723e */ /* 0x000fe40004807023 */
[----:B------:R-:W-:Y:S01]  /*336d0*/  F2FP.SATFINITE.E4M3.F32.PACK_AB_MERGE_C R5, R232, R233, R228 ;  /* 0x000000e9e805723e */ /* 0x000fe200048070e4 */
[----:B------:R-:W0:Y:S01]  /*336e0*/  LDC R234, c[0x0][0x278] ;  /* 0x00009e00ffea7b82 */ /* 0x000e220000000800 */
[----:B------:R-:W-:Y:S02]  /*336f0*/  F2FP.SATFINITE.E4M3.F32.PACK_AB_MERGE_C R32, R32, R219, R27 ;  /* 0x000000db2020723e */ /* 0x000fe4000480701b */
[----:B------:R-:W-:Y:S02]  /*33700*/  F2FP.SATFINITE.E4M3.F32.PACK_AB_MERGE_C R33, R216, R217, R33 ;  /* 0x000000d9d821723e */ /* 0x000fe40004807021 */
[----:B------:R-:W-:-:S02]  /*33710*/  F2FP.SATFINITE.E4M3.F32.PACK_AB_MERGE_C R44, R202, R203, R49 ;  /* 0x000000cbca2c723e */ /* 0x000fc40004807031 */
[----:B------:R-:W-:Y:S01]  /*33720*/  F2FP.SATFINITE.E4M3.F32.PACK_AB_MERGE_C R45, R200, R201, R196 ;  /* 0x000000c9c82d723e */ /* 0x000fe200048070c4 */
[----:B------:R-:W1:Y:S01]  /*33730*/  LDC R202, c[0x0][0x278] ;  /* 0x00009e00ffca7b82 */ /* 0x000e620000000800 */
[----:B------:R-:W-:Y:S02]  /*33740*/  F2FP.SATFINITE.E4M3.F32.PACK_AB_MERGE_C R56, R186, R187, R56 ;  /* 0x000000bbba38723e */ /* 0x000fe40004807038 */
[----:B------:R-:W-:Y:S02]  /*33750*/  F2FP.SATFINITE.E4M3.F32.PACK_AB_MERGE_C R57, R184, R185, R57 ;  /* 0x000000b9b839723e */ /* 0x000fe40004807039 */
[----:B------:R-:W-:Y:S02]  /*33760*/  F2FP.SATFINITE.E4M3.F32.PACK_AB_MERGE_C R64, R170, R171, R64 ;  /* 0x000000abaa40723e */ /* 0x000fe40004807040 */
[----:B------:R-:W-:Y:S01]  /*33770*/  F2FP.SATFINITE.E4M3.F32.PACK_AB_MERGE_C R65, R168, R169, R65 ;  /* 0x000000a9a841723e */ /* 0x000fe20004807041 */
[----:B------:R-:W0:Y:S01]  /*33780*/  LDC R170, c[0x0][0x278] ;  /* 0x00009e00ffaa7b82 */ /* 0x000e220000000800 */
[----:B------:R-:W-:-:S02]  /*33790*/  F2FP.SATFINITE.E4M3.F32.PACK_AB_MERGE_C R72, R154, R155, R72 ;  /* 0x0000009b9a48723e */ /* 0x000fc40004807048 */
[----:B------:R-:W-:-:S05]  /*337a0*/  F2FP.SATFINITE.E4M3.F32.PACK_AB_MERGE_C R73, R152, R153, R73 ;  /* 0x000000999849723e */ /* 0x000fca0004807049 */
[----:B------:R-:W-:Y:S01]  /*337b0*/  BAR.SYNC.DEFER_BLOCKING 0x0 ;  /* 0x0000000000007b1d */ /* 0x000fe20000010000 */
[----:B------:R-:W-:Y:S02]  /*337c0*/  F2FP.SATFINITE.E4M3.F32.PACK_AB_MERGE_C R136, R136, R129, R133 ;  /* 0x000000818888723e */ /* 0x000fe40004807085 */
[----:B------:R-:W-:Y:S02]  /*337d0*/  FSETP.NEU.AND P2, PT, R241, RZ, PT ;  /* 0x000000fff100720b */ /* 0x000fe40003f4d000 */
[----:B------:R-:W-:-:S03]  /*337e0*/  FSETP.NEU.AND P3, PT, R240, RZ, PT ;  /* 0x000000fff000720b */ /* 0x000fc60003f6d000 */
[----:B------:R-:W1:Y:S08]  /*337f0*/  LDC R168, c[0x0][0x278] ;  /* 0x00009e00ffa87b82 */ /* 0x000e700000000800 */
[----:B------:R-:W0:Y:S08]  /*33800*/  LDC R169, c[0x0][0x278] ;  /* 0x00009e00ffa97b82 */ /* 0x000e300000000800 */
[----:B------:R-:W0:Y:S08]  /*33810*/  LDC R171, c[0x0][0x278] ;  /* 0x00009e00ffab7b82 */ /* 0x000e300000000800 */
[----:B------:R-:W0:Y:S01]  /*33820*/  LDC R235, c[0x0][0x278] ;  /* 0x00009e00ffeb7b82 */ /* 0x000e220000000800 */
[----:B---3--:R-:W-:-:S07]  /*33830*/  F2FP.SATFINITE.E4M3.F32.PACK_AB_MERGE_C R7, R150, R198, R12 ;  /* 0x000000c69607723e */ /* 0x008fce000480700c */
[----:B------:R-:W3:Y:S01]  /*33840*/  LDC R184, c[0x0][0x278] ;  /* 0x00009e00ffb87b82 */ /* 0x000ee20000000800 */
[----:B------:R-:W3:Y:S04]  /*33850*/  LDL.LU R198, [R1+0x368] ;  /* 0x0003680001c67983 */ /* 0x000ee80000300800 */
[----:B------:R-:W3:Y:S03]  /*33860*/  LDL.LU R150, [R1+0x36c] ;  /* 0x00036c0001967983 */ /* 0x000ee60000300800 */
[----:B------:R-:W0:Y:S01]  /*33870*/  LDC R185, c[0x0][0x278] ;  /* 0x00009e00ffb97b82 */ /* 0x000e220000000800 */
[----:B------:R-:W-:Y:S07]  /*33880*/  LDS.128 R12, [R20] ;  /* 0x00000000140c7984 */ /* 0x000fee0000000c00 */
[----:B------:R-:W-:Y:S08]  /*33890*/  BAR.SYNC.DEFER_BLOCKING 0x0 ;  /* 0x0000000000007b1d */ /* 0x000ff00000010000 */
[----:B------:R-:W0:Y:S08]  /*338a0*/  LDC R186, c[0x0][0x278] ;  /* 0x00009e00ffba7b82 */ /* 0x000e300000000800 */
[----:B------:R-:W0:Y:S08]  /*338b0*/  LDC R187, c[0x0][0x278] ;  /* 0x00009e00ffbb7b82 */ /* 0x000e300000000800 */
[----:B------:R-:W0:Y:S01]  /*338c0*/  LDC R196, c[0x0][0x278] ;  /* 0x00009e00ffc47b82 */ /* 0x000e220000000800 */
[----:B------:R1:W-:Y:S07]  /*338d0*/  STSM.16.M88.4 [R0], R4 ;  /* 0x0000000400007844 */ /* 0x0003ee0000000200 */
[----:B------:R-:W0:Y:S08]  /*338e0*/  LDC R200, c[0x0][0x278] ;  /* 0x00009e00ffc87b82 */ /* 0x000e300000000800 */
[----:B------:R-:W0:Y:S01]  /*338f0*/  LDC R201, c[0x0][0x278] ;  /* 0x00009e00ffc97b82 */ /* 0x000e220000000800 */
[----:B-1----:R-:W-:-:S07]  /*33900*/  F2FP.SATFINITE.E4M3.F32.PACK_AB_MERGE_C R6, R238, R237, R28 ;  /* 0x000000edee06723e */ /* 0x002fce000480701c */
[----:B------:R-:W-:Y:S01]  /*33910*/  BAR.SYNC.DEFER_BLOCKING 0x0 ;  /* 0x0000000000007b1d */ /* 0x000fe20000010000 */
[----:B------:R-:W-:Y:S02]  /*33920*/  F2FP.SATFINITE.E4M3.F32.PACK_AB_MERGE_C R7, R230, R239, R26 ;  /* 0x000000efe607723e */ /* 0x000fe4000480701a */
[----:B------:R-:W-:Y:S02]  /*33930*/  F2FP.SATFINITE.E4M3.F32.PACK_AB_MERGE_C R4, R226, R227, R34 ;  /* 0x000000e3e204723e */ /* 0x000fe40004807022 */
[----:B----4-:R-:W-:-:S03]  /*33940*/  F2FP.SATFINITE.E4M3.F32.PACK_AB_MERGE_C R34, R218, R222, R25 ;  /* 0x000000deda22723e */ /* 0x010fc60004807019 */
[----:B------:R-:W1:Y:S01]  /*33950*/  LDC R203, c[0x0][0x278] ;  /* 0x00009e00ffcb7b82 */ /* 0x000e620000000800 */
[----:B------:R-:W4:Y:S04]  /*33960*/  LDL.LU R237, [R1+0x11c] ;  /* 0x00011c0001ed7983 */ /* 0x000f280000300800 */
[----:B------:R-:W4:Y:S01]  /*33970*/  LDL.LU R238, [R1+0x120] ;  /* 0x0001200001ee7983 */ /* 0x000f220000300800 */
[----:B------:R-:W-:Y:S02]  /*33980*/  F2FP.SATFINITE.E4M3.F32.PACK_AB_MERGE_C R35, R158, R190, R24 ;  /* 0x000000be9e23723e */ /* 0x000fe40004807018 */
[----:B------:R-:W4:Y:S01]  /*33990*/  LDC R216, c[0x0][0x278] ;  /* 0x00009e00ffd87b82 */ /* 0x000f220000000800 */
[----:B------:R-:W4:Y:S04]  /*339a0*/  LDL.LU R239, [R1+0x394] ;  /* 0x0003940001ef7983 */ /* 0x000f280000300800 */
[----:B------:R-:W4:Y:S01]  /*339b0*/  LDL.LU R230, [R1+0x39c] ;  /* 0x00039c0001e67983 */ /* 0x000f220000300800 */
[----:B------:R-:W-:-:S02]  /*339c0*/  F2FP.SATFINITE.E4M3.F32.PACK_AB_MERGE_C R5, R224, R225, R220 ;  /* 0x000000e1e005723e */ /* 0x000fc400048070dc */
[----:B------:R-:W4:Y:S01]  /*339d0*/  LDC R217, c[0x0][0x278] ;  /* 0x00009e00ffd97b82 */ /* 0x000f220000000800 */
[----:B------:R-:W4:Y:S04]  /*339e0*/  LDL.LU R222, [R1+0x13c] ;  /* 0x00013c0001de7983 */ /* 0x000f280000300800 */
[----:B------:R-:W4:Y:S03]  /*339f0*/  LDL.LU R218, [R1+0x140] ;  /* 0x0001400001da7983 */ /* 0x000f260000300800 */
[----:B------:R-:W1:Y:S01]  /*33a00*/  LDC R219, c[0x0][0x278] ;  /* 0x00009e00ffdb7b82 */ /* 0x000e620000000800 */
[----:B------:R-:W4:Y:S04]  /*33a10*/  LDL.LU R190, [R1+0x3ac] ;  /* 0x0003ac0001be7983 */ /* 0x000f280000300800 */
[----:B------:R-:W4:Y:S03]  /*33a20*/  LDL.LU R158, [R1+0x3b0] ;  /* 0x0003b000019e7983 */ /* 0x000f260000300800 */
[----:B------:R-:W1:Y:S01]  /*33a30*/  LDC R228, c[0x0][0x278] ;  /* 0x00009e00ffe47b82 */ /* 0x000e620000000800 */
[----:B------:R-:W-:Y:S07]  /*33a40*/  LDS.128 R24, [R20] ;  /* 0x0000000014187984 */ /* 0x000fee0000000c00 */
[----:B------:R-:W-:Y:S01]  /*33a50*/  BAR.SYNC.DEFER_BLOCKING 0x0 ;  /* 0x0000000000007b1d */ /* 0x000fe20000010000 */
[----:B--2---:R-:W-:-:S07]  /*33a60*/  F2FP.SATFINITE.E4M3.F32.PACK_AB_MERGE_C R46, R206, R214, R46 ;  /* 0x000000d6ce2e723e */ /* 0x004fce000480702e */
[----:B------:R-:W2:Y:S08]  /*33a70*/  LDC R232, c[0x0][0x278] ;  /* 0x00009e00ffe87b82 */ /* 0x000eb00000000800 */
[----:B------:R-:W2:Y:S01]  /*33a80*/  LDC R233, c[0x0][0x278] ;  /* 0x00009e00ffe97b82 */ /* 0x000ea20000000800 */
[----:B---3--:R-:W-:Y:S01]  /*33a90*/  F2FP.SATFINITE.E4M3.F32.PACK_AB_MERGE_C R47, R150, R198, R47 ;  /* 0x000000c6962f723e */ /* 0x008fe2000480702f */
[----:B------:R3:W-:Y:S01]  /*33aa0*/  STSM.16.M88.4 [R0], R4 ;  /* 0x0000000400007844 */ /* 0x0007e20000000200 */
[----:B------:R-:W-:-:S05]  /*33ab0*/  IMAD R168, R168, 0x6c, RZ ;  /* 0x0000006ca8a87824 */ /* 0x000fca00078e02ff */
[----:B------:R-:W2:Y:S08]  /*33ac0*/  LDC R220, c[0x0][0x278] ;  /* 0x00009e00ffdc7b82 */ /* 0x000eb00000000800 */
[----:B------:R-:W-:Y:S01]  /*33ad0*/  BAR.SYNC.DEFER_BLOCKING 0x0 ;  /* 0x0000000000007b1d */ /* 0x000fe20000010000 */
[----:B0-----:R-:W-:Y:S02]  /*33ae0*/  IMAD R169, R169, 0x6d, RZ ;  /* 0x0000006da9a97824 */ /* 0x001fe400078e02ff */
[----:B------:R-:W-:-:S02]  /*33af0*/  IMAD R170, R170, 0x6e, RZ ;  /* 0x0000006eaaaa7824 */ /* 0x000fc400078e02ff */
[----:B------:R-:W-:-:S03]  /*33b00*/  IMAD R171, R171, 0x6f, RZ ;  /* 0x0000006fabab7824 */ /* 0x000fc600078e02ff */
[----:B------:R-:W0:Y:S01]  /*33b10*/  LDC R224, c[0x0][0x278] ;  /* 0x00009e00ffe07b82 */ /* 0x000e220000000800 */
[----:B---3--:R-:W-:Y:S02]  /*33b20*/  F2FP.SATFINITE.E4M3.F32.PACK_AB_MERGE_C R6, R223, R221, R37 ;  /* 0x000000dddf06723e */ /* 0x008fe40004807025 */
[----:B------:R-:W3:Y:S01]  /*33b30*/  LDL.LU R221, [R1+0x16c] ;  /* 0x00016c0001dd7983 */ /* 0x000ee20000300800 */
[----:B------:R-:W-:Y:S01]  /*33b40*/  F2FP.SATFINITE.E4M3.F32.PACK_AB_MERGE_C R7, R231, R229, R36 ;  /* 0x000000e5e707723e */ /* 0x000fe20004807024 */
[----:B------:R-:W-:-:S03]  /*33b50*/  IMAD R184, R184, 0x7c, RZ ;  /* 0x0000007cb8b87824 */ /* 0x000fc600078e02ff */
[----:B------:R-:W0:Y:S01]  /*33b60*/  LDC R225, c[0x0][0x278] ;  /* 0x00009e00ffe17b82 */ /* 0x000e220000000800 */
[----:B------:R-:W3:Y:S04]  /*33b70*/  LDL.LU R223, [R1+0x170] ;  /* 0x0001700001df7983 */ /* 0x000ee80000300800 */
[----:B------:R-:W2:Y:S01]  /*33b80*/  LDL.LU R229, [R1+0x3cc] ;  /* 0x0003cc0001e57983 */ /* 0x000ea20000300800 */
[----:B------:R-:W-:Y:S02]  /*33b90*/  IMAD R185, R185, 0x7d, RZ ;  /* 0x0000007db9b97824 */ /* 0x000fe400078e02ff */
[----:B------:R-:W-:Y:S01]  /*33ba0*/  IMAD R186, R186, 0x7e, RZ ;  /* 0x0000007ebaba7824 */ /* 0x000fe200078e02ff */
[----:B------:R-:W2:Y:S01]  /*33bb0*/  LDL.LU R231, [R1+0x3d4] ;  /* 0x0003d40001e77983 */ /* 0x000ea20000300800 */
[----:B------:R-:W-:Y:S01]  /*33bc0*/  IMAD R187, R187, 0x7f, RZ ;  /* 0x0000007fbbbb7824 */ /* 0x000fe200078e02ff */
[----:B------:R-:W0:Y:S02]  /*33bd0*/  LDC R226, c[0x0][0x278] ;  /* 0x00009e00ffe27b82 */ /* 0x000e240000000800 */
[----:B------:R-:W3:Y:S04]  /*33be0*/  LDL.LU R214, [R1+0x17c] ;  /* 0x00017c0001d67983 */ /* 0x000ee80000300800 */
[----:B------:R-:W3:Y:S01]  /*33bf0*/  LDL.LU R206, [R1+0x180] ;  /* 0x0001800001ce7983 */ /* 0x000ee20000300800 */
[----:B------:R-:W-:Y:S01]  /*33c00*/  IMAD R196, R196, 0x88, RZ ;  /* 0x00000088c4c47824 */ /* 0x000fe200078e02ff */
[----:B------:R-:W0:Y:S02]  /*33c10*/  LDC R227, c[0x0][0x278] ;  /* 0x00009e00ffe37b82 */ /* 0x000e240000000800 */
[----:B------:R-:W2:Y:S04]  /*33c20*/  LDL.LU R198, [R1+0x3dc] ;  /* 0x0003dc0001c67983 */ /* 0x000ea80000300800 */
[----:B------:R-:W2:Y:S04]  /*33c30*/  LDL.LU R150, [R1+0x3e0] ;  /* 0x0003e00001967983 */ /* 0x000ea80000300800 */
[----:B------:R-:W-:Y:S01]  /*33c40*/  LDS.128 R28, [R20] ;  /* 0x00000000141c7984 */ /* 0x000fe20000000c00 */
[----:B------:R-:W-:Y:S06]  /*33c50*/  BAR.SYNC.DEFER_BLOCKING 0x0 ;  /* 0x0000000000007b1d */ /* 0x000fec0000010000 */
[----:B------:R-:W-:Y:S02]  /*33c60*/  STSM.16.M88.4 [R0], R32 ;  /* 0x0000002000007844 */ /* 0x000fe40000000200 */
[----:B------:R-:W-:Y:S01]  /*33c70*/  BAR.SYNC.DEFER_BLOCKING 0x0 ;  /* 0x0000000000007b1d */ /* 0x000fe20000010000 */
[----:B------:R-:W-:-:S02]  /*33c80*/  F2FP.SATFINITE.E4M3.F32.PACK_AB_MERGE_C R4, R210, R211, R50 ;  /* 0x000000d3d204723e */ /* 0x000fc40004807032 */
[----:B------:R-:W-:Y:S02]  /*33c90*/  F2FP.SATFINITE.E4M3.F32.PACK_AB_MERGE_C R5, R208, R209, R204 ;  /* 0x000000d1d005723e */ /* 0x000fe400048070cc */
[----:B----4-:R-:W-:-:S03]  /*33ca0*/  F2FP.SATFINITE.E4M3.F32.PACK_AB_MERGE_C R58, R218, R222, R58 ;  /* 0x000000deda3a723e */ /* 0x010fc6000480703a */
[----:B------:R-:W4:Y:S01]  /*33cb0*/  LDC R204, c[0x0][0x278] ;  /* 0x00009e00ffcc7b82 */ /* 0x000f220000000800 */
[----:B------:R-:W-:Y:S01]  /*33cc0*/  F2FP.SATFINITE.E4M3.F32.PACK_AB_MERGE_C R59, R158, R190, R59 ;  /* 0x000000be9e3b723e */ /* 0x000fe2000480703b */
[----:B------:R-:W-:Y:S02]  /*33cd0*/  IMAD R200, R200, 0x8c, RZ ;  /* 0x0000008cc8c87824 */ /* 0x000fe400078e02ff */
[----:B------:R-:W-:-:S04]  /*33ce0*/  IMAD R201, R201, 0x8d, RZ ;  /* 0x0000008dc9c97824 */ /* 0x000fc800078e02ff */
[----:B------:R-:W0:Y:S01]  /*33cf0*/  LDC R208, c[0x0][0x278] ;  /* 0x00009e00ffd07b82 */ /* 0x000e220000000800 */
[----:B------:R-:W-:Y:S02]  /*33d00*/  IMAD R202, R202, 0x8e, RZ ;  /* 0x0000008ecaca7824 */ /* 0x000fe400078e02ff */
[----:B-1----:R-:W-:-:S05]  /*33d10*/  IMAD R203, R203, 0x8f, RZ ;  /* 0x0000008fcbcb7824 */ /* 0x002fca00078e02ff */
[----:B------:R-:W1:Y:S01]  /*33d20*/  LDC R209, c[0x0][0x278] ;  /* 0x00009e00ffd17b82 */ /* 0x000e620000000800 */
[----:B------:R-:W-:Y:S07]  /*33d30*/  LDS.128 R32, [R20] ;  /* 0x0000000014207984 */ /* 0x000fee0000000c00 */
[----:B------:R-:W-:Y:S08]  /*33d40*/  BAR.SYNC.DEFER_BLOCKING 0x0 ;  /* 0x0000000000007b1d */ /* 0x000ff00000010000 */
[----:B------:R-:W1:Y:S08]  /*33d50*/  LDC R210, c[0x0][0x278] ;  /* 0x00009e00ffd27b82 */ /* 0x000e700000000800 */
[----:B------:R-:W1:Y:S01]  /*33d60*/  LDC R211, c[0x0][0x278] ;  /* 0x00009e00ffd37b82 */ /* 0x000e620000000800 */
[----:B------:R4:W-:Y:S07]  /*33d70*/  STSM.16.M88.4 [R0], R4 ;  /* 0x0000000400007844 */ /* 0x0009ee0000000200 */
[----:B------:R-:W-:Y:S01]  /*33d80*/  BAR.SYNC.DEFER_BLOCKING 0x0 ;  /* 0x0000000000007b1d */ /* 0x000fe20000010000 */
[----:B----4-:R-:W-:-:S05]  /*33d90*/  F2FP.SATFINITE.E4M3.F32.PACK_AB_MERGE_C R6, R238, R237, R63 ;  /* 0x000000edee06723e */ /* 0x010fca000480703f */
[----:B------:R-:W4:Y:S01]  /*33da0*/  LDL.LU R237, [R1+0x1ac] ;  /* 0x0001ac0001ed7983 */ /* 0x000f220000300800 */
[----:B------:R-:W-:-:S03]  /*33db0*/  F2FP.SATFINITE.E4M3.F32.PACK_AB_MERGE_C R7, R230, R239, R51 ;  /* 0x000000efe607723e */ /* 0x000fc60004807033 */
[----:B------:R-:W4:Y:S04]  /*33dc0*/  LDL.LU R238, [R1+0x1b0] ;  /* 0x0001b00001ee7983 */ /* 0x000f280000300800 */
[----:B------:R-:W4:Y:S04]  /*33dd0*/  LDL.LU R239, [R1+0x3f4] ;  /* 0x0003f40001ef7983 */ /* 0x000f280000300800 */
[----:B------:R-:W4:Y:S04]  /*33de0*/  LDL.LU R230, [R1+0x3f8] ;  /* 0x0003f80001e67983 */ /* 0x000f280000300800 */
[----:B------:R-:W4:Y:S04]  /*33df0*/  LDL.LU R222, [R1+0x1bc] ;  /* 0x0001bc0001de7983 */ /* 0x000f280000300800 */
[----:B------:R-:W4:Y:S04]  /*33e00*/  LDL.LU R218, [R1+0x1c0] ;  /* 0x0001c00001da7983 */ /* 0x000f280000300800 */
[----:B------:R-:W4:Y:S04]  /*33e10*/  LDL.LU R190, [R1+0x408] ;  /* 0x0004080001be7983 */ /* 0x000f280000300800 */
[----:B------:R-:W4:Y:S04]  /*33e20*/  LDL.LU R158, [R1+0x414] ;  /* 0x00041400019e7983 */ /* 0x000f280000300800 */
[----:B------:R-:W-:Y:S01]  /*33e30*/  LDS.128 R36, [R20] ;  /* 0x0000000014247984 */ /* 0x000fe20000000c00 */
[----:B------:R-:W-:Y:S06]  /*33e40*/  BAR.SYNC.DEFER_BLOCKING 0x0 ;  /* 0x0000000000007b1d */ /* 0x000fec0000010000 */
[----:B------:R-:W-:Y:S02]  /*33e50*/  STSM.16.M88.4 [R0], R44 ;  /* 0x0000002c00007844 */ /* 0x000fe40000000200 */
[----:B------:R-:W-:Y:S01]  /*33e60*/  BAR.SYNC.DEFER_BLOCKING 0x0 ;  /* 0x0000000000007b1d */ /* 0x000fe20000010000 */
[----:B------:R-:W-:-:S02]  /*33e70*/  F2FP.SATFINITE.E4M3.F32.PACK_AB_MERGE_C R4, R194, R195, R48 ;  /* 0x000000c3c204723e */ /* 0x000fc40004807030 */
[----:B------:R-:W-:-:S05]  /*33e80*/  F2FP.SATFINITE.E4M3.F32.PACK_AB_MERGE_C R5, R192, R193, R188 ;  /* 0x000000c1c005723e */ /* 0x000fca00048070bc */
[----:B------:R-:W0:Y:S08]  /*33e90*/  LDC R188, c[0x0][0x278] ;  /* 0x00009e00ffbc7b82 */ /* 0x000e300000000800 */
[----:B------:R-:W1:Y:S08]  /*33ea0*/  LDC R192, c[0x0][0x278] ;  /* 0x00009e00ffc07b82 */ /* 0x000e700000000800 */
[----:B------:R-:W1:Y:S01]  /*33eb0*/  LDC R193, c[0x0][0x278] ;  /* 0x00009e00ffc17b82 */ /* 0x000e620000000800 */
[----:B------:R-:W-:Y:S07]  /*33ec0*/  LDS.128 R44, [R20] ;  /* 0x00000000142c7984 */ /* 0x000fee0000000c00 */
[----:B------:R-:W-:Y:S08]  /*33ed0*/  BAR.SYNC.DEFER_BLOCKING 0x0 ;  /* 0x0000000000007b1d */ /* 0x000ff00000010000 */
[----:B------:R-:W1:Y:S08]  /*33ee0*/  LDC R194, c[0x0][0x278] ;  /* 0x00009e00ffc27b82 */ /* 0x000e700000000800 */
[----:B------:R-:W1:Y:S01]  /*33ef0*/  LDC R195, c[0x0][0x278] ;  /* 0x00009e00ffc37b82 */ /* 0x000e620000000800 */
[----:B------:R0:W-:Y:S07]  /*33f00*/  STSM.16.M88.4 [R0], R4 ;  /* 0x0000000400007844 */ /* 0x0001ee0000000200 */
[----:B------:R-:W-:Y:S01]  /*33f10*/  BAR.SYNC.DEFER_BLOCKING 0x0 ;  /* 0x0000000000007b1d */ /* 0x000fe20000010000 */
[----:B0-----:R-:W-:-:S02]  /*33f20*/  F2FP.SATFINITE.E4M3.F32.PACK_AB_MERGE_C R4, R178, R179, R66 ;  /* 0x000000b3b204723e */ /* 0x001fc40004807042 */
[----:B--2---:R-:W-:-:S03]  /*33f30*/  F2FP.SATFINITE.E4M3.F32.PACK_AB_MERGE_C R67, R150, R198, R67 ;  /* 0x000000c69643723e */ /* 0x004fc60004807043 */
[----:B------:R-:W-:Y:S01]  /*33f40*/  LDS.128 R48, [R20] ;  /* 0x0000000014307984 */ /* 0x000fe20000000c00 */
[----:B---3--:R-:W-:Y:S01]  /*33f50*/  F2FP.SATFINITE.E4M3.F32.PACK_AB_MERGE_C R66, R206, R214, R60 ;  /* 0x000000d6ce42723e */ /* 0x008fe2000480703c */
[----:B------:R-:W0:Y:S02]  /*33f60*/  LDC R178, c[0x0][0x278] ;  /* 0x00009e00ffb27b82 */ /* 0x000e240000000800 */
[----:B------:R-:W2:Y:S04]  /*33f70*/  LDL.LU R214, [R1+0x1ec] ;  /* 0x0001ec0001d67983 */ /* 0x000ea80000300800 */
[----:B------:R-:W2:Y:S01]  /*33f80*/  LDL.LU R206, [R1+0x1f0] ;  /* 0x0001f00001ce7983 */ /* 0x000ea20000300800 */
[----:B------:R-:W-:Y:S01]  /*33f90*/  F2FP.SATFINITE.E4M3.F32.PACK_AB_MERGE_C R5, R176, R177, R172 ;  /* 0x000000b1b005723e */ /* 0x000fe200048070ac */
[----:B------:R-:W3:Y:S02]  /*33fa0*/  LDC R179, c[0x0][0x278] ;  /* 0x00009e00ffb37b82 */ /* 0x000ee40000000800 */
[----:B------:R-:W3:Y:S04]  /*33fb0*/  LDL.LU R198, [R1+0x428] ;  /* 0x0004280001c67983 */ /* 0x000ee80000300800 */
[----:B------:R-:W3:Y:S01]  /*33fc0*/  LDL.LU R150, [R1+0x42c] ;  /* 0x00042c0001967983 */ /* 0x000ee20000300800 */
[----:B------:R-:W-:Y:S01]  /*33fd0*/  F2FP.SATFINITE.E4M3.F32.PACK_AB_MERGE_C R6, R223, R221, R62 ;  /* 0x000000dddf06723e */ /* 0x000fe2000480703e */
[----:B------:R-:W1:Y:S08]  /*33fe0*/  LDC R172, c[0x0][0x278] ;  /* 0x00009e00ffac7b82 */ /* 0x000e700000000800 */
[----:B------:R-:W-:Y:S01]  /*33ff0*/  BAR.SYNC.DEFER_BLOCKING 0x0 ;  /* 0x0000000000007b1d */ /* 0x000fe20000010000 */
[----:B------:R-:W-:-:S07]  /*34000*/  F2FP.SATFINITE.E4M3.F32.PACK_AB_MERGE_C R7, R231, R229, R61 ;  /* 0x000000e5e707723e */ /* 0x000fce000480703d */
[----:B------:R-:W0:Y:S01]  /*34010*/  LDC R176, c[0x0][0x278] ;  /* 0x00009e00ffb07b82 */ /* 0x000e220000000800 */
[----:B------:R-:W3:Y:S04]  /*34020*/  LDL.LU R223, [R1+0x1fc] ;  /* 0x0001fc0001df7983 */ /* 0x000ee80000300800 */
[----:B------:R-:W3:Y:S03]  /*34030*/  LDL.LU R229, [R1+0x2fc] ;  /* 0x0002fc0001e57983 */ /* 0x000ee60000300800 */
[----:B------:R-:W0:Y:S01]  /*34040*/  LDC R177, c[0x0][0x278] ;  /* 0x00009e00ffb17b82 */ /* 0x000e220000000800 */
[----:B------:R-:W3:Y:S04]  /*34050*/  LDL.LU R231, [R1+0x430] ;  /* 0x0004300001e77983 */ /* 0x000ee80000300800 */
[----:B------:R-:W-:Y:S03]  /*34060*/  STSM.16.M88.4 [R0], R56 ;  /* 0x0000003800007844 */ /* 0x000fe60000000200 */
[----:B------:R-:W-:Y:S06]  /*34070*/  BAR.SYNC.DEFER_BLOCKING 0x0 ;  /* 0x0000000000007b1d */ /* 0x000fec0000010000 */
[----:B------:R-:W-:Y:S02]  /*34080*/  LDS.128 R56, [R20] ;  /* 0x0000000014387984 */ /* 0x000fe40000000c00 */
[----:B------:R-:W-:Y:S06]  /*34090*/  BAR.SYNC.DEFER_BLOCKING 0x0 ;  /* 0x0000000000007b1d */ /* 0x000fec0000010000 */
[----:B------:R4:W-:Y:S02]  /*340a0*/  STSM.16.M88.4 [R0], R4 ;  /* 0x0000000400007844 */ /* 0x0009e40000000200 */
[----:B------:R-:W-:Y:S01]  /*340b0*/  BAR.SYNC.DEFER_BLOCKING 0x0 ;  /* 0x0000000000007b1d */ /* 0x000fe20000010000 */
[----:B----4-:R-:W-:-:S05]  /*340c0*/  F2FP.SATFINITE.E4M3.F32.PACK_AB_MERGE_C R6, R238, R237, R69 ;  /* 0x000000edee06723e */ /* 0x010fca0004807045 */
[----:B------:R-:W4:Y:S01]  /*340d0*/  LDL.LU R237, [R1+0x434] ;  /* 0x0004340001ed7983 */ /* 0x000f220000300800 */
[----:B------:R-:W-:-:S03]  /*340e0*/  F2FP.SATFINITE.E4M3.F32.PACK_AB_MERGE_C R7, R230, R239, R68 ;  /* 0x000000efe607723e */ /* 0x000fc60004807044 */
[----:B------:R-:W4:Y:S04]  /*340f0*/  LDL.LU R238, [R1+0x4c] ;  /* 0x00004c0001ee7983 */ /* 0x000f280000300800 */
[----:B------:R-:W4:Y:S04]  /*34100*/  LDL.LU R239, [R1+0x330] ;  /* 0x0003300001ef7983 */ /* 0x000f280000300800 */
[----:B------:R-:W4:Y:S01]  /*34110*/  LDL.LU R230, [R1+0x334] ;  /* 0x0003340001e67983 */ /* 0x000f220000300800 */
[----:B------:R-:W-:-:S03]  /*34120*/  F2FP.SATFINITE.E4M3.F32.PACK_AB_MERGE_C R75, R158, R190, R75 ;  /* 0x000000be9e4b723e */ /* 0x000fc6000480704b */
[----:B------:R-:W-:Y:S04]  /*34130*/  LDS.128 R60, [R20] ;  /* 0x00000000143c7984 */ /* 0x000fe80000000c00 */
[----:B------:R-:W4:Y:S04]  /*34140*/  LDL.LU R190, [R1+0x448] ;  /* 0x0004480001be7983 */ /* 0x000f280000300800 */
[----:B------:R-:W4:Y:S01]  /*34150*/  LDL.LU R158, [R1+0x44c] ;  /* 0x00044c00019e7983 */ /* 0x000f220000300800 */
[----:B------:R-:W-:Y:S06]  /*34160*/  BAR.SYNC.DEFER_BLOCKING 0x0 ;  /* 0x0000000000007b1d */ /* 0x000fec0000010000 */
[----:B------:R-:W-:Y:S02]  /*34170*/  STSM.16.M88.4 [R0], R64 ;  /* 0x0000004000007844 */ /* 0x000fe40000000200 */
[----:B------:R-:W-:Y:S01]  /*34180*/  BAR.SYNC.DEFER_BLOCKING 0x0 ;  /* 0x0000000000007b1d */ /* 0x000fe20000010000 */
[----:B------:R-:W-:-:S02]  /*34190*/  F2FP.SATFINITE.E4M3.F32.PACK_AB_MERGE_C R4, R162, R163, R70 ;  /* 0x000000a3a204723e */ /* 0x000fc40004807046 */
[----:B------:R-:W-:-:S03]  /*341a0*/  F2FP.SATFINITE.E4M3.F32.PACK_AB_MERGE_C R5, R89, R88, R156 ;  /* 0x000000585905723e */ /* 0x000fc6000480709c */
[----:B------:R-:W-:Y:S01]  /*341b0*/  LDS.128 R64, [R20] ;  /* 0x0000000014407984 */ /* 0x000fe20000000c00 */
[----:B------:R-:W-:Y:S01]  /*341c0*/  F2FP.SATFINITE.E4M3.F32.PACK_AB_MERGE_C R74, R218, R222, R74 ;  /* 0x000000deda4a723e */ /* 0x000fe2000480704a */
[----:B------:R-:W1:Y:S08]  /*341d0*/  LDC R162, c[0x0][0x278] ;  /* 0x00009e00ffa27b82 */ /* 0x000e700000000800 */
[----:B------:R-:W-:Y:S08]  /*341e0*/  BAR.SYNC.DEFER_BLOCKING 0x0 ;  /* 0x0000000000007b1d */ /* 0x000ff00000010000 */
[----:B------:R-:W0:Y:S01]  /*341f0*/  LDC R163, c[0x0][0x278] ;  /* 0x00009e00ffa37b82 */ /* 0x000e220000000800 */
[----:B------:R-:W4:Y:S04]  /*34200*/  LDL.LU R222, [R1+0x50] ;  /* 0x0000500001de7983 */ /* 0x000f280000300800 */
[----:B------:R-:W4:Y:S04]  /*34210*/  LDL.LU R218, [R1+0x68] ;  /* 0x0000680001da7983 */ /* 0x000f280000300800 */
[----:B------:R2:W-:Y:S01]  /*34220*/  STSM.16.M88.4 [R0], R4 ;  /* 0x0000000400007844 */ /* 0x0005e20000000200 */
[----:B------:R-:W-:Y:S06]  /*34230*/  BAR.SYNC.DEFER_BLOCKING 0x0 ;  /* 0x0000000000007b1d */ /* 0x000fec0000010000 */
[----:B------:R-:W-:Y:S02]  /*34240*/  LDS.128 R68, [R20] ;  /* 0x0000000014447984 */ /* 0x000fe40000000c00 */
[----:B------:R-:W-:Y:S01]  /*34250*/  BAR.SYNC.DEFER_BLOCKING 0x0 ;  /* 0x0000000000007b1d */ /* 0x000fe20000010000 */
[----:B--2---:R-:W-:-:S05]  /*34260*/  F2FP.SATFINITE.E4M3.F32.PACK_AB_MERGE_C R6, R206, R214, R77 ;  /* 0x000000d6ce06723e */ /* 0x004fca000480704d */
[----:B------:R-:W2:Y:S04]  /*34270*/  LDL.LU R214, [R1+0x344] ;  /* 0x0003440001d67983 */ /* 0x000ea80000300800 */
[----:B------:R-:W2:Y:S01]  /*34280*/  LDL.LU R206, [R1+0x34c] ;  /* 0x00034c0001ce7983 */ /* 0x000ea20000300800 */
[----:B---3--:R-:W-:-:S03]  /*34290*/  F2FP.SATFINITE.E4M3.F32.PACK_AB_MERGE_C R7, R150, R198, R76 ;  /* 0x000000c69607723e */ /* 0x008fc6000480704c */
[----:B------:R-:W3:Y:S04]  /*342a0*/  LDL.LU R198, [R1+0x450] ;  /* 0x0004500001c67983 */ /* 0x000ee80000300800 */
[----:B------:R-:W3:Y:S04]  /*342b0*/  LDL.LU R150, [R1+0x454] ;  /* 0x0004540001967983 */ /* 0x000ee80000300800 */
[----:B------:R-:W-:Y:S01]  /*342c0*/  STSM.16.M88.4 [R0], R72 ;  /* 0x0000004800007844 */ /* 0x000fe20000000200 */
[----:B------:R-:W-:Y:S01]  /*342d0*/  BAR.SYNC.DEFER_BLOCKING 0x0 ;  /* 0x0000000000007b1d */ /* 0x000fe20000010000 */
[----:B------:R-:W-:-:S02]  /*342e0*/  F2FP.SATFINITE.E4M3.F32.PACK_AB_MERGE_C R4, R146, R147, R8 ;  /* 0x000000939204723e */ /* 0x000fc40004807008 */
[----:B------:R-:W-:-:S03]  /*342f0*/  F2FP.SATFINITE.E4M3.F32.PACK_AB_MERGE_C R5, R144, R145, R140 ;  /* 0x000000919005723e */ /* 0x000fc6000480708c */
[----:B------:R-:W3:Y:S04]  /*34300*/  LDL.LU R191, [R1+0xa4] ;  /* 0x0000a40001bf7983 */ /* 0x000ee80000300800 */
[----:B------:R-:W3:Y:S04]  /*34310*/  LDL.LU R197, [R1+0xa8] ;  /* 0x0000a80001c57983 */ /* 0x000ee80000300800 */
[----:B------:R-:W3:Y:S04]  /*34320*/  LDL.LU R199, [R1+0x380] ;  /* 0x0003800001c77983 */ /* 0x000ee80000300800 */
[----:B------:R-:W3:Y:S04]  /*34330*/  LDL.LU R205, [R1+0x384] ;  /* 0x0003840001cd7983 */ /* 0x000ee80000300800 */
[----:B------:R-:W-:Y:S01]  /*34340*/  LDS.128 R72, [R20] ;  /* 0x0000000014487984 */ /* 0x000fe20000000c00 */
[----:B------:R-:W-:Y:S01]  /*34350*/  BAR.SYNC.DEFER_BLOCKING 0x0 ;  /* 0x0000000000007b1d */ /* 0x000fe20000010000 */
[----:B------:R-:W-:-:S05]  /*34360*/  F2FP.SATFINITE.E4M3.F32.PACK_AB_MERGE_C R90, R229, R223, R90 ;  /* 0x000000dfe55a723e */ /* 0x000fca000480705a */
[----:B------:R-:W3:Y:S04]  /*34370*/  LDL.LU R207, [R1+0x468] ;  /* 0x0004680001cf7983 */ /* 0x000ee80000300800 */
[----:B------:R-:W3:Y:S04]  /*34380*/  LDL.LU R212, [R1+0x46c] ;  /* 0x00046c0001d47983 */ /* 0x000ee80000300800 */
[----:B------:R-:W3:Y:S04]  /*34390*/  LDL.LU R213, [R1+0xe4] ;  /* 0x0000e40001d57983 */ /* 0x000ee80000300800 */
[----:B------:R-:W3:Y:S04]  /*343a0*/  LDL.LU R215, [R1+0xe8] ;  /* 0x0000e80001d77983 */ /* 0x000ee80000300800 */
[----:B------:R4:W-:Y:S04]  /*343b0*/  STSM.16.M88.4 [R0], R4 ;  /* 0x0000000400007844 */ /* 0x0009e80000000200 */
[----:B------:R-:W3:Y:S04]  /*343c0*/  LDL.LU R221, [R1+0x38c] ;  /* 0x00038c0001dd7983 */ /* 0x000ee80000300800 */
[----:B------:R-:W3:Y:S01]  /*343d0*/  LDL.LU R223, [R1+0x390] ;  /* 0x0003900001df7983 */ /* 0x000ee20000300800 */
[----:B------:R-:W-:-:S02]  /*343e0*/  F2FP.SATFINITE.E4M3.F32.PACK_AB_MERGE_C R89, R120, R137, R132 ;  /* 0x000000897859723e */ /* 0x000fc40004807084 */
[----:B----4-:R-:W-:Y:S01]  /*343f0*/  F2FP.SATFINITE.E4M3.F32.PACK_AB_MERGE_C R7, R158, R190, R94 ;  /* 0x000000be9e07723e */ /* 0x010fe2000480705e */
[----:B------:R-:W-:Y:S06]  /*34400*/  BAR.SYNC.DEFER_BLOCKING 0x0 ;  /* 0x0000000000007b1d */ /* 0x000fec0000010000 */
[----:B------:R-:W4:Y:S04]  /*34410*/  LDL.LU R190, [R1+0x470] ;  /* 0x0004700001be7983 */ /* 0x000f280000300800 */
[----:B------:R-:W4:Y:S01]  /*34420*/  LDL.LU R158, [R1+0x474] ;  /* 0x00047400019e7983 */ /* 0x000f220000300800 */
[----:B------:R-:W-:-:S03]  /*34430*/  F2FP.SATFINITE.E4M3.F32.PACK_AB_MERGE_C R91, R237, R231, R91 ;  /* 0x000000e7ed5b723e */ /* 0x000fc6000480705b */
[----:B------:R-:W4:Y:S01]  /*34440*/  LDL.LU R229, [R1+0x10c] ;  /* 0x00010c0001e57983 */ /* 0x000f220000300800 */
[----:B------:R-:W-:-:S03]  /*34450*/  F2FP.SATFINITE.E4M3.F32.PACK_AB_MERGE_C R5, R238, R121, R124 ;  /* 0x00000079ee05723e */ /* 0x000fc6000480707c */
[----:B------:R-:W4:Y:S01]  /*34460*/  LDL.LU R231, [R1+0x110] ;  /* 0x0001100001e77983 */ /* 0x000f220000300800 */
[----:B------:R-:W-:-:S03]  /*34470*/  F2FP.SATFINITE.E4M3.F32.PACK_AB_MERGE_C R6, R230, R239, R95 ;  /* 0x000000efe606723e */ /* 0x000fc6000480705f */
[----:B------:R-:W4:Y:S01]  /*34480*/  LDL.LU R237, [R1+0x3b4] ;  /* 0x0003b40001ed7983 */ /* 0x000f220000300800 */
[----:B------:R-:W-:-:S03]  /*34490*/  F2FP.SATFINITE.E4M3.F32.PACK_AB_MERGE_C R120, R122, R123, R17 ;  /* 0x0000007b7a78723e */ /* 0x000fc60004807011 */
[----:B------:R-:W4:Y:S04]  /*344a0*/  LDL.LU R238, [R1+0x3b8] ;  /* 0x0003b80001ee7983 */ /* 0x000f280000300800 */
[----:B------:R-:W4:Y:S04]  /*344b0*/  LDL.LU R239, [R1+0x488] ;  /* 0x0004880001ef7983 */ /* 0x000f280000300800 */
[----:B------:R-:W4:Y:S04]  /*344c0*/  LDL.LU R230, [R1+0x48c] ;  /* 0x00048c0001e67983 */ /* 0x000f280000300800 */
[----:B------:R-:W-:Y:S01]  /*344d0*/  LDS.128 R76, [R20] ;  /* 0x00000000144c7984 */ /* 0x000fe20000000c00 */
[----:B------:R-:W-:-:S03]  /*344e0*/  F2FP.SATFINITE.E4M3.F32.PACK_AB_MERGE_C R121, R218, R222, R116 ;  /* 0x000000deda79723e */ /* 0x000fc60004807074 */
[----:B------:R-:W4:Y:S04]  /*344f0*/  LDL.LU R222, [R1+0x150] ;  /* 0x0001500001de7983 */ /* 0x000f280000300800 */
[----:B------:R-:W4:Y:S01]  /*34500*/  LDL.LU R218, [R1+0x15c] ;  /* 0x00015c0001da7983 */ /* 0x000f220000300800 */
[----:B------:R-:W-:Y:S01]  /*34510*/  F2FP.SATFINITE.E4M3.F32.PACK_AB_MERGE_C R88, R138, R139, R9 ;  /* 0x0000008b8a58723e */ /* 0x000fe20004807009 */
        /* <DEDUP_REMOVED lines=9> */
[----:B------:R-:W-:-:S05]  /*345b0*/  F2FP.SATFINITE.E4M3.F32.PACK_AB_MERGE_C R4, R130, R131, R16 ;  /* 0x000000838204723e */ /* 0x000fca0004807010 */
[----:B------:R-:W-:Y:S02]  /*345c0*/  LDS.128 R88, [R20] ;  /* 0x0000000014587984 */ /* 0x000fe40000000c00 */
[----:B------:R-:W-:Y:S06]  /*345d0*/  BAR.SYNC.DEFER_BLOCKING 0x0 ;  /* 0x0000000000007b1d */ /* 0x000fec0000010000 */
[----:B------:R1:W-:Y:S02]  /*345e0*/  STSM.16.M88.4 [R0], R4 ;  /* 0x0000000400007844 */ /* 0x0003e40000000200 */
[----:B------:R-:W-:Y:S06]  /*345f0*/  BAR.SYNC.DEFER_BLOCKING 0x0 ;  /* 0x0000000000007b1d */ /* 0x000fec0000010000 */
[----:B------:R-:W-:Y:S02]  /*34600*/  LDS.128 R92, [R20] ;  /* 0x00000000145c7984 */ /* 0x000fe40000000c00 */
[----:B------:R-:W-:Y:S01]  /*34610*/  BAR.SYNC.DEFER_BLOCKING 0x0 ;  /* 0x0000000000007b1d */ /* 0x000fe20000010000 */
[----:B----4-:R-:W-:-:S05]  /*34620*/  F2FP.SATFINITE.E4M3.F32.PACK_AB_MERGE_C R119, R158, R190, R119 ;  /* 0x000000be9e77723e */ /* 0x010fca0004807077 */
[----:B------:R-:W4:Y:S04]  /*34630*/  LDL.LU R190, [R1+0x20] ;  /* 0x0000200001be7983 */ /* 0x000f280000300800 */
[----:B------:R-:W-:Y:S01]  /*34640*/  STSM.16.M88.4 [R0], R120 ;  /* 0x0000007800007844 */ /* 0x000fe20000000200 */
[----:B------:R-:W-:Y:S01]  /*34650*/  BAR.SYNC.DEFER_BLOCKING 0x0 ;  /* 0x0000000000007b1d */ /* 0x000fe20000010000 */
[----:B-1----:R-:W-:Y:S02]  /*34660*/  F2FP.SATFINITE.E4M3.F32.PACK_AB_MERGE_C R4, R114, R115, R40 ;  /* 0x000000737204723e */ /* 0x002fe40004807028 */
[----:B------:R-:W-:Y:S02]  /*34670*/  F2FP.SATFINITE.E4M3.F32.PACK_AB_MERGE_C R5, R197, R191, R108 ;  /* 0x000000bfc505723e */ /* 0x000fe4000480706c */
[----:B------:R-:W-:-:S02]  /*34680*/  F2FP.SATFINITE.E4M3.F32.PACK_AB_MERGE_C R6, R205, R199, R127 ;  /* 0x000000c7cd06723e */ /* 0x000fc4000480707f */
[----:B------:R-:W-:Y:S01]  /*34690*/  F2FP.SATFINITE.E4M3.F32.PACK_AB_MERGE_C R7, R212, R207, R117 ;  /* 0x000000cfd407723e */ /* 0x000fe20004807075 */
[----:B------:R-:W2:Y:S04]  /*346a0*/  LDL.LU R246, [R1+0x18c] ;  /* 0x00018c0001f67983 */ /* 0x000ea80000300800 */
[----:B------:R-:W-:Y:S01]  /*346b0*/  LDS.128 R152, [R20] ;  /* 0x0000000014987984 */ /* 0x000fe20000000c00 */
[----:B------:R-:W-:Y:S01]  /*346c0*/  BAR.SYNC.DEFER_BLOCKING 0x0 ;  /* 0x0000000000007b1d */ /* 0x000fe20000010000 */
[----:B------:R-:W-:Y:S02]  /*346d0*/  F2FP.SATFINITE.E4M3.F32.PACK_AB_MERGE_C R116, R106, R107, R41 ;  /* 0x0000006b6a74723e */ /* 0x000fe40004807029 */
[----:B------:R-:W-:Y:S02]  /*346e0*/  F2FP.SATFINITE.E4M3.F32.PACK_AB_MERGE_C R117, R215, R213, R100 ;  /* 0x000000d5d775723e */ /* 0x000fe40004807064 */
[----:B------:R-:W-:Y:S01]  /*346f0*/  F2FP.SATFINITE.E4M3.F32.PACK_AB_MERGE_C R118, R223, R221, R118 ;  /* 0x000000dddf76723e */ /* 0x000fe20004807076 */
[----:B------:R-:W2:Y:S04]  /*34700*/  LDL.LU R245, [R1+0x190] ;  /* 0x0001900001f57983 */ /* 0x000ea80000300800 */
[----:B------:R-:W2:Y:S04]  /*34710*/  LDL.LU R21, [R1+0x3e4] ;  /* 0x0003e40001157983 */ /* 0x000ea80000300800 */
[----:B------:R-:W2:Y:S04]  /*34720*/  LDL.LU R236, [R1+0x3e8] ;  /* 0x0003e80001ec7983 */ /* 0x000ea80000300800 */
[----:B------:R-:W2:Y:S04]  /*34730*/  LDL.LU R249, [R1+0x4a8] ;  /* 0x0004a80001f97983 */ /* 0x000ea80000300800 */
[----:B------:R1:W-:Y:S01]  /*34740*/  STSM.16.M88.4 [R0], R4 ;  /* 0x0000000400007844 */ /* 0x0003e20000000200 */
[----:B------:R-:W-:Y:S06]  /*34750*/  BAR.SYNC.DEFER_BLOCKING 0x0 ;  /* 0x0000000000007b1d */ /* 0x000fec0000010000 */
[----:B------:R-:W2:Y:S04]  /*34760*/  LDL.LU R247, [R1+0x4ac] ;  /* 0x0004ac0001f77983 */ /* 0x000ea80000300800 */
[----:B------:R-:W2:Y:S04]  /*34770*/  LDL.LU R252, [R1+0x24] ;  /* 0x0000240001fc7983 */ /* 0x000ea80000300800 */
[----:B------:R-:W2:Y:S01]  /*34780*/  LDL.LU R143, [R1+0x28] ;  /* 0x00002800018f7983 */ /* 0x000ea20000300800 */
[----:B-1----:R-:W-:-:S02]  /*34790*/  F2FP.SATFINITE.E4M3.F32.PACK_AB_MERGE_C R4, R98, R99, R134 ;  /* 0x000000636204723e */ /* 0x002fc40004807086 */
[----:B------:R-:W-:Y:S01]  /*347a0*/  F2FP.SATFINITE.E4M3.F32.PACK_AB_MERGE_C R5, R231, R229, R128 ;  /* 0x000000e5e705723e */ /* 0x000fe20004807080 */
[----:B------:R-:W2:Y:S01]  /*347b0*/  LDL.LU R191, [R1+0x19c] ;  /* 0x00019c0001bf7983 */ /* 0x000ea20000300800 */
[----:B------:R-:W-:Y:S01]  /*347c0*/  F2FP.SATFINITE.E4M3.F32.PACK_AB_MERGE_C R6, R238, R237, R112 ;  /* 0x000000edee06723e */ /* 0x000fe20004807070 */
[----:B------:R-:W1:Y:S02]  /*347d0*/  LDC R98, c[0x0][0x278] ;  /* 0x00009e00ff627b82 */ /* 0x000e640000000800 */
[----:B------:R-:W-:Y:S06]  /*347e0*/  LDS.128 R156, [R20] ;  /* 0x00000000149c7984 */ /* 0x000fec0000000c00 */
[----:B------:R-:W-:Y:S01]  /*347f0*/  BAR.SYNC.DEFER_BLOCKING 0x0 ;  /* 0x0000000000007b1d */ /* 0x000fe20000010000 */
[----:B------:R-:W-:-:S02]  /*34800*/  F2FP.SATFINITE.E4M3.F32.PACK_AB_MERGE_C R7, R230, R239, R113 ;  /* 0x000000efe607723e */ /* 0x000fc40004807071 */
[----:B------:R-:W-:-:S05]  /*34810*/  F2FP.SATFINITE.E4M3.F32.PACK_AB_MERGE_C R137, R218, R222, R84 ;  /* 0x000000deda89723e */ /* 0x000fca0004807054 */
[----:B------:R-:W0:Y:S01]  /*34820*/  LDC R84, c[0x0][0x278] ;  /* 0x00009e00ff547b82 */ /* 0x000e220000000800 */
[----:B------:R-:W2:Y:S04]  /*34830*/  LDL.LU R197, [R1+0x1a0] ;  /* 0x0001a00001c57983 */ /* 0x000ea80000300800 */
[----:B------:R-:W2:Y:S03]  /*34840*/  LDL.LU R199, [R1+0x3ec] ;  /* 0x0003ec0001c77983 */ /* 0x000ea60000300800 */
[----:B------:R-:W1:Y:S01]  /*34850*/  LDC R99, c[0x0][0x278] ;  /* 0x00009e00ff637b82 */ /* 0x000e620000000800 */
[----:B------:R-:W2:Y:S04]  /*34860*/  LDL.LU R205, [R1+0x3f0] ;  /* 0x0003f00001cd7983 */ /* 0x000ea80000300800 */
[----:B------:R-:W2:Y:S04]  /*34870*/  LDL.LU R207, [R1+0x4b0] ;  /* 0x0004b00001cf7983 */ /* 0x000ea80000300800 */
[----:B------:R-:W-:Y:S01]  /*34880*/  STSM.16.M88.4 [R0], R116 ;  /* 0x0000007400007844 */ /* 0x000fe20000000200 */
[----:B------:R-:W-:Y:S06]  /*34890*/  BAR.SYNC.DEFER_BLOCKING 0x0 ;  /* 0x0000000000007b1d */ /* 0x000fec0000010000 */
[----:B------:R-:W2:Y:S01]  /*348a0*/  LDL.LU R212, [R1+0x4b4] ;  /* 0x0004b40001d47983 */ /* 0x000ea20000300800 */
[----:B---3--:R-:W-:-:S03]  /*348b0*/  F2FP.SATFINITE.E4M3.F32.PACK_AB_MERGE_C R139, R150, R198, R126 ;  /* 0x000000c6968b723e */ /* 0x008fc6000480707e */
[----:B------:R-:W-:Y:S01]  /*348c0*/  LDS.128 R148, [R20] ;  /* 0x0000000014947984 */ /* 0x000fe20000000c00 */
[----:B------:R-:W-:Y:S06]  /*348d0*/  BAR.SYNC.DEFER_BLOCKING 0x0 ;  /* 0x0000000000007b1d */ /* 0x000fec0000010000 */
[----:B------:R-:W-:Y:S02]  /*348e0*/  STSM.16.M88.4 [R0], R4 ;  /* 0x0000000400007844 */ /* 0x000fe40000000200 */
[----:B------:R-:W-:Y:S06]  /*348f0*/  BAR.SYNC.DEFER_BLOCKING 0x0 ;  /* 0x0000000000007b1d */ /* 0x000fec0000010000 */
[----:B------:R-:W3:Y:S04]  /*34900*/  LDS.128 R144, [R20] ;  /* 0x0000000014907984 */ /* 0x000ee80000000c00 */
[----:B---3--:R3:W-:Y:S04]  /*34910*/  STL [R1+0x1930], R147 ;  /* 0x0019309301007387 */ /* 0x0087e80000100800 */
[----:B------:R-:W3:Y:S04]  /*34920*/  LDL.LU R213, [R1+0x2c] ;  /* 0x00002c0001d57983 */ /* 0x000ee80000300800 */
[----:B------:R-:W3:Y:S04]  /*34930*/  LDL.LU R215, [R1+0x30] ;  /* 0x0000300001d77983 */ /* 0x000ee80000300800 */
[----:B------:R-:W3:Y:S04]  /*34940*/  LDL.LU R221, [R1+0x1cc] ;  /* 0x0001cc0001dd7983 */ /* 0x000ee80000300800 */
[----:B------:R-:W3:Y:S04]  /*34950*/  LDL.LU R223, [R1+0x1d0] ;  /* 0x0001d00001df7983 */ /* 0x000ee80000300800 */
[----:B------:R-:W3:Y:S04]  /*34960*/  LDL.LU R229, [R1+0x418] ;  /* 0x0004180001e57983 */ /* 0x000ee80000300800 */
[----:B------:R-:W3:Y:S04]  /*34970*/  LDL.LU R231, [R1+0x41c] ;  /* 0x00041c0001e77983 */ /* 0x000ee80000300800 */
[----:B------:R-:W3:Y:S01]  /*34980*/  LDL.LU R237, [R1+0x4b8] ;  /* 0x0004b80001ed7983 */ /* 0x000ee20000300800 */
[----:B----4-:R-:W-:-:S03]  /*34990*/  F2FP.SATFINITE.E4M3.F32.PACK_AB_MERGE_C R112, R190, R248, R142 ;  /* 0x000000f8be70723e */ /* 0x010fc6000480708e */
[----:B------:R-:W4:Y:S01]  /*349a0*/  LDL.LU R238, [R1+0x4bc] ;  /* 0x0004bc0001ee7983 */ /* 0x000f220000300800 */
[----:B--2---:R-:W-:Y:S02]  /*349b0*/  F2FP.SATFINITE.E4M3.F32.PACK_AB_MERGE_C R138, R206, R214, R125 ;  /* 0x000000d6ce8a723e */ /* 0x004fe4000480707d */
[----:B------:R-:W-:Y:S01]  /*349c0*/  F2FP.SATFINITE.E4M3.F32.PACK_AB_MERGE_C R113, R245, R246, R135 ;  /* 0x000000f6f571723e */ /* 0x000fe20004807087 */
[----:B------:R-:W2:Y:S01]  /*349d0*/  LDL.LU R198, [R1+0x34] ;  /* 0x0000340001c67983 */ /* 0x000ea20000300800 */
[----:B------:R-:W-:Y:S01]  /*349e0*/  BAR.SYNC.DEFER_BLOCKING 0x0 ;  /* 0x0000000000007b1d */ /* 0x000fe20000010000 */
[----:B------:R-:W-:Y:S02]  /*349f0*/  F2FP.SATFINITE.E4M3.F32.PACK_AB_MERGE_C R114, R236, R21, R105 ;  /* 0x00000015ec72723e */ /* 0x000fe40004807069 */
[----:B------:R-:W-:-:S03]  /*34a00*/  F2FP.SATFINITE.E4M3.F32.PACK_AB_MERGE_C R108, R143, R252, R141 ;  /* 0x000000fc8f6c723e */ /* 0x000fc6000480708d */
[----:B------:R-:W2:Y:S01]  /*34a10*/  LDL.LU R190, [R1+0x38] ;  /* 0x0000380001be7983 */ /* 0x000ea20000300800 */
[----:B------:R-:W-:Y:S01]  /*34a20*/  F2FP.SATFINITE.E4M3.F32.PACK_AB_MERGE_C R115, R247, R249, R109 ;  /* 0x000000f9f773723e */ /* 0x000fe2000480706d */
[----:B0-----:R-:W-:Y:S01]  /*34a30*/  IMAD R84, R84, 0x4c, RZ ;  /* 0x0000004c54547824 */ /* 0x001fe200078e02ff */
[----:B------:R-:W-:Y:S01]  /*34a40*/  F2FP.SATFINITE.E4M3.F32.PACK_AB_MERGE_C R110, R205, R199, R110 ;  /* 0x000000c7cd6e723e */ /* 0x000fe2000480706e */
[----:B------:R-:W-:Y:S01]  /*34a50*/  STSM.16.M88.4 [R0], R136 ;  /* 0x0000008800007844 */ /* 0x000fe20000000200 */
[----:B------:R-:W-:Y:S01]  /*34a60*/  F2FP.SATFINITE.E4M3.F32.PACK_AB_MERGE_C R111, R212, R207, R111 ;  /* 0x000000cfd46f723e */ /* 0x000fe2000480706f */
[----:B------:R-:W-:Y:S01]  /*34a70*/  BAR.SYNC.DEFER_BLOCKING 0x0 ;  /* 0x0000000000007b1d */ /* 0x000fe20000010000 */
[----:B---3--:R-:W-:Y:S01]  /*34a80*/  PRMT R147, R12, 0x7770, RZ ;  /* 0x000077700c937816 */ /* 0x008fe200000000ff */
[----:B-1----:R-:W-:Y:S02]  /*34a90*/  IMAD R98, R98, 0x5a, RZ ;  /* 0x0000005a62627824 */ /* 0x002fe400078e02ff */
[----:B------:R-:W-:-:S02]  /*34aa0*/  IMAD R99, R99, 0x5b, RZ ;  /* 0x0000005b63637824 */ /* 0x000fc400078e02ff */
[----:B------:R-:W-:Y:S01]  /*34ab0*/  IMAD R162, R162, 0x66, RZ ;  /* 0x00000066a2a27824 */ /* 0x000fe200078e02ff */
[----:B------:R-:W-:Y:S01]  /*34ac0*/  FSETP.NEU.AND P1, PT, R242, RZ, PT ;  /* 0x000000fff200720b */ /* 0x000fe20003f2d000 */
[----:B------:R-:W3:Y:S01]  /*34ad0*/  LDL.LU R239, [R1+0x1dc] ;  /* 0x0001dc0001ef7983 */ /* 0x000ee20000300800 */
[----:B------:R-:W-:Y:S01]  /*34ae0*/  F2FP.SATFINITE.E4M3.F32.PACK_AB_MERGE_C R109, R197, R191, R43 ;  /* 0x000000bfc56d723e */ /* 0x000fe2000480702b */
[----:B------:R-:W-:Y:S01]  /*34af0*/  IMAD R163, R163, 0x67, RZ ;  /* 0x00000067a3a37824 */ /* 0x000fe200078e02ff */
[----:B------:R-:W-:Y:S01]  /*34b00*/  FSETP.NEU.AND P0, PT, R243, RZ, PT ;  /* 0x000000fff300720b */ /* 0x000fe20003f0d000 */
[----:B------:R-:W3:Y:S01]  /*34b10*/  LDL.LU R230, [R1+0x1e0] ;  /* 0x0001e00001e67983 */ /* 0x000ee20000300800 */
[----:B------:R-:W-:Y:S01]  /*34b20*/  IMAD R172, R172, 0x70, RZ ;  /* 0x00000070acac7824 */ /* 0x000fe200078e02ff */
[----:B------:R-:W0:Y:S02]  /*34b30*/  LDC R242, c[0x0][0x278] ;  /* 0x00009e00fff27b82 */ /* 0x000e240000000800 */
[----:B------:R-:W3:Y:S04]  /*34b40*/  LDL.LU R222, [R1+0x420] ;  /* 0x0004200001de7983 */ /* 0x000ee80000300800 */
[----:B------:R-:W3:Y:S01]  /*34b50*/  LDL.LU R218, [R1+0x424] ;  /* 0x0004240001da7983 */ /* 0x000ee20000300800 */
[----:B------:R-:W-:Y:S01]  /*34b60*/  IMAD R176, R176, 0x74, RZ ;  /* 0x00000074b0b07824 */ /* 0x000fe200078e02ff */
[----:B------:R-:W1:Y:S02]  /*34b70*/  LDC R243, c[0x0][0x278] ;  /* 0x00009e00fff37b82 */ /* 0x000e640000000800 */
[----:B------:R-:W0:Y:S06]  /*34b80*/  LDS.128 R140, [R20] ;  /* 0x00000000148c7984 */ /* 0x000e2c0000000c00 */
[----:B------:R-:W-:Y:S01]  /*34b90*/  BAR.SYNC.DEFER_BLOCKING 0x0 ;  /* 0x0000000000007b1d */ /* 0x000fe20000010000 */
[----:B------:R-:W-:-:S02]  /*34ba0*/  IMAD R177, R177, 0x75, RZ ;  /* 0x00000075b1b17824 */ /* 0x000fc400078e02ff */
[----:B------:R-:W-:Y:S02]  /*34bb0*/  IMAD R178, R178, 0x76, RZ ;  /* 0x00000076b2b27824 */ /* 0x000fe400078e02ff */
[----:B------:R-:W-:-:S03]  /*34bc0*/  IMAD R179, R179, 0x77, RZ ;  /* 0x00000077b3b37824 */ /* 0x000fc600078e02ff */
[----:B------:R-:W1:Y:S01]  /*34bd0*/  LDC R248, c[0x0][0x278] ;  /* 0x00009e00fff87b82 */ /* 0x000e620000000800 */
[----:B------:R-:W3:Y:S04]  /*34be0*/  LDL.LU R214, [R1+0x4c0] ;  /* 0x0004c00001d67983 */ /* 0x000ee80000300800 */
[----:B------:R-:W3:Y:S04]  /*34bf0*/  LDL.LU R206, [R1+0x4c4] ;  /* 0x0004c40001ce7983 */ /* 0x000ee80000300800 */
[----:B------:R-:W-:Y:S01]  /*34c00*/  STSM.16.M88.4 [R0], R112 ;  /* 0x0000007000007844 */ /* 0x000fe20000000200 */
[----:B------:R-:W-:Y:S06]  /*34c10*/  BAR.SYNC.DEFER_BLOCKING 0x0 ;  /* 0x0000000000007b1d */ /* 0x000fec0000010000 */
[----:B------:R-:W1:Y:S04]  /*34c20*/  LDS.128 R136, [R20] ;  /* 0x0000000014887984 */ /* 0x000e680000000c00 */
[----:B0-----:R-:W-:Y:S04]  /*34c30*/  STL [R1+0x192c], R141 ;  /* 0x00192c8d01007387 */ /* 0x001fe80000100800 */
[----:B------:R-:W-:Y:S04]  /*34c40*/  STL [R1+0x1928], R142 ;  /* 0x0019288e01007387 */ /* 0x000fe80000100800 */
[----:B------:R-:W-:Y:S01]  /*34c50*/  STL [R1+0x1918], R143 ;  /* 0x0019188f01007387 */ /* 0x000fe20000100800 */
[----:B------:R-:W-:Y:S06]  /*34c60*/  BAR.SYNC.DEFER_BLOCKING 0x0 ;  /* 0x0000000000007b1d */ /* 0x000fec0000010000 */
[----:B-1----:R-:W-:Y:S04]  /*34c70*/  STL.64 [R1+0x1908], R136 ;  /* 0x0019088801007387 */ /* 0x002fe80000100a00 */
[----:B------:R-:W-:Y:S04]  /*34c80*/  STL [R1+0x1900], R138 ;  /* 0x0019008a01007387 */ /* 0x000fe80000100800 */
[----:B------:R-:W-:Y:S01]  /*34c90*/  STL [R1+0x18f0], R139 ;  /* 0x0018f08b01007387 */ /* 0x000fe20000100800 */
[----:B------:R-:W-:-:S02]  /*34ca0*/  F2FP.SATFINITE.E4M3.F32.PACK_AB_MERGE_C R6, R231, R229, R104 ;  /* 0x000000e5e706723e */ /* 0x000fc40004807068 */
[----:B--2---:R-:W-:Y:S02]  /*34cb0*/  F2FP.SATFINITE.E4M3.F32.PACK_AB_MERGE_C R104, R190, R198, R165 ;  /* 0x000000c6be68723e */ /* 0x004fe400048070a5 */
[----:B------:R-:W2:Y:S04]  /*34cc0*/  LDL.LU R198, [R1+0x3c] ;  /* 0x00003c0001c67983 */ /* 0x000ea80000300800 */
[----:B------:R-:W-:Y:S01]  /*34cd0*/  STSM.16.M88.4 [R0], R108 ;  /* 0x0000006c00007844 */ /* 0x000fe20000000200 */
[----:B------:R-:W-:Y:S01]  /*34ce0*/  F2FP.SATFINITE.E4M3.F32.PACK_AB_MERGE_C R4, R215, R213, R173 ;  /* 0x000000d5d704723e */ /* 0x000fe200048070ad */
[----:B------:R-:W0:Y:S02]  /*34cf0*/  LDC R165, c[0x0][0x278] ;  /* 0x00009e00ffa57b82 */ /* 0x000e240000000800 */
[----:B------:R-:W2:Y:S04]  /*34d00*/  LDL.LU R190, [R1+0x40] ;  /* 0x0000400001be7983 */ /* 0x000ea80000300800 */
[----:B------:R-:W2:Y:S01]  /*34d10*/  LDL.LU R244, [R1+0x308] ;  /* 0x0003080001f47983 */ /* 0x000ea20000300800 */
[----:B------:R-:W-:Y:S01]  /*34d20*/  F2FP.SATFINITE.E4M3.F32.PACK_AB_MERGE_C R5, R223, R221, R167 ;  /* 0x000000dddf05723e */ /* 0x000fe200048070a7 */
[----:B------:R-:W1:Y:S02]  /*34d30*/  LDC R173, c[0x0][0x278] ;  /* 0x00009e00ffad7b82 */ /* 0x000e640000000800 */
[----:B------:R-:W2:Y:S04]  /*34d40*/  LDL.LU R246, [R1+0x310] ;  /* 0x0003100001f67983 */ /* 0x000ea80000300800 */
[----:B------:R-:W2:Y:S01]  /*34d50*/  LDL.LU R245, [R1+0x438] ;  /* 0x0004380001f57983 */ /* 0x000ea20000300800 */
[----:B----4-:R-:W-:Y:S01]  /*34d60*/  F2FP.SATFINITE.E4M3.F32.PACK_AB_MERGE_C R7, R238, R237, R103 ;  /* 0x000000edee07723e */ /* 0x010fe20004807067 */
[----:B------:R-:W4:Y:S02]  /*34d70*/  LDC R167, c[0x0][0x278] ;  /* 0x00009e00ffa77b82 */ /* 0x000f240000000800 */
[----:B------:R-:W4:Y:S04]  /*34d80*/  LDL.LU R21, [R1+0x43c] ;  /* 0x00043c0001157983 */ /* 0x000f280000300800 */
[----:B------:R-:W4:Y:S04]  /*34d90*/  LDL.LU R236, [R1+0x4c8] ;  /* 0x0004c80001ec7983 */ /* 0x000f280000300800 */
[----:B------:R-:W4:Y:S01]  /*34da0*/  LDL.LU R249, [R1+0x4cc] ;  /* 0x0004cc0001f97983 */ /* 0x000f220000300800 */
[----:B------:R-:W-:Y:S06]  /*34db0*/  BAR.SYNC.DEFER_BLOCKING 0x0 ;  /* 0x0000000000007b1d */ /* 0x000fec0000010000 */
[----:B------:R-:W4:Y:S04]  /*34dc0*/  LDL.LU R247, [R1+0x44] ;  /* 0x0000440001f77983 */ /* 0x000f280000300800 */
[----:B------:R-:W4:Y:S04]  /*34dd0*/  LDL.LU R252, [R1+0x48] ;  /* 0x0000480001fc7983 */ /* 0x000f280000300800 */
[----:B------:R-:W4:Y:S04]  /*34de0*/  LDL.LU R191, [R1+0x328] ;  /* 0x0003280001bf7983 */ /* 0x000f280000300800 */
[----:B------:R-:W4:Y:S04]  /*34df0*/  LDL.LU R197, [R1+0x32c] ;  /* 0x00032c0001c57983 */ /* 0x000f280000300800 */
[----:B------:R-:W0:Y:S01]  /*34e00*/  LDS.128 R132, [R20] ;  /* 0x0000000014847984 */ /* 0x000e220000000c00 */
[----:B------:R-:W-:Y:S06]  /*34e10*/  BAR.SYNC.DEFER_BLOCKING 0x0 ;  /* 0x0000000000007b1d */ /* 0x000fec0000010000 */
[----:B------:R-:W4:Y:S04]  /*34e20*/  LDL.LU R199, [R1+0x440] ;  /* 0x0004400001c77983 */ /* 0x000f280000300800 */
[----:B------:R-:W4:Y:S04]  /*34e30*/  LDL.LU R205, [R1+0x444] ;  /* 0x0004440001cd7983 */ /* 0x000f280000300800 */
[----:B------:R-:W4:Y:S04]  /*34e40*/  LDL.LU R207, [R1+0x4d0] ;  /* 0x0004d00001cf7983 */ /* 0x000f280000300800 */
[----:B------:R-:W4:Y:S04]  /*34e50*/  LDL.LU R212, [R1+0x4d4] ;  /* 0x0004d40001d47983 */ /* 0x000f280000300800 */
[----:B------:R-:W-:Y:S01]  /*34e60*/  STSM.16.M88.4 [R0], R4 ;  /* 0x0000000400007844 */ /* 0x000fe20000000200 */
[----:B------:R-:W-:Y:S06]  /*34e70*/  BAR.SYNC.DEFER_BLOCKING 0x0 ;  /* 0x0000000000007b1d */ /* 0x000fec0000010000 */
[----:B------:R-:W1:Y:S04]  /*34e80*/  LDS.128 R128, [R20] ;  /* 0x0000000014807984 */ /* 0x000e680000000c00 */
[----:B0-----:R-:W-:Y:S04]  /*34e90*/  STL [R1+0x18ec], R133 ;  /* 0x0018ec8501007387 */ /* 0x001fe80000100800 */
[----:B------:R-:W-:Y:S04]  /*34ea0*/  STL [R1+0x18e8], R134 ;  /* 0x0018e88601007387 */ /* 0x000fe80000100800 */
[----:B------:R-:W-:Y:S01]  /*34eb0*/  STL [R1+0x18d8], R135 ;  /* 0x0018d88701007387 */ /* 0x000fe20000100800 */
[----:B---3--:R-:W-:-:S02]  /*34ec0*/  F2FP.SATFINITE.E4M3.F32.PACK_AB_MERGE_C R105, R230, R239, R52 ;  /* 0x000000efe669723e */ /* 0x008fc40004807034 */
[----:B------:R-:W-:Y:S01]  /*34ed0*/  F2FP.SATFINITE.E4M3.F32.PACK_AB_MERGE_C R106, R218, R222, R101 ;  /* 0x000000deda6a723e */ /* 0x000fe20004807065 */
[----:B------:R-:W0:Y:S01]  /*34ee0*/  LDC R52, c[0x0][0x278] ;  /* 0x00009e00ff347b82 */ /* 0x000e220000000800 */
[----:B-1----:R-:W-:Y:S04]  /*34ef0*/  STL [R1+0x18c8], R129 ;  /* 0x0018c88101007387 */ /* 0x002fe80000100800 */
[----:B------:R-:W-:Y:S04]  /*34f00*/  STL.64 [R1+0x18b8], R130 ;  /* 0x0018b88201007387 */ /* 0x000fe80000100a00 */
[----:B------:R-:W3:Y:S04]  /*34f10*/  LDL.LU R213, [R1+0x58] ;  /* 0x0000580001d57983 */ /* 0x000ee80000300800 */
        /* <DEDUP_REMOVED lines=8> */
[----:B------:R-:W3:Y:S01]  /*34fa0*/  LDL.LU R230, [R1+0x88] ;  /* 0x0000880001e67983 */ /* 0x000ee20000300800 */
[----:B------:R-:W-:Y:S01]  /*34fb0*/  F2FP.SATFINITE.E4M3.F32.PACK_AB_MERGE_C R107, R206, R214, R102 ;  /* 0x000000d6ce6b723e */ /* 0x000fe20004807066 */
[----:B------:R-:W-:Y:S06]  /*34fc0*/  BAR.SYNC.DEFER_BLOCKING 0x0 ;  /* 0x0000000000007b1d */ /* 0x000fec0000010000 */
[----:B------:R-:W3:Y:S04]  /*34fd0*/  LDL.LU R222, [R1+0x370] ;  /* 0x0003700001de7983 */ /* 0x000ee80000300800 */
[----:B------:R-:W3:Y:S04]  /*34fe0*/  LDL.LU R218, [R1+0x378] ;  /* 0x0003780001da7983 */ /* 0x000ee80000300800 */
[----:B------:R-:W3:Y:S04]  /*34ff0*/  LDL.LU R214, [R1+0x460] ;  /* 0x0004600001d67983 */ /* 0x000ee80000300800 */
[----:B------:R-:W3:Y:S04]  /*35000*/  LDL.LU R206, [R1+0x464] ;  /* 0x0004640001ce7983 */ /* 0x000ee80000300800 */
[----:B------:R-:W-:Y:S01]  /*35010*/  STSM.16.M88.4 [R0], R104 ;  /* 0x0000006800007844 */ /* 0x000fe20000000200 */
[----:B------:R-:W-:Y:S06]  /*35020*/  BAR.SYNC.DEFER_BLOCKING 0x0 ;  /* 0x0000000000007b1d */ /* 0x000fec0000010000 */
[----:B------:R-:W1:Y:S01]  /*35030*/  LDS.128 R124, [R20] ;  /* 0x00000000147c7984 */ /* 0x000e620000000c00 */
[----:B--2---:R-:W-:-:S03]  /*35040*/  F2FP.SATFINITE.E4M3.F32.PACK_AB_MERGE_C R4, R190, R198, R183 ;  /* 0x000000c6be04723e */ /* 0x004fc600048070b7 */
[----:B------:R-:W2:Y:S01]  /*35050*/  LDL.LU R198, [R1+0x4e0] ;  /* 0x0004e00001c67983 */ /* 0x000ea20000300800 */
[----:B------:R-:W-:-:S03]  /*35060*/  F2FP.SATFINITE.E4M3.F32.PACK_AB_MERGE_C R5, R246, R244, R180 ;  /* 0x000000f4f605723e */ /* 0x000fc600048070b4 */
[----:B------:R-:W2:Y:S01]  /*35070*/  LDL.LU R190, [R1+0x4e4] ;  /* 0x0004e40001be7983 */ /* 0x000ea20000300800 */
[----:B----4-:R-:W-:Y:S02]  /*35080*/  F2FP.SATFINITE.E4M3.F32.PACK_AB_MERGE_C R6, R21, R245, R86 ;  /* 0x000000f51506723e */ /* 0x010fe40004807056 */
[----:B------:R-:W-:Y:S01]  /*35090*/  F2FP.SATFINITE.E4M3.F32.PACK_AB_MERGE_C R7, R249, R236, R87 ;  /* 0x000000ecf907723e */ /* 0x000fe20004807057 */
[----:B------:R-:W-:Y:S01]  /*350a0*/  BAR.SYNC.DEFER_BLOCKING 0x0 ;  /* 0x0000000000007b1d */ /* 0x000fe20000010000 */
[----:B------:R-:W-:-:S05]  /*350b0*/  F2FP.SATFINITE.E4M3.F32.PACK_AB_MERGE_C R40, R252, R247, R164 ;  /* 0x000000f7fc28723e */ /* 0x000fca00048070a4 */
[----:B-1----:R-:W-:Y:S01]  /*350c0*/  STL [R1+0x18b4], R124 ;  /* 0x0018b47c01007387 */ /* 0x002fe20000100800 */
[----:B------:R-:W-:-:S03]  /*350d0*/  F2FP.SATFINITE.E4M3.F32.PACK_AB_MERGE_C R41, R197, R191, R42 ;  /* 0x000000bfc529723e */ /* 0x000fc6000480702a */
[----:B------:R-:W-:Y:S01]  /*350e0*/  STSM.16.M88.4 [R0], R4 ;  /* 0x0000000400007844 */ /* 0x000fe20000000200 */
[----:B------:R-:W-:Y:S01]  /*350f0*/  F2FP.SATFINITE.E4M3.F32.PACK_AB_MERGE_C R43, R212, R207, R96 ;  /* 0x000000cfd42b723e */ /* 0x000fe20004807060 */
[----:B------:R-:W-:Y:S01]  /*35100*/  BAR.SYNC.DEFER_BLOCKING 0x0 ;  /* 0x0000000000007b1d */ /* 0x000fe20000010000 */
[C---:B------:R-:W-:Y:S02]  /*35110*/  PRMT R133, R13.reuse, 0x7772, RZ ;  /* 0x000077720d857816 */ /* 0x040fe400000000ff */
[----:B------:R-:W-:Y:S02]  /*35120*/  PRMT R134, R13, 0x7773, RZ ;  /* 0x000077730d867816 */ /* 0x000fe400000000ff */
[----:B------:R-:W-:Y:S02]  /*35130*/  PRMT R135, R14, 0x7772, RZ ;  /* 0x000077720e877816 */ /* 0x000fe400000000ff */
[----:B------:R-:W-:Y:S01]  /*35140*/  PRMT R139, R12, 0x7772, RZ ;  /* 0x000077720c8b7816 */ /* 0x000fe200000000ff */
[----:B------:R-:W-:Y:S01]  /*35150*/  STL [R1+0x18b0], R125 ;  /* 0x0018b07d01007387 */ /* 0x000fe20000100800 */
[----:B------:R-:W-:-:S02]  /*35160*/  F2FP.SATFINITE.E4M3.F32.PACK_AB_MERGE_C R42, R205, R199, R97 ;  /* 0x000000c7cd2a723e */ /* 0x000fc40004807061 */
[----:B------:R-:W-:Y:S02]  /*35170*/  PRMT R138, R15, 0x7771, RZ ;  /* 0x000077710f8a7816 */ /* 0x000fe400000000ff */
[C---:B------:R-:W-:Y:S02]  /*35180*/  PRMT R142, R13.reuse, 0x7771, RZ ;  /* 0x000077710d8e7816 */ /* 0x040fe400000000ff */
[----:B------:R-:W-:Y:S02]  /*35190*/  PRMT R141, R13, 0x7770, RZ ;  /* 0x000077700d8d7816 */ /* 0x000fe400000000ff */
[----:B------:R-:W-:Y:S01]  /*351a0*/  PRMT R143, R14, 0x7770, RZ ;  /* 0x000077700e8f7816 */ /* 0x000fe200000000ff */
[----:B0-----:R-:W-:Y:S01]  /*351b0*/  IMAD R52, R52, 0x2c, RZ ;  /* 0x0000002c34347824 */ /* 0x001fe200078e02ff */
[----:B------:R-:W-:Y:S01]  /*351c0*/  PRMT R129, R15, 0x7772, RZ ;  /* 0x000077720f817816 */ /* 0x000fe200000000ff */
[----:B------:R-:W0:Y:S01]  /*351d0*/  LDC R86, c[0x0][0x278] ;  /* 0x00009e00ff567b82 */ /* 0x000e220000000800 */
[----:B------:R-:W1:Y:S04]  /*351e0*/  LDS.128 R120, [R20] ;  /* 0x0000000014787984 */ /* 0x000e680000000c00 */
[----:B------:R4:W-:Y:S03]  /*351f0*/  STL [R1+0x18a0], R126 ;  /* 0x0018a07e01007387 */ /* 0x0009e60000100800 */
[----:B------:R-:W0:Y:S01]  /*35200*/  LDC R87, c[0x0][0x278] ;  /* 0x00009e00ff577b82 */ /* 0x000e220000000800 */
[----:B------:R4:W-:Y:S07]  /*35210*/  STL [R1+0x1890], R127 ;  /* 0x0018907f01007387 */ /* 0x0009ee0000100800 */
[----:B------:R-:W-:Y:S08]  /*35220*/  BAR.SYNC.DEFER_BLOCKING 0x0 ;  /* 0x0000000000007b1d */ /* 0x000ff00000010000 */
[----:B------:R-:W0:Y:S01]  /*35230*/  LDC R164, c[0x0][0x278] ;  /* 0x00009e00ffa47b82 */ /* 0x000e220000000800 */
[----:B------:R-:W-:-:S02]  /*35240*/  IMAD R165, R165, 0x69, RZ ;  /* 0x00000069a5a57824 */ /* 0x000fc400078e02ff */
[----:B------:R-:W-:Y:S02]  /*35250*/  IMAD R167, R167, 0x6b, RZ ;  /* 0x0000006ba7a77824 */ /* 0x000fe400078e02ff */
[----:B------:R-:W-:-:S03]  /*35260*/  IMAD R173, R173, 0x71, RZ ;  /* 0x00000071adad7824 */ /* 0x000fc600078e02ff */
[----:B------:R-:W0:Y:S08]  /*35270*/  LDC R180, c[0x0][0x278] ;  /* 0x00009e00ffb47b82 */ /* 0x000e300000000800 */
[----:B------:R-:W2:Y:S01]  /*35280*/  LDC R183, c[0x0][0x278] ;  /* 0x00009e00ffb77b82 */ /* 0x000ea20000000800 */
[----:B-1----:R1:W-:Y:S01]  /*35290*/  STL [R1+0x188c], R120 ;  /* 0x00188c7801007387 */ /* 0x0023e20000100800 */
[----:B---3--:R-:W-:-:S03]  /*352a0*/  F2FP.SATFINITE.E4M3.F32.PACK_AB_MERGE_C R4, R215, R213, R189 ;  /* 0x000000d5d704723e */ /* 0x008fc600048070bd */
[----:B------:R3:W-:Y:S01]  /*352b0*/  STL [R1+0x1888], R121 ;  /* 0x0018887901007387 */ /* 0x0007e20000100800 */
[----:B------:R-:W-:-:S03]  /*352c0*/  F2FP.SATFINITE.E4M3.F32.PACK_AB_MERGE_C R5, R223, R221, R175 ;  /* 0x000000dddf05723e */ /* 0x000fc600048070af */
[----:B------:R-:W-:Y:S01]  /*352d0*/  STL [R1+0x1878], R122 ;  /* 0x0018787a01007387 */ /* 0x000fe20000100800 */
[----:B------:R-:W-:-:S03]  /*352e0*/  F2FP.SATFINITE.E4M3.F32.PACK_AB_MERGE_C R6, R231, R229, R81 ;  /* 0x000000e5e706723e */ /* 0x000fc60004807051 */
[----:B------:R-:W-:Y:S01]  /*352f0*/  STL [R1+0x186c], R123 ;  /* 0x00186c7b01007387 */ /* 0x000fe20000100800 */
[----:B------:R-:W-:-:S03]  /*35300*/  F2FP.SATFINITE.E4M3.F32.PACK_AB_MERGE_C R7, R238, R237, R83 ;  /* 0x000000edee07723e */ /* 0x000fc60004807053 */
[----:B------:R-:W2:Y:S01]  /*35310*/  LDL.LU R241, [R1+0xc4] ;  /* 0x0000c40001f17983 */ /* 0x000ea20000300800 */
[----:B------:R-:W-:Y:S01]  /*35320*/  PRMT R124, R24, 0x7771, RZ ;  /* 0x00007771187c7816 */ /* 0x000fe200000000ff */
[----:B------:R-:W3:Y:S02]  /*35330*/  LDC R13, c[0x0][0x278] ;  /* 0x00009e00ff0d7b82 */ /* 0x000ee40000000800 */
[----:B------:R-:W2:Y:S04]  /*35340*/  LDL.LU R240, [R1+0xc8] ;  /* 0x0000c80001f07983 */ /* 0x000ea80000300800 */
[----:B------:R-:W2:Y:S01]  /*35350*/  LDL.LU R244, [R1+0x398] ;  /* 0x0003980001f47983 */ /* 0x000ea20000300800 */
[C---:B------:R-:W-:Y:S01]  /*35360*/  PRMT R125, R25.reuse, 0x7770, RZ ;  /* 0x00007770197d7816 */ /* 0x040fe200000000ff */
[----:B------:R-:W2:Y:S02]  /*35370*/  LDC R81, c[0x0][0x278] ;  /* 0x00009e00ff517b82 */ /* 0x000ea40000000800 */
[----:B------:R-:W2:Y:S04]  /*35380*/  LDL.LU R246, [R1+0x3a0] ;  /* 0x0003a00001f67983 */ /* 0x000ea80000300800 */
[----:B------:R-:W2:Y:S02]  /*35390*/  LDL.LU R245, [R1+0x478] ;  /* 0x0004780001f57983 */ /* 0x000ea40000300800 */
[----:B------:R-:W2:Y:S02]  /*353a0*/  LDC R96, c[0x0][0x278] ;  /* 0x00009e00ff607b82 */ /* 0x000ea40000000800 */
[----:B------:R-:W2:Y:S04]  /*353b0*/  LDL.LU R21, [R1+0x47c] ;  /* 0x00047c0001157983 */ /* 0x000ea80000300800 */
[----:B------:R-:W2:Y:S02]  /*353c0*/  LDL.LU R236, [R1+0x4e8] ;  /* 0x0004e80001ec7983 */ /* 0x000ea40000300800 */
[----:B------:R-:W2:Y:S02]  /*353d0*/  LDC R97, c[0x0][0x278] ;  /* 0x00009e00ff617b82 */ /* 0x000ea40000000800 */
[----:B------:R-:W2:Y:S04]  /*353e0*/  LDL.LU R249, [R1+0x4ec] ;  /* 0x0004ec0001f97983 */ /* 0x000ea80000300800 */
[----:B------:R-:W2:Y:S04]  /*353f0*/  LDL.LU R247, [R1+0xf8] ;  /* 0x0000f80001f77983 */ /* 0x000ea80000300800 */
[----:B------:R3:W-:Y:S01]  /*35400*/  STSM.16.M88.4 [R0], R40 ;  /* 0x0000002800007844 */ /* 0x0007e20000000200 */
[----:B----4-:R-:W-:Y:S01]  /*35410*/  PRMT R126, R25, 0x7771, RZ ;  /* 0x00007771197e7816 */ /* 0x010fe200000000ff */
[----:B------:R-:W4:Y:S02]  /*35420*/  LDC R83, c[0x0][0x278] ;  /* 0x00009e00ff537b82 */ /* 0x000f240000000800 */
[----:B------:R-:W4:Y:S04]  /*35430*/  LDL.LU R252, [R1+0xfc] ;  /* 0x0000fc0001fc7983 */ /* 0x000f280000300800 */
[----:B------:R-:W4:Y:S01]  /*35440*/  LDL.LU R191, [R1+0x3a4] ;  /* 0x0003a40001bf7983 */ /* 0x000f220000300800 */
[----:B------:R-:W-:Y:S01]  /*35450*/  PRMT R127, R26, 0x7770, RZ ;  /* 0x000077701a7f7816 */ /* 0x000fe200000000ff */
[----:B0-----:R-:W-:Y:S01]  /*35460*/  IMAD R86, R86, 0x4e, RZ ;  /* 0x0000004e56567824 */ /* 0x001fe200078e02ff */
[----:B-1----:R-:W-:Y:S01]  /*35470*/  PRMT R120, R26, 0x7771, RZ ;  /* 0x000077711a787816 */ /* 0x002fe200000000ff */
[----:B------:R-:W4:Y:S01]  /*35480*/  LDL.LU R197, [R1+0x3a8] ;  /* 0x0003a80001c57983 */ /* 0x000f220000300800 */
[----:B---3--:R-:W-:Y:S01]  /*35490*/  PRMT R121, R27, 0x7770, RZ ;  /* 0x000077701b797816 */ /* 0x008fe200000000ff */
[----:B------:R-:W-:Y:S01]  /*354a0*/  IMAD R87, R87, 0x4f, RZ ;  /* 0x0000004f57577824 */ /* 0x000fe200078e02ff */
[----:B------:R-:W0:Y:S01]  /*354b0*/  LDC R175, c[0x0][0x278] ;  /* 0x00009e00ffaf7b82 */ /* 0x000e220000000800 */
[----:B------:R-:W3:Y:S04]  /*354c0*/  LDL.LU R199, [R1+0x480] ;  /* 0x0004800001c77983 */ /* 0x000ee80000300800 */
[----:B------:R-:W3:Y:S01]  /*354d0*/  LDL.LU R205, [R1+0x484] ;  /* 0x0004840001cd7983 */ /* 0x000ee20000300800 */
[----:B------:R-:W-:-:S02]  /*354e0*/  IMAD R164, R164, 0x68, RZ ;  /* 0x00000068a4a47824 */ /* 0x000fc400078e02ff */
[----:B------:R-:W-:Y:S01]  /*354f0*/  IMAD R180, R180, 0x78, RZ ;  /* 0x00000078b4b47824 */ /* 0x000fe200078e02ff */
[----:B------:R-:W3:Y:S01]  /*35500*/  LDL.LU R207, [R1+0x4f0] ;  /* 0x0004f00001cf7983 */ /* 0x000ee20000300800 */
[----:B------:R-:W1:Y:S03]  /*35510*/  LDC R189, c[0x0][0x278] ;  /* 0x00009e00ffbd7b82 */ /* 0x000e660000000800 */
[----:B------:R-:W3:Y:S04]  /*35520*/  LDL.LU R212, [R1+0x4f4] ;  /* 0x0004f40001d47983 */ /* 0x000ee80000300800 */
[----:B------:R-:W3:Y:S04]  /*35530*/  LDL.LU R213, [R1+0x3d0] ;  /* 0x0003d00001d57983 */ /* 0x000ee80000300800 */
[----:B------:R-:W3:Y:S04]  /*35540*/  LDL.LU R215, [R1+0x3d8] ;  /* 0x0003d80001d77983 */ /* 0x000ee80000300800 */
[----:B------:R-:W4:Y:S04]  /*35550*/  LDL.LU R221, [R1+0x12c] ;  /* 0x00012c0001dd7983 */ /* 0x000f280000300800 */
[----:B------:R-:W4:Y:S01]  /*35560*/  LDL.LU R223, [R1+0x130] ;  /* 0x0001300001df7983 */ /* 0x000f220000300800 */
[----:B------:R-:W-:Y:S01]  /*35570*/  F2FP.SATFINITE.E4M3.F32.PACK_AB_MERGE_C R40, R230, R239, R161 ;  /* 0x000000efe628723e */ /* 0x000fe200048070a1 */
[----:B------:R-:W-:Y:S01]  /*35580*/  BAR.SYNC.DEFER_BLOCKING 0x0 ;  /* 0x0000000000007b1d */ /* 0x000fe20000010000 */
[----:B------:R-:W-:-:S02]  /*35590*/  F2FP.SATFINITE.E4M3.F32.PACK_AB_MERGE_C R41, R218, R222, R18 ;  /* 0x000000deda29723e */ /* 0x000fc40004807012 */
[----:B------:R-:W-:Y:S02]  /*355a0*/  F2FP.SATFINITE.E4M3.F32.PACK_AB_MERGE_C R42, R206, R214, R82 ;  /* 0x000000d6ce2a723e */ /* 0x000fe40004807052 */
[----:B------:R-:W-:Y:S02]  /*355b0*/  PRMT R123, R24, 0x7772, RZ ;  /* 0x00007772187b7816 */ /* 0x000fe400000000ff */
[----:B------:R-:W-:Y:S01]  /*355c0*/  PRMT R122, R27, 0x7771, RZ ;  /* 0x000077711b7a7816 */ /* 0x000fe200000000ff */
[----:B------:R-:W3:Y:S01]  /*355d0*/  LDL.LU R229, [R1+0x3bc] ;  /* 0x0003bc0001e57983 */ /* 0x000ee20000300800 */
[----:B------:R-:W-:Y:S01]  /*355e0*/  IMAD R13, R13, 0x7, RZ ;  /* 0x000000070d0d7824 */ /* 0x000fe200078e02ff */
[----:B------:R-:W0:Y:S02]  /*355f0*/  LDC R82, c[0x0][0x278] ;  /* 0x00009e00ff527b82 */ /* 0x000e240000000800 */
[----:B------:R-:W3:Y:S04]  /*35600*/  LDL.LU R231, [R1+0x3c4] ;  /* 0x0003c40001e77983 */ /* 0x000ee80000300800 */
[----:B------:R-:W3:Y:S01]  /*35610*/  LDL.LU R237, [R1+0x498] ;  /* 0x0004980001ed7983 */ /* 0x000ee20000300800 */
[----:B--2---:R-:W-:-:S03]  /*35620*/  F2FP.SATFINITE.E4M3.F32.PACK_AB_MERGE_C R43, R190, R198, R85 ;  /* 0x000000c6be2b723e */ /* 0x004fc60004807055 */
[----:B------:R-:W2:Y:S01]  /*35630*/  LDL.LU R238, [R1+0x49c] ;  /* 0x00049c0001ee7983 */ /* 0x000ea20000300800 */
[----:B------:R-:W1:Y:S03]  /*35640*/  LDC R85, c[0x0][0x278] ;  /* 0x00009e00ff557b82 */ /* 0x000e660000000800 */
[----:B------:R-:W2:Y:S04]  /*35650*/  LDL.LU R239, [R1+0x4f8] ;  /* 0x0004f80001ef7983 */ /* 0x000ea80000300800 */
[----:B------:R-:W2:Y:S01]  /*35660*/  LDL.LU R230, [R1+0x4fc] ;  /* 0x0004fc0001e67983 */ /* 0x000ea20000300800 */
[----:B------:R-:W-:Y:S01]  /*35670*/  IMAD R81, R81, 0x49, RZ ;  /* 0x0000004951517824 */ /* 0x000fe200078e02ff */
[----:B------:R-:W1:Y:S02]  /*35680*/  LDC R161, c[0x0][0x278] ;  /* 0x00009e00ffa17b82 */ /* 0x000e640000000800 */
[----:B------:R-:W2:Y:S04]  /*35690*/  LDL.LU R222, [R1+0x4a0] ;  /* 0x0004a00001de7983 */ /* 0x000ea80000300800 */
[----:B------:R-:W2:Y:S04]  /*356a0*/  LDL.LU R218, [R1+0x4a4] ;  /* 0x0004a40001da7983 */ /* 0x000ea80000300800 */
[----:B------:R-:W2:Y:S04]  /*356b0*/  LDL.LU R214, [R1+0x500] ;  /* 0x0005000001d67983 */ /* 0x000ea80000300800 */
[----:B------:R-:W2:Y:S04]  /*356c0*/  LDL.LU R206, [R1+0x504] ;  /* 0x0005040001ce7983 */ /* 0x000ea80000300800 */
[----:B------:R-:W2:Y:S04]  /*356d0*/  LDL.LU R198, [R1+0x14c] ;  /* 0x00014c0001c67983 */ /* 0x000ea80000300800 */
[----:B------:R-:W2:Y:S04]  /*356e0*/  LDL.LU R190, [R1+0x160] ;  /* 0x0001600001be7983 */ /* 0x000ea80000300800 */
[----:B------:R-:W0:Y:S01]  /*356f0*/  LDS.128 R116, [R20] ;  /* 0x0000000014747984 */ /* 0x000e220000000c00 */
[----:B------:R-:W-:Y:S06]  /*35700*/  BAR.SYNC.DEFER_BLOCKING 0x0 ;  /* 0x0000000000007b1d */ /* 0x000fec0000010000 */
[----:B------:R1:W-:Y:S02]  /*35710*/  STSM.16.M88.4 [R0], R4 ;  /* 0x0000000400007844 */ /* 0x0003e40000000200 */
[----:B------:R-:W-:Y:S06]  /*35720*/  BAR.SYNC.DEFER_BLOCKING 0x0 ;  /* 0x0000000000007b1d */ /* 0x000fec0000010000 */
[----:B------:R-:W2:Y:S02]  /*35730*/  LDS.128 R112, [R20] ;  /* 0x0000000014707984 */ /* 0x000ea40000000c00 */
[----:B------:R-:W-:Y:S06]  /*35740*/  BAR.SYNC.DEFER_BLOCKING 0x0 ;  /* 0x0000000000007b1d */ /* 0x000fec0000010000 */
[----:B------:R4:W-:Y:S02]  /*35750*/  STSM.16.M88.4 [R0], R40 ;  /* 0x0000002800007844 */ /* 0x0009e40000000200 */
[----:B------:R-:W-:Y:S06]  /*35760*/  BAR.SYNC.DEFER_BLOCKING 0x0 ;  /* 0x0000000000007b1d */ /* 0x000fec0000010000 */
[----:B------:R-:W2:Y:S01]  /*35770*/  LDS.128 R108, [R20] ;  /* 0x00000000146c7984 */ /* 0x000ea20000000c00 */
[----:B-1----:R-:W-:-:S03]  /*35780*/  F2FP.SATFINITE.E4M3.F32.PACK_AB_MERGE_C R4, R240, R241, R182 ;  /* 0x000000f1f004723e */ /* 0x002fc600048070b6 */
[----:B0-----:R0:W-:Y:S01]  /*35790*/  STL [R1+0x1868], R117 ;  /* 0x0018687501007387 */ /* 0x0011e20000100800 */
[----:B----4-:R-:W-:Y:S02]  /*357a0*/  F2FP.SATFINITE.E4M3.F32.PACK_AB_MERGE_C R16, R223, R221, R181 ;  /* 0x000000dddf10723e */ /* 0x010fe400048070b5 */
[----:B------:R-:W-:Y:S02]  /*357b0*/  F2FP.SATFINITE.E4M3.F32.PACK_AB_MERGE_C R5, R246, R244, R174 ;  /* 0x000000f4f605723e */ /* 0x000fe400048070ae */
[----:B------:R-:W-:Y:S02]  /*357c0*/  F2FP.SATFINITE.E4M3.F32.PACK_AB_MERGE_C R6, R21, R245, R53 ;  /* 0x000000f51506723e */ /* 0x000fe40004807035 */
[----:B------:R-:W-:Y:S01]  /*357d0*/  F2FP.SATFINITE.E4M3.F32.PACK_AB_MERGE_C R7, R249, R236, R54 ;  /* 0x000000ecf907723e */ /* 0x000fe20004807036 */
[----:B------:R-:W-:Y:S01]  /*357e0*/  BAR.SYNC.DEFER_BLOCKING 0x0 ;  /* 0x0000000000007b1d */ /* 0x000fe20000010000 */
[----:B------:R-:W-:Y:S02]  /*357f0*/  F2FP.SATFINITE.E4M3.F32.PACK_AB_MERGE_C R40, R252, R247, R250 ;  /* 0x000000f7fc28723e */ /* 0x000fe400048070fa */
[----:B------:R-:W-:-:S02]  /*35800*/  F2FP.SATFINITE.E4M3.F32.PACK_AB_MERGE_C R41, R197, R191, R251 ;  /* 0x000000bfc529723e */ /* 0x000fc400048070fb */
[----:B---3--:R-:W-:-:S03]  /*35810*/  F2FP.SATFINITE.E4M3.F32.PACK_AB_MERGE_C R42, R205, R199, R55 ;  /* 0x000000c7cd2a723e */ /* 0x008fc60004807037 */
[----:B------:R-:W1:Y:S01]  /*35820*/  LDC R53, c[0x0][0x278] ;  /* 0x00009e00ff357b82 */ /* 0x000e620000000800 */
[----:B------:R-:W-:Y:S02]  /*35830*/  F2FP.SATFINITE.E4M3.F32.PACK_AB_MERGE_C R43, R212, R207, R80 ;  /* 0x000000cfd42b723e */ /* 0x000fe40004807050 */
[----:B------:R-:W-:Y:S02]  /*35840*/  F2FP.SATFINITE.E4M3.F32.PACK_AB_MERGE_C R17, R231, R229, R166 ;  /* 0x000000e5e711723e */ /* 0x000fe400048070a6 */
[----:B--2---:R-:W-:Y:S01]  /*35850*/  F2FP.SATFINITE.E4M3.F32.PACK_AB_MERGE_C R18, R238, R237, R19 ;  /* 0x000000edee12723e */ /* 0x004fe20004807013 */
[----:B------:R-:W-:Y:S01]  /*35860*/  STSM.16.M88.4 [R0], R4 ;  /* 0x0000000400007844 */ /* 0x000fe20000000200 */
[----:B------:R-:W-:Y:S01]  /*35870*/  F2FP.SATFINITE.E4M3.F32.PACK_AB_MERGE_C R9, R215, R213, R10 ;  /* 0x000000d5d709723e */ /* 0x000fe2000480700a */
[----:B------:R-:W2:Y:S08]  /*35880*/  LDC R54, c[0x0][0x278] ;  /* 0x00009e00ff367b82 */ /* 0x000eb00000000800 */
[----:B------:R-:W-:Y:S01]  /*35890*/  BAR.SYNC.DEFER_BLOCKING 0x0 ;  /* 0x0000000000007b1d */ /* 0x000fe20000010000 */
[----:B------:R-:W-:Y:S01]  /*358a0*/  F2FP.SATFINITE.E4M3.F32.PACK_AB_MERGE_C R19, R230, R239, R22 ;  /* 0x000000efe613723e */ /* 0x000fe20004807016 */
[----:B------:R-:W-:-:S02]  /*358b0*/  IMAD R82, R82, 0x4a, RZ ;  /* 0x0000004a52527824 */ /* 0x000fc400078e02ff */
[----:B------:R-:W-:-:S04]  /*358c0*/  IMAD R83, R83, 0x4b, RZ ;  /* 0x0000004b53537824 */ /* 0x000fc800078e02ff */
[----:B------:R-:W3:Y:S01]  /*358d0*/  LDC R182, c[0x0][0x278] ;  /* 0x00009e00ffb67b82 */ /* 0x000ee20000000800 */
[----:B------:R4:W-:Y:S01]  /*358e0*/  STL [R1+0x1858], R118 ;  /* 0x0018587601007387 */ /* 0x0009e20000100800 */
[----:B------:R-:W-:-:S06]  /*358f0*/  F2FP.SATFINITE.E4M3.F32.PACK_AB_MERGE_C R11, R206, R214, R11 ;  /* 0x000000d6ce0b723e */ /* 0x000fcc000480700b */
[----:B------:R-:W3:Y:S01]  /*35900*/  LDC R55, c[0x0][0x278] ;  /* 0x00009e00ff377b82 */ /* 0x000ee20000000800 */
[----:B------:R-:W3:Y:S07]  /*35910*/  LDS.128 R104, [R20] ;  /* 0x0000000014687984 */ /* 0x000eee0000000c00 */
[----:B------:R-:W-:Y:S01]  /*35920*/  BAR.SYNC.DEFER_BLOCKING 0x0 ;  /* 0x0000000000007b1d */ /* 0x000fe20000010000 */
[----:B------:R-:W-:Y:S02]  /*35930*/  F2FP.SATFINITE.E4M3.F32.PACK_AB_MERGE_C R10, R218, R222, R23 ;  /* 0x000000deda0a723e */ /* 0x000fe40004807017 */
[----:B------:R-:W-:-:S02]  /*35940*/  F2FP.SATFINITE.E4M3.F32.PACK_AB_MERGE_C R8, R190, R198, R160 ;  /* 0x000000c6be08723e */ /* 0x000fc400048070a0 */
[----:B0-----:R-:W-:-:S03]  /*35950*/  PRMT R117, R25, 0x7772, RZ ;  /* 0x0000777219757816 */ /* 0x001fc600000000ff */
[----:B------:R-:W0:Y:S01]  /*35960*/  LDC R22, c[0x0][0x278] ;  /* 0x00009e00ff167b82 */ /* 0x000e220000000800 */
[----:B------:R2:W-:Y:S01]  /*35970*/  STL [R1+0x1848], R119 ;  /* 0x0018487701007387 */ /* 0x0005e20000100800 */
[----:B----4-:R-:W-:Y:S02]  /*35980*/  PRMT R118, R25, 0x7773, RZ ;  /* 0x0000777319767816 */ /* 0x010fe400000000ff */
[----:B------:R-:W-:Y:S02]  /*35990*/  PRMT R21, R29, 0x7771, RZ ;  /* 0x000077711d157816 */ /* 0x000fe400000000ff */
[----:B------:R-:W-:Y:S01]  /*359a0*/  PRMT R252, R15, 0x7770, RZ ;  /* 0x000077700ffc7816 */ /* 0x000fe200000000ff */
[----:B-1----:R-:W-:Y:S01]  /*359b0*/  IMAD R53, R53, 0x2d, RZ ;  /* 0x0000002d35357824 */ /* 0x002fe200078e02ff */
[----:B------:R-:W1:Y:S01]  /*359c0*/  LDC R80, c[0x0][0x278] ;  /* 0x00009e00ff507b82 */ /* 0x000e620000000800 */
[----:B--2---:R-:W-:Y:S02]  /*359d0*/  IMAD R54, R54, 0x2e, RZ ;  /* 0x0000002e36367824 */ /* 0x004fe400078e02ff */
[----:B------:R-:W-:-:S02]  /*359e0*/  IMAD R85, R85, 0x4d, RZ ;  /* 0x0000004d55557824 */ /* 0x000fc400078e02ff */
[----:B------:R-:W-:Y:S02]  /*359f0*/  IMAD R96, R96, 0x58, RZ ;  /* 0x0000005860607824 */ /* 0x000fe400078e02ff */
[----:B------:R-:W-:Y:S01]  /*35a00*/  IMAD R97, R97, 0x59, RZ ;  /* 0x0000005961617824 */ /* 0x000fe200078e02ff */
[----:B------:R-:W2:Y:S01]  /*35a10*/  LDC R166, c[0x0][0x278] ;  /* 0x00009e00ffa67b82 */ /* 0x000ea20000000800 */
[----:B------:R4:W-:Y:S07]  /*35a20*/  STSM.16.M88.4 [R0], R40 ;  /* 0x0000002800007844 */ /* 0x0009ee0000000200 */
[----:B------:R-:W-:Y:S01]  /*35a30*/  BAR.SYNC.DEFER_BLOCKING 0x0 ;  /* 0x0000000000007b1d */ /* 0x000fe20000010000 */
[----:B------:R-:W-:-:S07]  /*35a40*/  PRMT R119, R26, 0x7772, RZ ;  /* 0x000077721a777816 */ /* 0x000fce00000000ff */
[----:B------:R-:W1:Y:S01]  /*35a50*/  LDC R23, c[0x0][0x278] ;  /* 0x00009e00ff177b82 */ /* 0x000e620000000800 */
[----:B------:R3:W-:Y:S07]  /*35a60*/  STL [R1+0x1844], R112 ;  /* 0x0018447001007387 */ /* 0x0007ee0000100800 */
[----:B------:R-:W2:Y:S01]  /*35a70*/  LDC R25, c[0x0][0x278] ;  /* 0x00009e00ff197b82 */ /* 0x000ea20000000800 */
[----:B0-----:R-:W-:-:S07]  /*35a80*/  IMAD R22, R22, 0xe, RZ ;  /* 0x0000000e16167824 */ /* 0x001fce00078e02ff */
[----:B----4-:R-:W0:Y:S01]  /*35a90*/  LDC R40, c[0x0][0x278] ;  /* 0x00009e00ff287b82 */ /* 0x010e220000000800 */
[----:B------:R-:W4:Y:S07]  /*35aa0*/  LDS.128 R100, [R20] ;  /* 0x0000000014647984 */ /* 0x000f2e0000000c00 */
[----:B------:R-:W-:Y:S08]  /*35ab0*/  BAR.SYNC.DEFER_BLOCKING 0x0 ;  /* 0x0000000000007b1d */ /* 0x000ff00000010000 */
[----:B------:R-:W0:Y:S08]  /*35ac0*/  LDC R41, c[0x0][0x278] ;  /* 0x00009e00ff297b82 */ /* 0x000e300000000800 */
[----:B------:R-:W0:Y:S08]  /*35ad0*/  LDC R42, c[0x0][0x278] ;  /* 0x00009e00ff2a7b82 */ /* 0x000e300000000800 */
[----:B------:R-:W0:Y:S01]  /*35ae0*/  LDC R43, c[0x0][0x278] ;  /* 0x00009e00ff2b7b82 */ /* 0x000e220000000800 */
[----:B------:R1:W-:Y:S07]  /*35af0*/  STSM.16.M88.4 [R0], R16 ;  /* 0x0000001000007844 */ /* 0x0003ee0000000200 */
[----:B------:R-:W-:Y:S01]  /*35b00*/  BAR.SYNC.DEFER_BLOCKING 0x0 ;  /* 0x0000000000007b1d */ /* 0x000fe20000010000 */
[----:B---3--:R-:W-:-:S07]  /*35b10*/  IMAD R55, R55, 0x2f, RZ ;  /* 0x0000002f37377824 */ /* 0x008fce00078e02ff */
[----:B------:R-:W3:Y:S01]  /*35b20*/  LDC R160, c[0x0][0x278] ;  /* 0x00009e00ffa07b82 */ /* 0x000ee20000000800 */
[----:B------:R2:W-:Y:S01]  /*35b30*/  STL [R1+0x1840], R113 ;  /* 0x0018407101007387 */ /* 0x0005e20000100800 */
[----:B------:R-:W-:-:S06]  /*35b40*/  PRMT R112, R26, 0x7773, RZ ;  /* 0x000077731a707816 */ /* 0x000fcc00000000ff */
[----:B-1----:R-:W1:Y:S08]  /*35b50*/  LDC R16, c[0x0][0x278] ;  /* 0x00009e00ff107b82 */ /* 0x002e700000000800 */
[----:B------:R-:W0:Y:S01]  /*35b60*/  LDC R17, c[0x0][0x278] ;  /* 0x00009e00ff117b82 */ /* 0x000e220000000800 */
[----:B------:R-:W3:Y:S07]  /*35b70*/  LDS.128 R4, [R20] ;  /* 0x0000000014047984 */ /* 0x000eee0000000c00 */
[----:B------:R-:W-:Y:S01]  /*35b80*/  BAR.SYNC.DEFER_BLOCKING 0x0 ;  /* 0x0000000000007b1d */ /* 0x000fe20000010000 */
[----:B--2---:R-:W-:-:S07]  /*35b90*/  PRMT R113, R27, 0x7772, RZ ;  /* 0x000077721b717816 */ /* 0x004fce00000000ff */
[----:B------:R-:W2:Y:S01]  /*35ba0*/  LDC R18, c[0x0][0x278] ;  /* 0x00009e00ff127b82 */ /* 0x000ea20000000800 */
[----:B------:R-:W-:Y:S04]  /*35bb0*/  STL [R1+0x1830], R114 ;  /* 0x0018307201007387 */ /* 0x000fe80000100800 */
[----:B------:R-:W-:Y:S03]  /*35bc0*/  STL [R1+0x1824], R115 ;  /* 0x0018247301007387 */ /* 0x000fe60000100800 */
[----:B------:R-:W2:Y:S01]  /*35bd0*/  LDC R19, c[0x0][0x278] ;  /* 0x00009e00ff137b82 */ /* 0x000ea20000000800 */
[----:B------:R-:W-:Y:S04]  /*35be0*/  STL [R1+0x1820], R108 ;  /* 0x0018206c01007387 */ /* 0x000fe80000100800 */
[----:B------:R-:W-:Y:S03]  /*35bf0*/  STL [R1+0x1810], R109 ;  /* 0x0018106d01007387 */ /* 0x000fe60000100800 */
[----:B------:R-:W2:Y:S01]  /*35c00*/  LDC R26, c[0x0][0x278] ;  /* 0x00009e00ff1a7b82 */ /* 0x000ea20000000800 */
[----:B------:R-:W-:Y:S04]  /*35c10*/  STL.64 [R1+0x1800], R110 ;  /* 0x0018006e01007387 */ /* 0x000fe80000100a00 */
[----:B------:R-:W-:Y:S01]  /*35c20*/  STL [R1+0x17fc], R104 ;  /* 0x0017fc6801007387 */ /* 0x000fe20000100800 */
[----:B------:R-:W-:-:S02]  /*35c30*/  IMAD R161, R161, 0x65, RZ ;  /* 0x00000065a1a17824 */ /* 0x000fc400078e02ff */
[----:B------:R-:W2:Y:S01]  /*35c40*/  LDC R174, c[0x0][0x278] ;  /* 0x00009e00ffae7b82 */ /* 0x000ea20000000800 */
[----:B------:R-:W-:Y:S04]  /*35c50*/  STL [R1+0x17f8], R105 ;  /* 0x0017f86901007387 */ /* 0x000fe80000100800 */
[----:B------:R-:W-:Y:S03]  /*35c60*/  STL [R1+0x17e8], R106 ;  /* 0x0017e86a01007387 */ /* 0x000fe60000100800 */
[----:B------:R-:W2:Y:S01]  /*35c70*/  LDC R181, c[0x0][0x278] ;  /* 0x00009e00ffb57b82 */ /* 0x000ea20000000800 */
[----:B------:R-:W-:Y:S04]  /*35c80*/  STL [R1+0x17d8], R107 ;  /* 0x0017d86b01007387 */ /* 0x000fe80000100800 */
[----:B----4-:R-:W-:Y:S01]  /*35c90*/  STL [R1+0x17d4], R101 ;  /* 0x0017d46501007387 */ /* 0x010fe20000100800 */
[----:B------:R-:W-:-:S02]  /*35ca0*/  IMAD R175, R175, 0x73, RZ ;  /* 0x00000073afaf7824 */ /* 0x000fc400078e02ff */
[----:B------:R-:W4:Y:S01]  /*35cb0*/  LDC R190, c[0x0][0x278] ;  /* 0x00009e00ffbe7b82 */ /* 0x000f220000000800 */
[----:B------:R-:W-:Y:S04]  /*35cc0*/  STL [R1+0x17d0], R102 ;  /* 0x0017d06601007387 */ /* 0x000fe80000100800 */
[----:B------:R-:W-:Y:S01]  /*35cd0*/  STL [R1+0x17c4], R103 ;  /* 0x0017c46701007387 */ /* 0x000fe20000100800 */
[----:B------:R-:W-:Y:S02]  /*35ce0*/  IMAD R182, R182, 0x7a, RZ ;  /* 0x0000007ab6b67824 */ /* 0x000fe400078e02ff */
[----:B------:R-:W4:Y:S01]  /*35cf0*/  LDC R191, c[0x0][0x278] ;  /* 0x00009e00ffbf7b82 */ /* 0x000f220000000800 */
[----:B---3--:R-:W-:Y:S04]  /*35d00*/  STL [R1+0x17c0], R6 ;  /* 0x0017c00601007387 */ /* 0x008fe80000100800 */
[----:B------:R3:W-:Y:S01]  /*35d10*/  STL.64 [R1+0x17b8], R4 ;  /* 0x0017b80401007387 */ /* 0x0007e20000100a00 */
[----:B------:R-:W-:-:S02]  /*35d20*/  IMAD R183, R183, 0x7b, RZ ;  /* 0x0000007bb7b77824 */ /* 0x000fc400078e02ff */
[----:B------:R-:W4:Y:S01]  /*35d30*/  LDC R197, c[0x0][0x278] ;  /* 0x00009e00ffc57b82 */ /* 0x000f220000000800 */
[----:B------:R1:W-:Y:S04]  /*35d40*/  STSM.16.M88.4 [R0], R8 ;  /* 0x0000000800007844 */ /* 0x0003e80000000200 */
[----:B------:R-:W-:Y:S01]  /*35d50*/  STL [R1+0x17b0], R7 ;  /* 0x0017b00701007387 */ /* 0x000fe20000100800 */
[----:B------:R-:W-:Y:S02]  /*35d60*/  IMAD.SHL.U32 R188, R188, 0x80, RZ ;  /* 0x00000080bcbc7824 */ /* 0x000fe400078e00ff */
[----:B------:R-:W4:Y:S01]  /*35d70*/  LDC R198, c[0x0][0x278] ;  /* 0x00009e00ffc67b82 */ /* 0x000f220000000800 */
[----:B---3--:R-:W-:Y:S01]  /*35d80*/  PRMT R4, R12, 0x7773, RZ ;  /* 0x000077730c047816 */ /* 0x008fe200000000ff */
[----:B------:R-:W-:Y:S01]  /*35d90*/  STL [R1+0x12ac], R20 ;  /* 0x0012ac1401007387 */ /* 0x000fe20000100800 */
[----:B------:R-:W-:-:S05]  /*35da0*/  IMAD R189, R189, 0x81, RZ ;  /* 0x00000081bdbd7824 */ /* 0x000fca00078e02ff */
[----:B------:R-:W3:Y:S01]  /*35db0*/  LDC R199, c[0x0][0x278] ;  /* 0x00009e00ffc77b82 */ /* 0x000ee20000000800 */
[----:B-1----:R-:W-:Y:S01]  /*35dc0*/  PRMT R0, R12, 0x7771, RZ ;  /* 0x000077710c007816 */ /* 0x002fe200000000ff */
[----:B------:R1:W-:Y:S04]  /*35dd0*/  STL [R1+0xd50], R4 ;  /* 0x000d500401007387 */ /* 0x0003e80000100800 */
[----:B------:R0:W-:Y:S01]  /*35de0*/  STL [R1+0xd48], R0 ;  /* 0x000d480001007387 */ /* 0x0001e20000100800 */
[----:B------:R-:W-:Y:S01]  /*35df0*/  PRMT R101, R28, 0x7773, RZ ;  /* 0x000077731c657816 */ /* 0x000fe200000000ff */
[----:B------:R-:W2:Y:S02]  /*35e00*/  LDC R8, c[0x0][0x278] ;  /* 0x00009e00ff087b82 */ /* 0x000ea40000000800 */
[----:B------:R-:W-:Y:S01]  /*35e10*/  STL.64 [R1+0x18f8], R132 ;  /* 0x0018f88401007387 */ /* 0x000fe20000100a00 */
[----:B-1----:R-:W-:-:S02]  /*35e20*/  PRMT R4, R14, 0x7771, RZ ;  /* 0x000077710e047816 */ /* 0x002fc400000000ff */
[----:B------:R-:W-:Y:S02]  /*35e30*/  PRMT R114, R27, 0x7773, RZ ;  /* 0x000077731b727816 */ /* 0x000fe400000000ff */
[----:B------:R-:W-:Y:S01]  /*35e40*/  PRMT R115, R28, 0x7770, RZ ;  /* 0x000077701c737816 */ /* 0x000fe200000000ff */
[----:B------:R-:W1:Y:S01]  /*35e50*/  LDC R9, c[0x0][0x278] ;  /* 0x00009e00ff097b82 */ /* 0x000e620000000800 */
[----:B0-----:R-:W-:Y:S01]  /*35e60*/  PRMT R0, R14, 0x7773, RZ ;  /* 0x000077730e007816 */ /* 0x001fe200000000ff */
[----:B------:R-:W-:Y:S04]  /*35e70*/  STL.64 [R1+0x1910], R134 ;  /* 0x0019108601007387 */ /* 0x000fe80000100a00 */
[----:B------:R0:W-:Y:S01]  /*35e80*/  STL [R1+0xd34], R0 ;  /* 0x000d340001007387 */ /* 0x0001e20000100800 */
[----:B------:R-:W-:Y:S01]  /*35e90*/  PRMT R108, R28, 0x7771, RZ ;  /* 0x000077711c6c7816 */ /* 0x000fe200000000ff */
[----:B------:R-:W4:Y:S02]  /*35ea0*/  LDC R10, c[0x0][0x278] ;  /* 0x00009e00ff0a7b82 */ /* 0x000f240000000800 */
[----:B------:R0:W-:Y:S01]  /*35eb0*/  STL [R1+0xd2c], R4 ;  /* 0x000d2c0401007387 */ /* 0x0001e20000100800 */
[----:B------:R-:W-:-:S02]  /*35ec0*/  PRMT R109, R29, 0x7770, RZ ;  /* 0x000077701d6d7816 */ /* 0x000fc400000000ff */
[----:B------:R-:W-:Y:S02]  /*35ed0*/  PRMT R102, R29, 0x7773, RZ ;  /* 0x000077731d667816 */ /* 0x000fe400000000ff */
[----:B------:R-:W-:Y:S01]  /*35ee0*/  PRMT R103, R30, 0x7772, RZ ;  /* 0x000077721e677816 */ /* 0x000fe200000000ff */
[----:B------:R-:W3:Y:S01]  /*35ef0*/  LDC R11, c[0x0][0x278] ;  /* 0x00009e00ff0b7b82 */ /* 0x000ee20000000800 */
[----:B0-----:R-:W-:Y:S01]  /*35f00*/  PRMT R0, R15, 0x7773, RZ ;  /* 0x000077730f007816 */ /* 0x001fe200000000ff */
[----:B------:R-:W-:Y:S04]  /*35f10*/  STL.64 [R1+0x18e0], R128 ;  /* 0x0018e08001007387 */ /* 0x000fe80000100a00 */
[----:B------:R0:W-:Y:S01]  /*35f20*/  STL [R1+0xd24], R0 ;  /* 0x000d240001007387 */ /* 0x0001e20000100800 */
[----:B------:R-:W-:Y:S01]  /*35f30*/  PRMT R4, R29, 0x7772, RZ ;  /* 0x000077721d047816 */ /* 0x000fe200000000ff */
[----:B------:R-:W3:Y:S02]  /*35f40*/  LDC R12, c[0x0][0x278] ;  /* 0x00009e00ff0c7b82 */ /* 0x000ee40000000800 */
[----:B------:R-:W-:Y:S01]  /*35f50*/  STL.64 [R1+0x1920], R138 ;  /* 0x0019208a01007387 */ /* 0x000fe20000100a00 */
[----:B------:R-:W-:-:S02]  /*35f60*/  PRMT R107, R28, 0x7772, RZ ;  /* 0x000077721c6b7816 */ /* 0x000fc400000000ff */
[C---:B------:R-:W-:Y:S02]  /*35f70*/  PRMT R106, R31.reuse, 0x7771, RZ ;  /* 0x000077711f6a7816 */ /* 0x040fe400000000ff */
[----:B------:R-:W-:Y:S01]  /*35f80*/  PRMT R104, R30, 0x7771, RZ ;  /* 0x000077711e687816 */ /* 0x000fe200000000ff */
[----:B------:R-:W3:Y:S01]  /*35f90*/  LDC R14, c[0x0][0x278] ;  /* 0x00009e00ff0e7b82 */ /* 0x000ee20000000800 */
[----:B0-----:R-:W-:Y:S02]  /*35fa0*/  PRMT R0, R24, 0x7773, RZ ;  /* 0x0000777318007816 */ /* 0x001fe400000000ff */
[C---:B------:R-:W-:Y:S02]  /*35fb0*/  PRMT R105, R31.reuse, 0x7770, RZ ;  /* 0x000077701f697816 */ /* 0x040fe400000000ff */
[----:B------:R-:W-:Y:S01]  /*35fc0*/  PRMT R5, R32, 0x7772, RZ ;  /* 0x0000777220057816 */ /* 0x000fe200000000ff */
[----:B------:R-:W-:Y:S01]  /*35fd0*/  STL [R1+0xe0c], R0 ;  /* 0x000e0c0001007387 */ /* 0x000fe20000100800 */
[----:B------:R-:W-:Y:S01]  /*35fe0*/  PRMT R20, R30, 0x7770, RZ ;  /* 0x000077701e147816 */ /* 0x000fe200000000ff */
[----:B------:R-:W-:Y:S01]  /*35ff0*/  IMAD R192, R192, 0x84, RZ ;  /* 0x00000084c0c07824 */ /* 0x000fe200078e02ff */
[----:B------:R-:W-:Y:S01]  /*36000*/  PRMT R7, R32, 0x7773, RZ ;  /* 0x0000777320077816 */ /* 0x000fe200000000ff */
[----:B------:R-:W-:Y:S01]  /*36010*/  STL.64 [R1+0x1870], R116 ;  /* 0x0018707401007387 */ /* 0x000fe20000100a00 */
[----:B------:R-:W-:Y:S01]  /*36020*/  PRMT R6, R31, 0x7773, RZ ;  /* 0x000077731f067816 */ /* 0x000fe200000000ff */
[----:B--2---:R-:W-:Y:S01]  /*36030*/  IMAD.SHL.U32 R8, R8, 0x2, RZ ;  /* 0x0000000208087824 */ /* 0x004fe200078e00ff */
[----:B------:R-:W0:Y:S01]  /*36040*/  LDC R15, c[0x0][0x278] ;  /* 0x00009e00ff0f7b82 */ /* 0x000e220000000800 */
[----:B------:R-:W-:Y:S04]  /*36050*/  STL.64 [R1+0x18c0], R124 ;  /* 0x0018c07c01007387 */ /* 0x000fe80000100a00 */
[----:B------:R-:W-:Y:S01]  /*36060*/  STL.64 [R1+0x1880], R118 ;  /* 0x0018807601007387 */ /* 0x000fe20000100a00 */
[----:B-1----:R-:W-:-:S02]  /*36070*/  IMAD R9, R9, 0x3, RZ ;  /* 0x0000000309097824 */ /* 0x002fc400078e02ff */
[----:B----4-:R-:W-:Y:S01]  /*36080*/  IMAD.SHL.U32 R10, R10, 0x4, RZ ;  /* 0x000000040a0a7824 */ /* 0x010fe200078e00ff */
[----:B------:R-:W-:Y:S01]  /*36090*/  STL.64 [R1+0x18d0], R126 ;  /* 0x0018d07e01007387 */ /* 0x000fe20000100a00 */
[----:B---3--:R-:W-:Y:S01]  /*360a0*/  IMAD R11, R11, 0x5, RZ ;  /* 0x000000050b0b7824 */ /* 0x008fe200078e02ff */
[----:B------:R-:W1:Y:S02]  /*360b0*/  LDC R27, c[0x0][0x278] ;  /* 0x00009e00ff1b7b82 */ /* 0x000e640000000800 */
[----:B------:R-:W-:Y:S04]  /*360c0*/  STL.64 [R1+0x1850], R112 ;  /* 0x0018507001007387 */ /* 0x000fe80000100a00 */
[----:B------:R-:W-:Y:S01]  /*360d0*/  STL.64 [R1+0x1898], R122 ;  /* 0x0018987a01007387 */ /* 0x000fe20000100a00 */
[----:B------:R-:W-:Y:S01]  /*360e0*/  IMAD R12, R12, 0x6, RZ ;  /* 0x000000060c0c7824 */ /* 0x000fe200078e02ff */
[----:B------:R-:W2:Y:S02]  /*360f0*/  LDC R29, c[0x0][0x278] ;  /* 0x00009e00ff1d7b82 */ /* 0x000ea40000000800 */
[----:B------:R-:W-:Y:S04]  /*36100*/  STL.64 [R1+0x18a8], R120 ;  /* 0x0018a87801007387 */ /* 0x000fe80000100a00 */
[----:B------:R-:W-:Y:S01]  /*36110*/  STL.64 [R1+0x17e0], R100 ;  /* 0x0017e06401007387 */ /* 0x000fe20000100a00 */
[----:B------:R-:W-:Y:S01]  /*36120*/  IMAD R16, R16, 0xa, RZ ;  /* 0x0000000a10107824 */ /* 0x000fe200078e02ff */
[----:B------:R-:W3:Y:S02]  /*36130*/  LDC R28, c[0x0][0x278] ;  /* 0x00009e00ff1c7b82 */ /* 0x000ee40000000800 */
[----:B------:R-:W-:Y:S04]  /*36140*/  STL.64 [R1+0x1860], R114 ;  /* 0x0018607201007387 */ /* 0x000fe80000100a00 */
[----:B------:R4:W-:Y:S01]  /*36150*/  STL [R1+0x10b8], R4 ;  /* 0x0010b80401007387 */ /* 0x0009e20000100800 */
[----:B------:R-:W-:Y:S01]  /*36160*/  IMAD R193, R193, 0x85, RZ ;  /* 0x00000085c1c17824 */ /* 0x000fe200078e02ff */
[----:B------:R-:W3:Y:S02]  /*36170*/  LDC R205, c[0x0][0x278] ;  /* 0x00009e00ffcd7b82 */ /* 0x000ee40000000800 */
[----:B------:R-:W-:Y:S01]  /*36180*/  STL.64 [R1+0x1828], R108 ;  /* 0x0018286c01007387 */ /* 0x000fe20000100a00 */
[----:B------:R-:W-:-:S02]  /*36190*/  IMAD R17, R17, 0xb, RZ ;  /* 0x0000000b11117824 */ /* 0x000fc400078e02ff */
[----:B------:R-:W-:-:S03]  /*361a0*/  IMAD R18, R18, 0xc, RZ ;  /* 0x0000000c12127824 */ /* 0x000fc600078e02ff */
[----:B------:R-:W-:Y:S01]  /*361b0*/  BAR.SYNC.DEFER_BLOCKING 0x0 ;  /* 0x0000000000007b1d */ /* 0x000fe20000010000 */
[----:B----4-:R-:W-:-:S07]  /*361c0*/  PRMT R4, R30, 0x7773, RZ ;  /* 0x000077731e047816 */ /* 0x010fce00000000ff */
[----:B------:R-:W4:Y:S01]  /*361d0*/  LDC R100, c[0x0][0x278] ;  /* 0x00009e00ff647b82 */ /* 0x000f220000000800 */
[----:B------:R-:W-:Y:S04]  /*361e0*/  STL.64 [R1+0x17f0], R102 ;  /* 0x0017f06601007387 */ /* 0x000fe80000100a00 */
[----:B------:R0:W-:Y:S01]  /*361f0*/  STL [R1+0x11c0], R4 ;  /* 0x0011c00401007387 */ /* 0x0001e20000100800 */
[----:B------:R-:W-:Y:S01]  /*36200*/  PRMT R0, R24, 0x7770, RZ ;  /* 0x0000777018007816 */ /* 0x000fe200000000ff */
[----:B------:R-:W-:Y:S01]  /*36210*/  IMAD.SHL.U32 R14, R14, 0x8, RZ ;  /* 0x000000080e0e7824 */ /* 0x000fe200078e00ff */
[----:B------:R-:W1:Y:S01]  /*36220*/  LDC R24, c[0x0][0x278] ;  /* 0x00009e00ff187b82 */ /* 0x000e620000000800 */
[----:B------:R-:W-:Y:S01]  /*36230*/  STL.64 [R1+0x1838], R20 ;  /* 0x0018381401007387 */ /* 0x000fe20000100a00 */
[----:B0-----:R-:W-:-:S03]  /*36240*/  PRMT R4, R31, 0x7772, RZ ;  /* 0x000077721f047816 */ /* 0x001fc600000000ff */
[----:B------:R-:W-:Y:S01]  /*36250*/  STL.64 [R1+0x1808], R106 ;  /* 0x0018086a01007387 */ /* 0x000fe20000100a00 */
[----:B------:R-:W-:Y:S02]  /*36260*/  IMAD R15, R15, 0x9, RZ ;  /* 0x000000090f0f7824 */ /* 0x000fe400078e02ff */
[----:B------:R-:W0:Y:S01]  /*36270*/  LDC R30, c[0x0][0x278] ;  /* 0x00009e00ff1e7b82 */ /* 0x000e220000000800 */
[----:B------:R2:W-:Y:S04]  /*36280*/  STL [R1+0x11a8], R4 ;  /* 0x0011a80401007387 */ /* 0x0005e80000100800 */
[----:B------:R-:W-:Y:S01]  /*36290*/  STL.64 [R1+0x1818], R104 ;  /* 0x0018186801007387 */ /* 0x000fe20000100a00 */
[----:B------:R-:W-:Y:S02]  /*362a0*/  IMAD R19, R19, 0xd, RZ ;  /* 0x0000000d13137824 */ /* 0x000fe400078e02ff */
[----:B------:R-:W4:Y:S01]  /*362b0*/  LDC R31, c[0x0][0x278] ;  /* 0x00009e00ff1f7b82 */ /* 0x000f220000000800 */
[----:B------:R3:W-:Y:S01]  /*362c0*/  STL [R1+0x1298], R7 ;  /* 0x0012980701007387 */ /* 0x0007e20000100800 */
[----:B--2---:R-:W-:-:S03]  /*362d0*/  PRMT R4, R32, 0x7771, RZ ;  /* 0x0000777120047816 */ /* 0x004fc600000000ff */
[----:B------:R2:W-:Y:S01]  /*362e0*/  STL [R1+0x1294], R5 ;  /* 0x0012940501007387 */ /* 0x0005e20000100800 */
[----:B------:R-:W-:Y:S02]  /*362f0*/  IMAD R194, R194, 0x86, RZ ;  /* 0x00000086c2c27824 */ /* 0x000fe400078e02ff */
[----:B------:R-:W4:Y:S01]  /*36300*/  LDC R206, c[0x0][0x278] ;  /* 0x00009e00ffce7b82 */ /* 0x000f220000000800 */
[----:B---3--:R-:W-:Y:S02]  /*36310*/  PRMT R7, R32, 0x7770, RZ ;  /* 0x0000777020077816 */ /* 0x008fe400000000ff */
[----:B--2---:R-:W-:-:S03]  /*36320*/  PRMT R5, R33, 0x7773, RZ ;  /* 0x0000777321057816 */ /* 0x004fc600000000ff */
[----:B------:R2:W-:Y:S01]  /*36330*/  STL.64 [R1+0x17c8], R6 ;  /* 0x0017c80601007387 */ /* 0x0005e20000100a00 */
[----:B------:R-:W-:Y:S01]  /*36340*/  IMAD R23, R23, 0xf, RZ ;  /* 0x0000000f17177824 */ /* 0x000fe200078e02ff */
[----:B------:R-:W3:Y:S02]  /*36350*/  LDC R32, c[0x0][0x278] ;  /* 0x00009e00ff207b82 */ /* 0x000ee40000000800 */
[----:B------:R1:W-:Y:S04]  /*36360*/  STL [R1+0x1290], R4 ;  /* 0x0012900401007387 */ /* 0x0003e80000100800 */
[----:B------:R1:W-:Y:S01]  /*36370*/  STL [R1+0x128c], R5 ;  /* 0x00128c0501007387 */ /* 0x0003e20000100800 */
[----:B------:R-:W-:Y:S01]  /*36380*/  IMAD R195, R195, 0x87, RZ ;  /* 0x00000087c3c37824 */ /* 0x000fe200078e02ff */
[----:B------:R-:W3:Y:S01]  /*36390*/  LDC R207, c[0x0][0x278] ;  /* 0x00009e00ffcf7b82 */ /* 0x000ee20000000800 */
[----:B--2---:R-:W-:-:S02]  /*363a0*/  PRMT R6, R33, 0x7772, RZ ;  /* 0x0000777221067816 */ /* 0x004fc400000000ff */
[----:B-1----:R-:W-:-:S03]  /*363b0*/  PRMT R4, R33, 0x7771, RZ ;  /* 0x0000777121047816 */ /* 0x002fc600000000ff */
[----:B------:R1:W-:Y:S01]  /*363c0*/  STL [R1+0x1288], R6 ;  /* 0x0012880601007387 */ /* 0x0003e20000100800 */
[----:B------:R-:W-:Y:S01]  /*363d0*/  PRMT R5, R33, 0x7770, RZ ;  /* 0x0000777021057816 */ /* 0x000fe200000000ff */
[----:B------:R-:W-:Y:S01]  /*363e0*/  IMAD R204, R204, 0x90, RZ ;  /* 0x00000090cccc7824 */ /* 0x000fe200078e02ff */
[----:B------:R-:W2:Y:S01]  /*363f0*/  LDC R33, c[0x0][0x278] ;  /* 0x00009e00ff217b82 */ /* 0x000ea20000000800 */
[----:B------:R0:W-:Y:S01]  /*36400*/  STL [R1+0x1284], R4 ;  /* 0x0012840401007387 */ /* 0x0001e20000100800 */
[----:B-1----:R-:W-:-:S03]  /*36410*/  PRMT R6, R34, 0x7773, RZ ;  /* 0x0000777322067816 */ /* 0x002fc600000000ff */
[----:B------:R1:W-:Y:S03]  /*36420*/  STL [R1+0x1274], R5 ;  /* 0x0012740501007387 */ /* 0x0003e60000100800 */
[----:B------:R-:W3:Y:S01]  /*36430*/  LDC R212, c[0x0][0x278] ;  /* 0x00009e00ffd47b82 */ /* 0x000ee20000000800 */
[C---:B0-----:R-:W-:Y:S01]  /*36440*/  PRMT R4, R34.reuse, 0x7772, RZ ;  /* 0x0000777222047816 */ /* 0x041fe200000000ff */
[----:B------:R0:W-:Y:S04]  /*36450*/  STL [R1+0x1280], R6 ;  /* 0x0012800601007387 */ /* 0x0001e80000100800 */
[----:B------:R4:W-:Y:S02]  /*36460*/  STL [R1+0x127c], R4 ;  /* 0x00127c0401007387 */ /* 0x0009e40000100800 */
[----:B------:R-:W3:Y:S01]  /*36470*/  LDC R213, c[0x0][0x278] ;  /* 0x00009e00ffd57b82 */ /* 0x000ee20000000800 */
[----:B-1----:R-:W-:-:S02]  /*36480*/  PRMT R5, R34, 0x7771, RZ ;  /* 0x0000777122057816 */ /* 0x002fc400000000ff */
[----:B0-----:R-:W-:-:S03]  /*36490*/  PRMT R6, R34, 0x7770, RZ ;  /* 0x0000777022067816 */ /* 0x001fc600000000ff */
[----:B------:R0:W-:Y:S02]  /*364a0*/  STL [R1+0x1278], R5 ;  /* 0x0012780501007387 */ /* 0x0001e40000100800 */
[----:B------:R-:W1:Y:S01]  /*364b0*/  LDC R34, c[0x0][0x278] ;  /* 0x00009e00ff227b82 */ /* 0x000e620000000800 */
[C---:B----4-:R-:W-:Y:S01]  /*364c0*/  PRMT R4, R35.reuse, 0x7773, RZ ;  /* 0x0000777323047816 */ /* 0x050fe200000000ff */
[----:B------:R4:W-:Y:S04]  /*364d0*/  STL [R1+0x1264], R6 ;  /* 0x0012640601007387 */ /* 0x0009e80000100800 */
[----:B------:R2:W-:Y:S01]  /*364e0*/  STL [R1+0x1270], R4 ;  /* 0x0012700401007387 */ /* 0x0005e20000100800 */
[C---:B0-----:R-:W-:Y:S01]  /*364f0*/  PRMT R5, R35.reuse, 0x7772, RZ ;  /* 0x0000777223057816 */ /* 0x041fe200000000ff */
[----:B------:R-:W0:Y:S01]  /*36500*/  LDC R214, c[0x0][0x278] ;  /* 0x00009e00ffd67b82 */ /* 0x000e220000000800 */
[----:B----4-:R-:W-:-:S03]  /*36510*/  PRMT R6, R35, 0x7771, RZ ;  /* 0x0000777123067816 */ /* 0x010fc600000000ff */
[----:B------:R4:W-:Y:S01]  /*36520*/  STL [R1+0x126c], R5 ;  /* 0x00126c0501007387 */ /* 0x0009e20000100800 */
[----:B--2---:R-:W-:-:S03]  /*36530*/  PRMT R4, R35, 0x7770, RZ ;  /* 0x0000777023047816 */ /* 0x004fc600000000ff */
[----:B------:R2:W-:Y:S01]  /*36540*/  STL [R1+0x1268], R6 ;  /* 0x0012680601007387 */ /* 0x0005e20000100800 */
[----:B------:R-:W-:Y:S01]  /*36550*/  IMAD R25, R25, 0x11, RZ ;  /* 0x0000001119197824 */ /* 0x000fe200078e02ff */
[----:B------:R-:W0:Y:S02]  /*36560*/  LDC R35, c[0x0][0x278] ;  /* 0x00009e00ff237b82 */ /* 0x000e240000000800 */
[----:B------:R2:W-:Y:S01]  /*36570*/  STL [R1+0x1260], R4 ;  /* 0x0012600401007387 */ /* 0x0005e20000100800 */
[C---:B----4-:R-:W-:Y:S02]  /*36580*/  PRMT R5, R36.reuse, 0x7773, RZ ;  /* 0x0000777324057816 */ /* 0x050fe400000000ff */
[----:B--2---:R-:W-:-:S03]  /*36590*/  PRMT R6, R36, 0x7772, RZ ;  /* 0x0000777224067816 */ /* 0x004fc600000000ff */
[----:B------:R2:W-:Y:S01]  /*365a0*/  STL [R1+0x125c], R5 ;  /* 0x00125c0501007387 */ /* 0x0005e20000100800 */
[----:B------:R-:W-:Y:S01]  /*365b0*/  IMAD R208, R208, 0x94, RZ ;  /* 0x00000094d0d07824 */ /* 0x000fe200078e02ff */
[----:B------:R-:W4:Y:S01]  /*365c0*/  LDC R215, c[0x0][0x278] ;  /* 0x00009e00ffd77b82 */ /* 0x000f220000000800 */
[C---:B------:R-:W-:Y:S01]  /*365d0*/  PRMT R4, R36.reuse, 0x7771, RZ ;  /* 0x0000777124047816 */ /* 0x040fe200000000ff */
[----:B------:R3:W-:Y:S04]  /*365e0*/  STL [R1+0x1258], R6 ;  /* 0x0012580601007387 */ /* 0x0007e80000100800 */
[----:B------:R1:W-:Y:S01]  /*365f0*/  STL [R1+0x1254], R4 ;  /* 0x0012540401007387 */ /* 0x0003e20000100800 */
[----:B--2---:R-:W-:Y:S01]  /*36600*/  PRMT R5, R36, 0x7770, RZ ;  /* 0x0000777024057816 */ /* 0x004fe200000000ff */
[----:B------:R-:W-:Y:S01]  /*36610*/  IMAD.SHL.U32 R24, R24, 0x10, RZ ;  /* 0x0000001018187824 */ /* 0x000fe200078e00ff */
[----:B------:R-:W2:Y:S01]  /*36620*/  LDC R36, c[0x0][0x278] ;  /* 0x00009e00ff247b82 */ /* 0x000ea20000000800 */
[----:B---3--:R-:W-:-:S02]  /*36630*/  PRMT R6, R37, 0x7773, RZ ;  /* 0x0000777325067816 */ /* 0x008fc400000000ff */
[----:B------:R3:W-:Y:S01]  /*36640*/  STL [R1+0x1244], R5 ;  /* 0x0012440501007387 */ /* 0x0007e20000100800 */
[----:B-1----:R-:W-:-:S03]  /*36650*/  PRMT R4, R37, 0x7772, RZ ;  /* 0x0000777225047816 */ /* 0x002fc600000000ff */
[----:B------:R1:W-:Y:S01]  /*36660*/  STL [R1+0x1250], R6 ;  /* 0x0012500601007387 */ /* 0x0003e20000100800 */
[----:B------:R-:W-:Y:S01]  /*36670*/  IMAD R209, R209, 0x95, RZ ;  /* 0x00000095d1d17824 */ /* 0x000fe200078e02ff */
[----:B------:R-:W4:Y:S02]  /*36680*/  LDC R218, c[0x0][0x278] ;  /* 0x00009e00ffda7b82 */ /* 0x000f240000000800 */
[----:B------:R0:W-:Y:S01]  /*36690*/  STL [R1+0x124c], R4 ;  /* 0x00124c0401007387 */ /* 0x0001e20000100800 */
[C---:B---3--:R-:W-:Y:S02]  /*366a0*/  PRMT R5, R37.reuse, 0x7771, RZ ;  /* 0x0000777125057816 */ /* 0x048fe400000000ff */
[----:B-1----:R-:W-:-:S03]  /*366b0*/  PRMT R6, R37, 0x7770, RZ ;  /* 0x0000777025067816 */ /* 0x002fc600000000ff */
[----:B------:R1:W-:Y:S01]  /*366c0*/  STL [R1+0x1248], R5 ;  /* 0x0012480501007387 */ /* 0x0003e20000100800 */
[----:B------:R-:W-:Y:S01]  /*366d0*/  IMAD R26, R26, 0x12, RZ ;  /* 0x000000121a1a7824 */ /* 0x000fe200078e02ff */
[----:B------:R-:W3:Y:S01]  /*366e0*/  LDC R37, c[0x0][0x278] ;  /* 0x00009e00ff257b82 */ /* 0x000ee20000000800 */
[C---:B0-----:R-:W-:Y:S01]  /*366f0*/  PRMT R4, R38.reuse, 0x7773, RZ ;  /* 0x0000777326047816 */ /* 0x041fe200000000ff */
[----:B------:R0:W-:Y:S04]  /*36700*/  STL [R1+0x1234], R6 ;  /* 0x0012340601007387 */ /* 0x0001e80000100800 */
[----:B------:R0:W-:Y:S01]  /*36710*/  STL [R1+0x1240], R4 ;  /* 0x0012400401007387 */ /* 0x0001e20000100800 */
[----:B-1----:R-:W-:Y:S01]  /*36720*/  PRMT R5, R38, 0x7772, RZ ;  /* 0x0000777226057816 */ /* 0x002fe200000000ff */
[----:B------:R-:W-:Y:S01]  /*36730*/  IMAD R210, R210, 0x96, RZ ;  /* 0x00000096d2d27824 */ /* 0x000fe200078e02ff */
[----:B------:R-:W1:Y:S01]  /*36740*/  LDC R221, c[0x0][0x278] ;  /* 0x00009e00ffdd7b82 */ /* 0x000e620000000800 */
[----:B0-----:R-:W-:-:S02]  /*36750*/  PRMT R6, R38, 0x7771, RZ ;  /* 0x0000777126067816 */ /* 0x001fc400000000ff */
[----:B------:R0:W-:Y:S01]  /*36760*/  STL [R1+0x123c], R5 ;  /* 0x00123c0501007387 */ /* 0x0001e20000100800 */
[----:B------:R-:W-:-:S03]  /*36770*/  PRMT R4, R38, 0x7770, RZ ;  /* 0x0000777026047816 */ /* 0x000fc600000000ff */
[----:B------:R2:W-:Y:S01]  /*36780*/  STL [R1+0x1238], R6 ;  /* 0x0012380601007387 */ /* 0x0005e20000100800 */
[----:B------:R-:W-:Y:S01]  /*36790*/  IMAD R27, R27, 0x13, RZ ;  /* 0x000000131b1b7824 */ /* 0x000fe200078e02ff */
[----:B------:R-:W4:Y:S02]  /*367a0*/  LDC R38, c[0x0][0x278] ;  /* 0x00009e00ff267b82 */ /* 0x000f240000000800 */
[----:B------:R2:W-:Y:S01]  /*367b0*/  STL [R1+0x1224], R4 ;  /* 0x0012240401007387 */ /* 0x0005e20000100800 */
[C---:B0-----:R-:W-:Y:S02]  /*367c0*/  PRMT R5, R39.reuse, 0x7773, RZ ;  /* 0x0000777327057816 */ /* 0x041fe400000000ff */
[----:B--2---:R-:W-:-:S03]  /*367d0*/  PRMT R6, R39, 0x7772, RZ ;  /* 0x0000777227067816 */ /* 0x004fc600000000ff */
[----:B------:R0:W-:Y:S01]  /*367e0*/  STL [R1+0x1230], R5 ;  /* 0x0012300501007387 */ /* 0x0001e20000100800 */
[----:B------:R-:W-:Y:S01]  /*367f0*/  IMAD R211, R211, 0x97, RZ ;  /* 0x00000097d3d37824 */ /* 0x000fe200078e02ff */
[----:B------:R-:W2:Y:S01]  /*36800*/  LDC R222, c[0x0][0x278] ;  /* 0x00009e00ffde7b82 */ /* 0x000ea20000000800 */
[C---:B------:R-:W-:Y:S01]  /*36810*/  PRMT R4, R39.reuse, 0x7771, RZ ;  /* 0x0000777127047816 */ /* 0x040fe200000000ff */
[----:B------:R0:W-:Y:S04]  /*36820*/  STL [R1+0x122c], R6 ;  /* 0x00122c0601007387 */ /* 0x0001e80000100800 */
[----:B------:R3:W-:Y:S01]  /*36830*/  STL [R1+0x1228], R4 ;  /* 0x0012280401007387 */ /* 0x0007e20000100800 */
[----:B0-----:R-:W-:Y:S01]  /*36840*/  PRMT R5, R39, 0x7770, RZ ;  /* 0x0000777027057816 */ /* 0x001fe200000000ff */
[----:B------:R-:W-:Y:S01]  /*36850*/  IMAD R29, R29, 0x15, RZ ;  /* 0x000000151d1d7824 */ /* 0x000fe200078e02ff */
[----:B------:R-:W0:Y:S01]  /*36860*/  LDC R39, c[0x0][0x278] ;  /* 0x00009e00ff277b82 */ /* 0x000e220000000800 */
[----:B------:R-:W-:-:S02]  /*36870*/  PRMT R6, R44, 0x7773, RZ ;  /* 0x000077732c067816 */ /* 0x000fc400000000ff */
[----:B------:R1:W-:Y:S01]  /*36880*/  STL [R1+0x1220], R5 ;  /* 0x0012200501007387 */ /* 0x0003e20000100800 */
[----:B---3--:R-:W-:-:S03]  /*36890*/  PRMT R4, R44, 0x7772, RZ ;  /* 0x000077722c047816 */ /* 0x008fc600000000ff */
[----:B------:R3:W-:Y:S01]  /*368a0*/  STL [R1+0x121c], R6 ;  /* 0x00121c0601007387 */ /* 0x0007e20000100800 */
[----:B------:R-:W2:Y:S03]  /*368b0*/  LDC R223, c[0x0][0x278] ;  /* 0x00009e00ffdf7b82 */ /* 0x000ea60000000800 */
[----:B------:R3:W-:Y:S01]  /*368c0*/  STL [R1+0x1218], R4 ;  /* 0x0012180401007387 */ /* 0x0007e20000100800 */
[----:B-1----:R-:W-:Y:S01]  /*368d0*/  PRMT R5, R44, 0x7771, RZ ;  /* 0x000077712c057816 */ /* 0x002fe200000000ff */
[----:B------:R-:W-:Y:S02]  /*368e0*/  IMAD R216, R216, 0x9c, RZ ;  /* 0x0000009cd8d87824 */ /* 0x000fe400078e02ff */
[----:B------:R-:W-:Y:S01]  /*368f0*/  IMAD R217, R217, 0x9d, RZ ;  /* 0x0000009dd9d97824 */ /* 0x000fe200078e02ff */
[----:B---3--:R-:W-:Y:S01]  /*36900*/  PRMT R6, R44, 0x7770, RZ ;  /* 0x000077702c067816 */ /* 0x008fe200000000ff */
[----:B------:R1:W-:Y:S01]  /*36910*/  STL [R1+0x1214], R5 ;  /* 0x0012140501007387 */ /* 0x0003e20000100800 */
[----:B------:R-:W-:Y:S01]  /*36920*/  IMAD R28, R28, 0x14, RZ ;  /* 0x000000141c1c7824 */ /* 0x000fe200078e02ff */
[----:B------:R-:W3:Y:S01]  /*36930*/  LDC R44, c[0x0][0x278] ;  /* 0x00009e00ff2c7b82 */ /* 0x000ee20000000800 */
[C---:B------:R-:W-:Y:S01]  /*36940*/  PRMT R4, R45.reuse, 0x7773, RZ ;  /* 0x000077732d047816 */ /* 0x040fe200000000ff */
[----:B------:R4:W-:Y:S04]  /*36950*/  STL [R1+0x1204], R6 ;  /* 0x0012040601007387 */ /* 0x0009e80000100800 */
[----:B------:R4:W-:Y:S01]  /*36960*/  STL [R1+0x1210], R4 ;  /* 0x0012100401007387 */ /* 0x0009e20000100800 */
[----:B-1----:R-:W-:Y:S01]  /*36970*/  PRMT R5, R45, 0x7772, RZ ;  /* 0x000077722d057816 */ /* 0x002fe200000000ff */
[----:B------:R-:W-:Y:S01]  /*36980*/  IMAD R219, R219, 0x9f, RZ ;  /* 0x0000009fdbdb7824 */ /* 0x000fe200078e02ff */
[----:B------:R-:W1:Y:S01]  /*36990*/  LDC R229, c[0x0][0x278] ;  /* 0x00009e00ffe57b82 */ /* 0x000e620000000800 */
[----:B----4-:R-:W-:-:S02]  /*369a0*/  PRMT R6, R45, 0x7771, RZ ;  /* 0x000077712d067816 */ /* 0x010fc400000000ff */
[----:B------:R4:W-:Y:S01]  /*369b0*/  STL [R1+0x120c], R5 ;  /* 0x00120c0501007387 */ /* 0x0009e20000100800 */
[----:B------:R-:W-:-:S03]  /*369c0*/  PRMT R4, R45, 0x7770, RZ ;  /* 0x000077702d047816 */ /* 0x000fc600000000ff */
[----:B------:R0:W-:Y:S01]  /*369d0*/  STL [R1+0x1208], R6 ;  /* 0x0012080601007387 */ /* 0x0001e20000100800 */
[----:B------:R-:W-:Y:S01]  /*369e0*/  IMAD R30, R30, 0x16, RZ ;  /* 0x000000161e1e7824 */ /* 0x000fe200078e02ff */
[----:B------:R-:W2:Y:S02]  /*369f0*/  LDC R45, c[0x0][0x278] ;  /* 0x00009e00ff2d7b82 */ /* 0x000ea40000000800 */
[----:B------:R0:W-:Y:S01]  /*36a00*/  STL [R1+0x11f4], R4 ;  /* 0x0011f40401007387 */ /* 0x0001e20000100800 */
[C---:B----4-:R-:W-:Y:S02]  /*36a10*/  PRMT R5, R46.reuse, 0x7773, RZ ;  /* 0x000077732e057816 */ /* 0x050fe400000000ff */
[----:B0-----:R-:W-:-:S03]  /*36a20*/  PRMT R6, R46, 0x7772, RZ ;  /* 0x000077722e067816 */ /* 0x001fc600000000ff */
[----:B------:R0:W-:Y:S01]  /*36a30*/  STL [R1+0x1200], R5 ;  /* 0x0012000501007387 */ /* 0x0001e20000100800 */
[----:B------:R-:W-:Y:S01]  /*36a40*/  IMAD R220, R220, 0xa0, RZ ;  /* 0x000000a0dcdc7824 */ /* 0x000fe200078e02ff */
[----:B------:R-:W4:Y:S01]  /*36a50*/  LDC R230, c[0x0][0x278] ;  /* 0x00009e00ffe67b82 */ /* 0x000f220000000800 */
        /* <DEDUP_REMOVED lines=10> */
[----:B------:R-:W4:Y:S03]  /*36b00*/  LDC R231, c[0x0][0x278] ;  /* 0x00009e00ffe77b82 */ /* 0x000f260000000800 */
        /* <DEDUP_REMOVED lines=8> */
[C---:B--2---:R-:W-:Y:S01]  /*36b90*/  PRMT R4, R48.reuse, 0x7773, RZ ;  /* 0x0000777330047816 */ /* 0x044fe200000000ff */
[----:B------:R2:W-:Y:S04]  /*36ba0*/  STL [R1+0x11e0], R6 ;  /* 0x0011e00601007387 */ /* 0x0005e80000100800 */
[----:B------:R2:W-:Y:S01]  /*36bb0*/  STL [R1+0x11dc], R4 ;  /* 0x0011dc0401007387 */ /* 0x0005e20000100800 */
[----:B-1----:R-:W-:Y:S01]  /*36bc0*/  PRMT R5, R48, 0x7772, RZ ;  /* 0x0000777230057816 */ /* 0x002fe200000000ff */
[----:B------:R-:W-:Y:S01]  /*36bd0*/  IMAD R226, R226, 0xa6, RZ ;  /* 0x000000a6e2e27824 */ /* 0x000fe200078e02ff */
[----:B------:R-:W1:Y:S01]  /*36be0*/  LDC R236, c[0x0][0x278] ;  /* 0x00009e00ffec7b82 */ /* 0x000e620000000800 */
[----:B--2---:R-:W-:-:S02]  /*36bf0*/  PRMT R6, R48, 0x7771, RZ ;  /* 0x0000777130067816 */ /* 0x004fc400000000ff */
[----:B------:R2:W-:Y:S01]  /*36c00*/  STL [R1+0x11d8], R5 ;  /* 0x0011d80501007387 */ /* 0x0005e20000100800 */
[----:B------:R-:W-:-:S03]  /*36c10*/  PRMT R4, R48, 0x7770, RZ ;  /* 0x0000777030047816 */ /* 0x000fc600000000ff */
[----:B------:R0:W-:Y:S01]  /*36c20*/  STL [R1+0x11d4], R6 ;  /* 0x0011d40601007387 */ /* 0x0001e20000100800 */
[----:B------:R-:W-:Y:S01]  /*36c30*/  IMAD R32, R32, 0x18, RZ ;  /* 0x0000001820207824 */ /* 0x000fe200078e02ff */
[----:B------:R-:W4:Y:S02]  /*36c40*/  LDC R48, c[0x0][0x278] ;  /* 0x00009e00ff307b82 */ /* 0x000f240000000800 */
[----:B------:R0:W-:Y:S01]  /*36c50*/  STL [R1+0x11c4], R4 ;  /* 0x0011c40401007387 */ /* 0x0001e20000100800 */
[C---:B--2---:R-:W-:Y:S02]  /*36c60*/  PRMT R5, R49.reuse, 0x7773, RZ ;  /* 0x0000777331057816 */ /* 0x044fe400000000ff */
[----:B0-----:R-:W-:-:S03]  /*36c70*/  PRMT R6, R49, 0x7772, RZ ;  /* 0x0000777231067816 */ /* 0x001fc600000000ff */
        /* <DEDUP_REMOVED lines=13> */
[----:B------:R-:W-:Y:S01]  /*36d50*/  IMAD R228, R228, 0xa8, RZ ;  /* 0x000000a8e4e47824 */ /* 0x000fe200078e02ff */
[----:B------:R-:W2:Y:S02]  /*36d60*/  LDC R238, c[0x0][0x278] ;  /* 0x00009e00ffee7b82 */ /* 0x000ea40000000800 */
[----:B------:R3:W-:Y:S01]  /*36d70*/  STL [R1+0x11b8], R4 ;  /* 0x0011b80401007387 */ /* 0x0007e20000100800 */
[C---:B-1----:R-:W-:Y:S02]  /*36d80*/  PRMT R5, R50.reuse, 0x7771, RZ ;  /* 0x0000777132057816 */ /* 0x042fe400000000ff */
[----:B---3--:R-:W-:-:S03]  /*36d90*/  PRMT R6, R50, 0x7770, RZ ;  /* 0x0000777032067816 */ /* 0x008fc600000000ff */
[----:B------:R1:W-:Y:S01]  /*36da0*/  STL [R1+0x11b4], R5 ;  /* 0x0011b40501007387 */ /* 0x0003e20000100800 */
[----:B------:R-:W-:Y:S01]  /*36db0*/  IMAD R35, R35, 0x1b, RZ ;  /* 0x0000001b23237824 */ /* 0x000fe200078e02ff */
[----:B------:R-:W3:Y:S01]  /*36dc0*/  LDC R50, c[0x0][0x278] ;  /* 0x00009e00ff327b82 */ /* 0x000ee20000000800 */
[C---:B------:R-:W-:Y:S01]  /*36dd0*/  PRMT R4, R51.reuse, 0x7773, RZ ;  /* 0x0000777333047816 */ /* 0x040fe200000000ff */
[----:B------:R4:W-:Y:S04]  /*36de0*/  STL [R1+0x1198], R6 ;  /* 0x0011980601007387 */ /* 0x0009e80000100800 */
[----:B------:R4:W-:Y:S01]  /*36df0*/  STL [R1+0x11a4], R4 ;  /* 0x0011a40401007387 */ /* 0x0009e20000100800 */
[C---:B-1----:R-:W-:Y:S01]  /*36e00*/  PRMT R5, R51.reuse, 0x7772, RZ ;  /* 0x0000777233057816 */ /* 0x042fe200000000ff */
        /* <DEDUP_REMOVED lines=12> */
[----:B------:R-:W4:Y:S01]  /*36ed0*/  LDC R240, c[0x0][0x278] ;  /* 0x00009e00fff07b82 */ /* 0x000f220000000800 */
[C---:B------:R-:W-:Y:S02]  /*36ee0*/  PRMT R4, R56.reuse, 0x7771, RZ ;  /* 0x0000777138047816 */ /* 0x040fe400000000ff */
[----:B------:R3:W-:Y:S04]  /*36ef0*/  STL [R1+0x118c], R6 ;  /* 0x00118c0601007387 */ /* 0x0007e80000100800 */
[----:B------:R3:W-:Y:S01]  /*36f00*/  STL [R1+0x1188], R4 ;  /* 0x0011880401007387 */ /* 0x0007e20000100800 */
[----:B------:R-:W4:Y:S01]  /*36f10*/  LDC R241, c[0x0][0x278] ;  /* 0x00009e00fff17b82 */ /* 0x000f220000000800 */
[----:B0-----:R-:W-:-:S02]  /*36f20*/  PRMT R5, R56, 0x7770, RZ ;  /* 0x0000777038057816 */ /* 0x001fc400000000ff */
[----:B---3--:R-:W-:-:S03]  /*36f30*/  PRMT R6, R57, 0x7773, RZ ;  /* 0x0000777339067816 */ /* 0x008fc600000000ff */
[----:B------:R0:W-:Y:S01]  /*36f40*/  STL [R1+0x1174], R5 ;  /* 0x0011740501007387 */ /* 0x0001e20000100800 */
[----:B------:R-:W-:Y:S01]  /*36f50*/  IMAD R36, R36, 0x1c, RZ ;  /* 0x0000001c24247824 */ /* 0x000fe200078e02ff */
[----:B------:R-:W3:Y:S01]  /*36f60*/  LDC R56, c[0x0][0x278] ;  /* 0x00009e00ff387b82 */ /* 0x000ee20000000800 */
[C---:B------:R-:W-:Y:S01]  /*36f70*/  PRMT R4, R57.reuse, 0x7772, RZ ;  /* 0x0000777239047816 */ /* 0x040fe200000000ff */
[----:B------:R1:W-:Y:S04]  /*36f80*/  STL [R1+0x1180], R6 ;  /* 0x0011800601007387 */ /* 0x0003e80000100800 */
[----:B------:R1:W-:Y:S01]  /*36f90*/  STL [R1+0x117c], R4 ;  /* 0x00117c0401007387 */ /* 0x0003e20000100800 */
[----:B0-----:R-:W-:Y:S01]  /*36fa0*/  PRMT R5, R57, 0x7771, RZ ;  /* 0x0000777139057816 */ /* 0x001fe200000000ff */
[----:B------:R-:W-:Y:S01]  /*36fb0*/  IMAD R233, R233, 0xad, RZ ;  /* 0x000000ade9e97824 */ /* 0x000fe200078e02ff */
[----:B------:R-:W0:Y:S01]  /*36fc0*/  LDC R244, c[0x0][0x278] ;  /* 0x00009e00fff47b82 */ /* 0x000e220000000800 */
[----:B-1----:R-:W-:-:S02]  /*36fd0*/  PRMT R6, R57, 0x7770, RZ ;  /* 0x0000777039067816 */ /* 0x002fc400000000ff */
[----:B------:R1:W-:Y:S01]  /*36fe0*/  STL [R1+0x1178], R5 ;  /* 0x0011780501007387 */ /* 0x0003e20000100800 */
[----:B------:R-:W-:-:S03]  /*36ff0*/  PRMT R4, R58, 0x7773, RZ ;  /* 0x000077733a047816 */ /* 0x000fc600000000ff */
[----:B------:R2:W-:Y:S01]  /*37000*/  STL [R1+0x1164], R6 ;  /* 0x0011640601007387 */ /* 0x0005e20000100800 */
[----:B------:R-:W-:Y:S01]  /*37010*/  IMAD R37, R37, 0x1d, RZ ;  /* 0x0000001d25257824 */ /* 0x000fe200078e02ff */
[----:B------:R-:W4:Y:S02]  /*37020*/  LDC R57, c[0x0][0x278] ;  /* 0x00009e00ff397b82 */ /* 0x000f240000000800 */
[----:B------:R2:W-:Y:S01]  /*37030*/  STL [R1+0x1170], R4 ;  /* 0x0011700401007387 */ /* 0x0005e20000100800 */
[C---:B-1----:R-:W-:Y:S02]  /*37040*/  PRMT R5, R58.reuse, 0x7772, RZ ;  /* 0x000077723a057816 */ /* 0x042fe400000000ff */
[----:B--2---:R-:W-:-:S03]  /*37050*/  PRMT R6, R58, 0x7771, RZ ;  /* 0x000077713a067816 */ /* 0x004fc600000000ff */
[----:B------:R1:W-:Y:S01]  /*37060*/  STL [R1+0x116c], R5 ;  /* 0x00116c0501007387 */ /* 0x0003e20000100800 */
[----:B------:R-:W-:Y:S01]  /*37070*/  IMAD R234, R234, 0xae, RZ ;  /* 0x000000aeeaea7824 */ /* 0x000fe200078e02ff */
[----:B------:R-:W2:Y:S01]  /*37080*/  LDC R245, c[0x0][0x278] ;  /* 0x00009e00fff57b82 */ /* 0x000ea20000000800 */
[----:B------:R-:W-:Y:S01]  /*37090*/  PRMT R4, R58, 0x7770, RZ ;  /* 0x000077703a047816 */ /* 0x000fe200000000ff */
[----:B------:R1:W-:Y:S04]  /*370a0*/  STL [R1+0x1168], R6 ;  /* 0x0011680601007387 */ /* 0x0003e80000100800 */
[----:B------:R3:W-:Y:S01]  /*370b0*/  STL [R1+0x1154], R4 ;  /* 0x0011540401007387 */ /* 0x0007e20000100800 */
[----:B-1----:R-:W-:Y:S01]  /*370c0*/  PRMT R5, R59, 0x7773, RZ ;  /* 0x000077733b057816 */ /* 0x002fe200000000ff */
[----:B------:R-:W-:Y:S01]  /*370d0*/  IMAD R39, R39, 0x1f, RZ ;  /* 0x0000001f27277824 */ /* 0x000fe200078e02ff */
[----:B------:R-:W1:Y:S01]  /*370e0*/  LDC R58, c[0x0][0x278] ;  /* 0x00009e00ff3a7b82 */ /* 0x000e620000000800 */
[----:B------:R-:W-:-:S02]  /*370f0*/  PRMT R6, R59, 0x7772, RZ ;  /* 0x000077723b067816 */ /* 0x000fc400000000ff */
[----:B------:R0:W-:Y:S01]  /*37100*/  STL [R1+0x1160], R5 ;  /* 0x0011600501007387 */ /* 0x0001e20000100800 */
[----:B---3--:R-:W-:-:S03]  /*37110*/  PRMT R4, R59, 0x7771, RZ ;  /* 0x000077713b047816 */ /* 0x008fc600000000ff */
[----:B------:R3:W-:Y:S01]  /*37120*/  STL [R1+0x115c], R6 ;  /* 0x00115c0601007387 */ /* 0x0007e20000100800 */
[----:B------:R-:W-:Y:S01]  /*37130*/  IMAD R235, R235, 0xaf, RZ ;  /* 0x000000afebeb7824 */ /* 0x000fe200078e02ff */
[----:B------:R-:W2:Y:S02]  /*37140*/  LDC R246, c[0x0][0x278] ;  /* 0x00009e00fff67b82 */ /* 0x000ea40000000800 */
[----:B------:R3:W-:Y:S01]  /*37150*/  STL [R1+0x1158], R4 ;  /* 0x0011580401007387 */ /* 0x0007e20000100800 */
[----:B0-----:R-:W-:Y:S02]  /*37160*/  PRMT R5, R59, 0x7770, RZ ;  /* 0x000077703b057816 */ /* 0x001fe400000000ff */
[----:B---3--:R-:W-:-:S03]  /*37170*/  PRMT R6, R60, 0x7773, RZ ;  /* 0x000077733c067816 */ /* 0x008fc600000000ff */
[----:B------:R0:W-:Y:S01]  /*37180*/  STL [R1+0x1150], R5 ;  /* 0x0011500501007387 */ /* 0x0001e20000100800 */
[----:B------:R-:W-:Y:S01]  /*37190*/  IMAD.SHL.U32 R40, R40, 0x20, RZ ;  /* 0x0000002028287824 */ /* 0x000fe200078e00ff */
[----:B------:R-:W3:Y:S01]  /*371a0*/  LDC R59, c[0x0][0x278] ;  /* 0x00009e00ff3b7b82 */ /* 0x000ee20000000800 */
[C---:B------:R-:W-:Y:S01]  /*371b0*/  PRMT R4, R60.reuse, 0x7772, RZ ;  /* 0x000077723c047816 */ /* 0x040fe200000000ff */
[----:B------:R4:W-:Y:S04]  /*371c0*/  STL [R1+0x114c], R6 ;  /* 0x00114c0601007387 */ /* 0x0009e80000100800 */
[----:B------:R4:W-:Y:S01]  /*371d0*/  STL [R1+0x1148], R4 ;  /* 0x0011480401007387 */ /* 0x0009e20000100800 */
[C---:B0-----:R-:W-:Y:S01]  /*371e0*/  PRMT R5, R60.reuse, 0x7771, RZ ;  /* 0x000077713c057816 */ /* 0x041fe200000000ff */
[----:B------:R-:W0:Y:S01]  /*371f0*/  LDC R247, c[0x0][0x278] ;  /* 0x00009e00fff77b82 */ /* 0x000e220000000800 */
[----:B----4-:R-:W-:-:S03]  /*37200*/  PRMT R6, R60, 0x7770, RZ ;  /* 0x000077703c067816 */ /* 0x010fc600000000ff */
[----:B------:R4:W-:Y:S01]  /*37210*/  STL [R1+0x1144], R5 ;  /* 0x0011440501007387 */ /* 0x0009e20000100800 */
[----:B------:R-:W-:-:S03]  /*37220*/  PRMT R4, R61, 0x7773, RZ ;  /* 0x000077733d047816 */ /* 0x000fc600000000ff */
[----:B------:R1:W-:Y:S01]  /*37230*/  STL [R1+0x1134], R6 ;  /* 0x0011340601007387 */ /* 0x0003e20000100800 */
[----:B------:R-:W-:Y:S01]  /*37240*/  IMAD R41, R41, 0x21, RZ ;  /* 0x0000002129297824 */ /* 0x000fe200078e02ff */
[----:B------:R-:W2:Y:S02]  /*37250*/  LDC R60, c[0x0][0x278] ;  /* 0x00009e00ff3c7b82 */ /* 0x000ea40000000800 */
[----:B------:R1:W-:Y:S01]  /*37260*/  STL [R1+0x1140], R4 ;  /* 0x0011400401007387 */ /* 0x0003e20000100800 */
[C---:B----4-:R-:W-:Y:S02]  /*37270*/  PRMT R5, R61.reuse, 0x7772, RZ ;  /* 0x000077723d057816 */ /* 0x050fe400000000ff */
[----:B-1----:R-:W-:-:S03]  /*37280*/  PRMT R6, R61, 0x7771, RZ ;  /* 0x000077713d067816 */ /* 0x002fc600000000ff */
[----:B------:R1:W-:Y:S01]  /*37290*/  STL [R1+0x113c], R5 ;  /* 0x00113c0501007387 */ /* 0x0003e20000100800 */
[----:B------:R-:W-:Y:S01]  /*372a0*/  IMAD R242, R242, 0xb6, RZ ;  /* 0x000000b6f2f27824 */ /* 0x000fe200078e02ff */
[----:B------:R-:W4:Y:S01]  /*372b0*/  LDC R249, c[0x0][0x278] ;  /* 0x00009e00fff97b82 */ /* 0x000f220000000800 */
        /* <DEDUP_REMOVED lines=11> */
[----:B------:R-:W4:Y:S02]  /*37370*/  LDC R250, c[0x0][0x278] ;  /* 0x00009e00fffa7b82 */ /* 0x000f240000000800 */
[----:B------:R2:W-:Y:S01]  /*37380*/  STL [R1+0x1128], R4 ;  /* 0x0011280401007387 */ /* 0x0005e20000100800 */
[----:B0-----:R-:W-:Y:S02]  /*37390*/  PRMT R5, R62, 0x7770, RZ ;  /* 0x000077703e057816 */ /* 0x001fe400000000ff */
[----:B---3--:R-:W-:-:S03]  /*373a0*/  PRMT R6, R63, 0x7773, RZ ;  /* 0x000077733f067816 */ /* 0x008fc600000000ff */
[----:B------:R0:W-:Y:S01]  /*373b0*/  STL [R1+0x1114], R5 ;  /* 0x0011140501007387 */ /* 0x0001e20000100800 */
[----:B------:R-:W-:Y:S01]  /*373c0*/  IMAD R43, R43, 0x23, RZ ;  /* 0x000000232b2b7824 */ /* 0x000fe200078e02ff */
[----:B------:R-:W3:Y:S01]  /*373d0*/  LDC R62, c[0x0][0x278] ;  /* 0x00009e00ff3e7b82 */ /* 0x000ee20000000800 */
[C---:B--2---:R-:W-:Y:S01]  /*373e0*/  PRMT R4, R63.reuse, 0x7772, RZ ;  /* 0x000077723f047816 */ /* 0x044fe200000000ff */
[----:B------:R2:W-:Y:S04]  /*373f0*/  STL [R1+0x1120], R6 ;  /* 0x0011200601007387 */ /* 0x0005e80000100800 */
[----:B------:R2:W-:Y:S01]  /*37400*/  STL [R1+0x111c], R4 ;  /* 0x00111c0401007387 */ /* 0x0005e20000100800 */
[C---:B0-----:R-:W-:Y:S01]  /*37410*/  PRMT R5, R63.reuse, 0x7771, RZ ;  /* 0x000077713f057816 */ /* 0x041fe200000000ff */
[----:B------:R-:W-:Y:S01]  /*37420*/  IMAD R248, R248, 0xbc, RZ ;  /* 0x000000bcf8f87824 */ /* 0x000fe200078e02ff */
[----:B------:R-:W0:Y:S01]  /*37430*/  LDC R251, c[0x0][0x278] ;  /* 0x00009e00fffb7b82 */ /* 0x000e220000000800 */
        /* <DEDUP_REMOVED lines=8> */
[----:B-1----:R-:W-:-:S03]  /*374c0*/  PRMT R6, R64, 0x7771, RZ ;  /* 0x0000777140067816 */ /* 0x002fc600000000ff */
[----:B------:R1:W-:Y:S01]  /*374d0*/  STL [R1+0x1108], R5 ;  /* 0x0011080501007387 */ /* 0x0003e20000100800 */
[----:B------:R-:W-:-:S03]  /*374e0*/  PRMT R4, R64, 0x7770, RZ ;  /* 0x0000777040047816 */ /* 0x000fc600000000ff */
[----:B------:R2:W-:Y:S01]  /*374f0*/  STL [R1+0x1104], R6 ;  /* 0x0011040601007387 */ /* 0x0005e20000100800 */
[----:B------:R-:W-:Y:S01]  /*37500*/  IMAD R44, R44, 0x24, RZ ;  /* 0x000000242c2c7824 */ /* 0x000fe200078e02ff */
[----:B------:R-:W0:Y:S02]  /*37510*/  LDC R64, c[0x0][0x278] ;  /* 0x00009e00ff407b82 */ /* 0x000e240000000800 */
[----:B------:R3:W-:Y:S01]  /*37520*/  STL [R1+0x10f4], R4 ;  /* 0x0010f40401007387 */ /* 0x0007e20000100800 */
[C---:B-1----:R-:W-:Y:S02]  /*37530*/  PRMT R5, R65.reuse, 0x7773, RZ ;  /* 0x0000777341057816 */ /* 0x042fe400000000ff */
[----:B--2---:R-:W-:-:S03]  /*37540*/  PRMT R6, R65, 0x7772, RZ ;  /* 0x0000777241067816 */ /* 0x004fc600000000ff */
[----:B------:R1:W-:Y:S01]  /*37550*/  STL [R1+0x1100], R5 ;  /* 0x0011000501007387 */ /* 0x0003e20000100800 */
[----:B---3--:R-:W-:-:S03]  /*37560*/  PRMT R4, R65, 0x7771, RZ ;  /* 0x0000777141047816 */ /* 0x008fc600000000ff */
[----:B------:R2:W-:Y:S04]  /*37570*/  STL [R1+0x10fc], R6 ;  /* 0x0010fc0601007387 */ /* 0x0005e80000100800 */
[----:B------:R3:W-:Y:S01]  /*37580*/  STL [R1+0x10f8], R4 ;  /* 0x0010f80401007387 */ /* 0x0007e20000100800 */
[----:B-1----:R-:W-:Y:S01]  /*37590*/  PRMT R5, R65, 0x7770, RZ ;  /* 0x0000777041057816 */ /* 0x002fe200000000ff */
[----:B------:R-:W-:Y:S01]  /*375a0*/  IMAD R46, R46, 0x26, RZ ;  /* 0x000000262e2e7824 */ /* 0x000fe200078e02ff */
[----:B------:R-:W1:Y:S01]  /*375b0*/  LDC R65, c[0x0][0x278] ;  /* 0x00009e00ff417b82 */ /* 0x000e620000000800 */
[C---:B--2---:R-:W-:Y:S02]  /*375c0*/  PRMT R6, R66.reuse, 0x7773, RZ ;  /* 0x0000777342067816 */ /* 0x044fe400000000ff */
[----:B------:R2:W-:Y:S01]  /*375d0*/  STL [R1+0x10e4], R5 ;  /* 0x0010e40501007387 */ /* 0x0005e20000100800 */
[----:B---3--:R-:W-:-:S03]  /*375e0*/  PRMT R4, R66, 0x7772, RZ ;  /* 0x0000777242047816 */ /* 0x008fc600000000ff */
[----:B------:R3:W-:Y:S04]  /*375f0*/  STL [R1+0x10f0], R6 ;  /* 0x0010f00601007387 */ /* 0x0007e80000100800 */
[----:B------:R4:W-:Y:S01]  /*37600*/  STL [R1+0x10ec], R4 ;  /* 0x0010ec0401007387 */ /* 0x0009e20000100800 */
[C---:B--2---:R-:W-:Y:S02]  /*37610*/  PRMT R5, R66.reuse, 0x7771, RZ ;  /* 0x0000777142057816 */ /* 0x044fe400000000ff */
[----:B---3--:R-:W-:-:S03]  /*37620*/  PRMT R6, R66, 0x7770, RZ ;  /* 0x0000777042067816 */ /* 0x008fc600000000ff */
[----:B------:R2:W-:Y:S01]  /*37630*/  STL [R1+0x10e8], R5 ;  /* 0x0010e80501007387 */ /* 0x0005e20000100800 */
[----:B------:R-:W-:Y:S01]  /*37640*/  IMAD R47, R47, 0x27, RZ ;  /* 0x000000272f2f7824 */ /* 0x000fe200078e02ff */
[----:B------:R-:W3:Y:S01]  /*37650*/  LDC R66, c[0x0][0x278] ;  /* 0x00009e00ff427b82 */ /* 0x000ee20000000800 */
[C---:B----4-:R-:W-:Y:S01]  /*37660*/  PRMT R4, R67.reuse, 0x7773, RZ ;  /* 0x0000777343047816 */ /* 0x050fe200000000ff */
[----:B------:R4:W-:Y:S04]  /*37670*/  STL [R1+0x10d4], R6 ;  /* 0x0010d40601007387 */ /* 0x0009e80000100800 */
[----:B------:R0:W-:Y:S01]  /*37680*/  STL [R1+0x10e0], R4 ;  /* 0x0010e00401007387 */ /* 0x0001e20000100800 */
[C---:B--2---:R-:W-:Y:S02]  /*37690*/  PRMT R5, R67.reuse, 0x7772, RZ ;  /* 0x0000777243057816 */ /* 0x044fe400000000ff */
[----:B----4-:R-:W-:-:S03]  /*376a0*/  PRMT R6, R67, 0x7771, RZ ;  /* 0x0000777143067816 */ /* 0x010fc600000000ff */
[----:B------:R2:W-:Y:S01]  /*376b0*/  STL [R1+0x10dc], R5 ;  /* 0x0010dc0501007387 */ /* 0x0005e20000100800 */
[----:B0-----:R-:W-:-:S03]  /*376c0*/  PRMT R4, R67, 0x7770, RZ ;  /* 0x0000777043047816 */ /* 0x001fc600000000ff */
[----:B------:R0:W-:Y:S01]  /*376d0*/  STL [R1+0x10d8], R6 ;  /* 0x0010d80601007387 */ /* 0x0001e20000100800 */
[----:B------:R-:W-:Y:S01]  /*376e0*/  IMAD R48, R48, 0x28, RZ ;  /* 0x0000002830307824 */ /* 0x000fe200078e02ff */
[----:B------:R-:W4:Y:S02]  /*376f0*/  LDC R67, c[0x0][0x278] ;  /* 0x00009e00ff437b82 */ /* 0x000f240000000800 */
[----:B------:R1:W-:Y:S01]  /*37700*/  STL [R1+0x10cc], R4 ;  /* 0x0010cc0401007387 */ /* 0x0003e20000100800 */
[C---:B--2---:R-:W-:Y:S02]  /*37710*/  PRMT R5, R68.reuse, 0x7773, RZ ;  /* 0x0000777344057816 */ /* 0x044fe400000000ff */
[----:B0-----:R-:W-:-:S03]  /*37720*/  PRMT R6, R68, 0x7772, RZ ;  /* 0x0000777244067816 */ /* 0x001fc600000000ff */
[----:B------:R0:W-:Y:S01]  /*37730*/  STL [R1+0x10c8], R5 ;  /* 0x0010c80501007387 */ /* 0x0001e20000100800 */
[----:B-1----:R-:W-:-:S03]  /*37740*/  PRMT R4, R68, 0x7771, RZ ;  /* 0x0000777144047816 */ /* 0x002fc600000000ff */
[----:B------:R1:W-:Y:S04]  /*37750*/  STL [R1+0x10c4], R6 ;  /* 0x0010c40601007387 */ /* 0x0003e80000100800 */
[----:B------:R2:W-:Y:S01]  /*37760*/  STL [R1+0x10c0], R4 ;  /* 0x0010c00401007387 */ /* 0x0005e20000100800 */
[----:B0-----:R-:W-:Y:S01]  /*37770*/  PRMT R5, R68, 0x7770, RZ ;  /* 0x0000777044057816 */ /* 0x001fe200000000ff */
[----:B------:R-:W-:Y:S01]  /*37780*/  IMAD R49, R49, 0x29, RZ ;  /* 0x0000002931317824 */ /* 0x000fe200078e02ff */
[----:B------:R-:W0:Y:S01]  /*37790*/  LDC R68, c[0x0][0x278] ;  /* 0x00009e00ff447b82 */ /* 0x000e220000000800 */
[C---:B-1----:R-:W-:Y:S02]  /*377a0*/  PRMT R6, R69.reuse, 0x7773, RZ ;  /* 0x0000777345067816 */ /* 0x042fe400000000ff */
[----:B------:R1:W-:Y:S01]  /*377b0*/  STL [R1+0x10a8], R5 ;  /* 0x0010a80501007387 */ /* 0x0003e20000100800 */
[----:B--2---:R-:W-:-:S03]  /*377c0*/  PRMT R4, R69, 0x7772, RZ ;  /* 0x0000777245047816 */ /* 0x004fc600000000ff */
[----:B------:R2:W-:Y:S04]  /*377d0*/  STL [R1+0x10b4], R6 ;  /* 0x0010b40601007387 */ /* 0x0005e80000100800 */
[----:B------:R3:W-:Y:S01]  /*377e0*/  STL [R1+0x10b0], R4 ;  /* 0x0010b00401007387 */ /* 0x0007e20000100800 */
[C---:B-1----:R-:W-:Y:S02]  /*377f0*/  PRMT R5, R69.reuse, 0x7771, RZ ;  /* 0x0000777145057816 */ /* 0x042fe400000000ff */
[----:B--2---:R-:W-:-:S03]  /*37800*/  PRMT R6, R69, 0x7770, RZ ;  /* 0x0000777045067816 */ /* 0x004fc600000000ff */
[----:B------:R1:W-:Y:S01]  /*37810*/  STL [R1+0x10ac], R5 ;  /* 0x0010ac0501007387 */ /* 0x0003e20000100800 */
[----:B------:R-:W-:Y:S01]  /*37820*/  IMAD R50, R50, 0x2a, RZ ;  /* 0x0000002a32327824 */ /* 0x000fe200078e02ff */
[----:B------:R-:W2:Y:S01]  /*37830*/  LDC R69, c[0x0][0x278] ;  /* 0x00009e00ff457b82 */ /* 0x000ea20000000800 */
[C---:B---3--:R-:W-:Y:S01]  /*37840*/  PRMT R4, R70.reuse, 0x7773, RZ ;  /* 0x0000777346047816 */ /* 0x048fe200000000ff */
[----:B------:R3:W-:Y:S04]  /*37850*/  STL [R1+0x1094], R6 ;  /* 0x0010940601007387 */ /* 0x0007e80000100800 */
[----:B------:R4:W-:Y:S01]  /*37860*/  STL [R1+0x10a0], R4 ;  /* 0x0010a00401007387 */ /* 0x0009e20000100800 */
[C---:B-1----:R-:W-:Y:S02]  /*37870*/  PRMT R5, R70.reuse, 0x7772, RZ ;  /* 0x0000777246057816 */ /* 0x042fe400000000ff */
[----:B---3--:R-:W-:-:S03]  /*37880*/  PRMT R6, R70, 0x7771, RZ ;  /* 0x0000777146067816 */ /* 0x008fc600000000ff */
[----:B------:R1:W-:Y:S01]  /*37890*/  STL [R1+0x109c], R5 ;  /* 0x00109c0501007387 */ /* 0x0003e20000100800 */
[----:B----4-:R-:W-:-:S03]  /*378a0*/  PRMT R4, R70, 0x7770, RZ ;  /* 0x0000777046047816 */ /* 0x010fc600000000ff */
[----:B------:R3:W-:Y:S01]  /*378b0*/  STL [R1+0x1098], R6 ;  /* 0x0010980601007387 */ /* 0x0007e20000100800 */
[----:B------:R-:W-:Y:S01]  /*378c0*/  IMAD R51, R51, 0x2b, RZ ;  /* 0x0000002b33337824 */ /* 0x000fe200078e02ff */
[----:B------:R-:W4:Y:S02]  /*378d0*/  LDC R70, c[0x0][0x278] ;  /* 0x00009e00ff467b82 */ /* 0x000f240000000800 */
[----:B------:R0:W-:Y:S01]  /*378e0*/  STL [R1+0x1084], R4 ;  /* 0x0010840401007387 */ /* 0x0001e20000100800 */
[C---:B-1----:R-:W-:Y:S02]  /*378f0*/  PRMT R5, R71.reuse, 0x7773, RZ ;  /* 0x0000777347057816 */ /* 0x042fe400000000ff */
[----:B---3--:R-:W-:-:S03]  /*37900*/  PRMT R6, R71, 0x7772, RZ ;  /* 0x0000777247067816 */ /* 0x008fc600000000ff */
[----:B------:R1:W-:Y:S01]  /*37910*/  STL [R1+0x1090], R5 ;  /* 0x0010900501007387 */ /* 0x0003e20000100800 */
[----:B0-----:R-:W-:-:S03]  /*37920*/  PRMT R4, R71, 0x7771, RZ ;  /* 0x0000777147047816 */ /* 0x001fc600000000ff */
[----:B------:R0:W-:Y:S04]  /*37930*/  STL [R1+0x108c], R6 ;  /* 0x00108c0601007387 */ /* 0x0001e80000100800 */
[----:B------:R3:W-:Y:S01]  /*37940*/  STL [R1+0x1088], R4 ;  /* 0x0010880401007387 */ /* 0x0007e20000100800 */
[----:B-1----:R-:W-:Y:S01]  /*37950*/  PRMT R5, R71, 0x7770, RZ ;  /* 0x0000777047057816 */ /* 0x002fe200000000ff */
[----:B------:R-:W-:Y:S01]  /*37960*/  IMAD R57, R57, 0x31, RZ ;  /* 0x0000003139397824 */ /* 0x000fe200078e02ff */
[----:B------:R-:W1:Y:S01]  /*37970*/  LDC R71, c[0x0][0x278] ;  /* 0x00009e00ff477b82 */ /* 0x000e620000000800 */
[C---:B0-----:R-:W-:Y:S02]  /*37980*/  PRMT R6, R72.reuse, 0x7773, RZ ;  /* 0x0000777348067816 */ /* 0x041fe400000000ff */
[----:B------:R0:W-:Y:S01]  /*37990*/  STL [R1+0x1080], R5 ;  /* 0x0010800501007387 */ /* 0x0001e20000100800 */
[----:B---3--:R-:W-:-:S03]  /*379a0*/  PRMT R4, R72, 0x7772, RZ ;  /* 0x0000777248047816 */ /* 0x008fc600000000ff */
[----:B------:R3:W-:Y:S04]  /*379b0*/  STL [R1+0x107c], R6 ;  /* 0x00107c0601007387 */ /* 0x0007e80000100800 */
[----:B------:R2:W-:Y:S01]  /*379c0*/  STL [R1+0x1078], R4 ;  /* 0x0010780401007387 */ /* 0x0005e20000100800 */
[C---:B0-----:R-:W-:Y:S02]  /*379d0*/  PRMT R5, R72.reuse, 0x7771, RZ ;  /* 0x0000777148057816 */ /* 0x041fe400000000ff */
[----:B---3--:R-:W-:-:S03]  /*379e0*/  PRMT R6, R72, 0x7770, RZ ;  /* 0x0000777048067816 */ /* 0x008fc600000000ff */
[----:B------:R0:W-:Y:S01]  /*379f0*/  STL [R1+0x1074], R5 ;  /* 0x0010740501007387 */ /* 0x0001e20000100800 */
[----:B------:R-:W-:Y:S01]  /*37a00*/  IMAD R56, R56, 0x30, RZ ;  /* 0x0000003038387824 */ /* 0x000fe200078e02ff */
[----:B------:R-:W3:Y:S01]  /*37a10*/  LDC R72, c[0x0][0x278] ;  /* 0x00009e00ff487b82 */ /* 0x000ee20000000800 */
[C---:B--2---:R-:W-:Y:S01]  /*37a20*/  PRMT R4, R73.reuse, 0x7773, RZ ;  /* 0x0000777349047816 */ /* 0x044fe200000000ff */
[----:B------:R2:W-:Y:S04]  /*37a30*/  STL [R1+0x1064], R6 ;  /* 0x0010640601007387 */ /* 0x0005e80000100800 */
[----:B------:R4:W-:Y:S01]  /*37a40*/  STL [R1+0x1070], R4 ;  /* 0x0010700401007387 */ /* 0x0009e20000100800 */
[C---:B0-----:R-:W-:Y:S02]  /*37a50*/  PRMT R5, R73.reuse, 0x7772, RZ ;  /* 0x0000777249057816 */ /* 0x041fe400000000ff */
[----:B--2---:R-:W-:-:S03]  /*37a60*/  PRMT R6, R73, 0x7771, RZ ;  /* 0x0000777149067816 */ /* 0x004fc600000000ff */
[----:B------:R0:W-:Y:S01]  /*37a70*/  STL [R1+0x106c], R5 ;  /* 0x00106c0501007387 */ /* 0x0001e20000100800 */
[----:B----4-:R-:W-:-:S03]  /*37a80*/  PRMT R4, R73, 0x7770, RZ ;  /* 0x0000777049047816 */ /* 0x010fc600000000ff */
[----:B------:R2:W-:Y:S01]  /*37a90*/  STL [R1+0x1068], R6 ;  /* 0x0010680601007387 */ /* 0x0005e20000100800 */
[----:B------:R-:W-:Y:S01]  /*37aa0*/  IMAD R58, R58, 0x32, RZ ;  /* 0x000000323a3a7824 */ /* 0x000fe200078e02ff */
[----:B------:R-:W4:Y:S02]  /*37ab0*/  LDC R73, c[0x0][0x278] ;  /* 0x00009e00ff497b82 */ /* 0x000f240000000800 */
[----:B------:R1:W-:Y:S01]  /*37ac0*/  STL [R1+0x1054], R4 ;  /* 0x0010540401007387 */ /* 0x0003e20000100800 */
[C---:B0-----:R-:W-:Y:S02]  /*37ad0*/  PRMT R5, R74.reuse, 0x7773, RZ ;  /* 0x000077734a057816 */ /* 0x041fe400000000ff */
[----:B--2---:R-:W-:-:S03]  /*37ae0*/  PRMT R6, R74, 0x7772, RZ ;  /* 0x000077724a067816 */ /* 0x004fc600000000ff */
        /* <DEDUP_REMOVED lines=135> */
[----:B------:R-:W-:Y:S01]  /*38360*/  IMAD.SHL.U32 R72, R72, 0x40, RZ ;  /* 0x0000004048487824 */ /* 0x000fe200078e00ff */
        /* <DEDUP_REMOVED lines=74> */
[----:B------:R-:W-:Y:S01]  /*38810*/  STL [R1+0xf00], R5 ;  /* 0x000f000501007387 */ /* 0x000fe20000100800 */
[----:B0-----:R-:W-:-:S03]  /*38820*/  PRMT R4, R159, 0x7771, RZ ;  /* 0x000077719f047816 */ /* 0x001fc600000000ff */
[----:B------:R-:W-:Y:S04]  /*38830*/  STL [R1+0xefc], R6 ;  /* 0x000efc0601007387 */ /* 0x000fe80000100800 */
[----:B------:R0:W-:Y:S02]  /*38840*/  STL [R1+0xef8], R4 ;  /* 0x000ef80401007387 */ /* 0x0001e40000100800 */
[----:B0-----:R-:W0:Y:S01]  /*38850*/  LDC R4, c[0x0][0x278] ;  /* 0x00009e00ff047b82 */ /* 0x001e220000000800 */
[----:B------:R-:W-:-:S05]  /*38860*/  PRMT R5, R159, 0x7770, RZ ;  /* 0x000077709f057816 */ /* 0x000fca00000000ff */
[----:B------:R1:W-:Y:S01]  /*38870*/  STL [R1+0xef0], R5 ;  /* 0x000ef00501007387 */ /* 0x0003e20000100800 */
[----:B------:R-:W-:Y:S01]  /*38880*/  IADD3 R6, P4, R9, R2, RZ ;  /* 0x0000000209067210 */ /* 0x000fe20007f9e0ff */
[----:B------:R-:W-:Y:S01]  /*38890*/  IMAD R80, R80, 0x48, RZ ;  /* 0x0000004850507824 */ /* 0x000fe200078e02ff */
[----:B------:R-:W3:Y:S01]  /*388a0*/  LDC R159, c[0x0][0x278] ;  /* 0x00009e00ff9f7b82 */ /* 0x000ee20000000800 */
[----:B0-----:R-:W-:Y:S02]  /*388b0*/  IADD3 R20, P5, R2, R4, RZ ;  /* 0x0000000402147210 */ /* 0x001fe40007fbe0ff */
[----:B------:R-:W-:-:S04]  /*388c0*/  IADD3 R4, P6, R8, R2, RZ ;  /* 0x0000000208047210 */ /* 0x000fc80007fde0ff */
[-C--:B-1----:R-:W-:Y:S02]  /*388d0*/  LEA.HI.X.SX32 R5, R8, R3.reuse, 0x1, P6 ;  /* 0x0000000308057211 */ /* 0x082fe400030f0eff */
[-C--:B------:R-:W-:Y:S02]  /*388e0*/  LEA.HI.X.SX32 R21, R100, R3.reuse, 0x1, P5 ;  /* 0x0000000364157211 */ /* 0x080fe400028f0eff */
[CC--:B------:R-:W-:Y:S01]  /*388f0*/  IADD3 R138, P5, R10.reuse, R2.reuse, RZ ;  /* 0x000000020a8a7210 */ /* 0x0c0fe20007fbe0ff */
[----:B------:R0:W-:Y:S01]  /*38900*/  STL.64 [R1+0xd00], R4 ;  /* 0x000d000401007387 */ /* 0x0001e20000100a00 */
[-C--:B------:R-:W-:Y:S02]  /*38910*/  LEA.HI.X.SX32 R7, R9, R3.reuse, 0x1, P4 ;  /* 0x0000000309077211 */ /* 0x080fe400020f0eff */
[----:B------:R-:W-:Y:S02]  /*38920*/  LEA.HI.X.SX32 R139, R10, R3, 0x1, P5 ;  /* 0x000000030a8b7211 */ /* 0x000fe400028f0eff */
[----:B------:R-:W-:-:S02]  /*38930*/  IADD3 R136, P5, R13, R2, RZ ;  /* 0x000000020d887210 */ /* 0x000fc40007fbe0ff */
[CC--:B0-----:R-:W-:Y:S01]  /*38940*/  IADD3 R4, P6, R11.reuse, R2.reuse, RZ ;  /* 0x000000020b047210 */ /* 0x0c1fe20007fde0ff */
[----:B------:R-:W-:Y:S03]  /*38950*/  STL.64 [R1+0xd08], R20 ;  /* 0x000d081401007387 */ /* 0x000fe60000100a00 */
[-C--:B------:R-:W-:Y:S01]  /*38960*/  LEA.HI.X.SX32 R5, R11, R3.reuse, 0x1, P6 ;  /* 0x000000030b057211 */ /* 0x080fe200030f0eff */
[----:B------:R-:W-:Y:S01]  /*38970*/  STL.64 [R1+0xcf8], R6 ;  /* 0x000cf80601007387 */ /* 0x000fe20000100a00 */
[----:B------:R-:W-:Y:S02]  /*38980*/  LEA.HI.X.SX32 R137, R13, R3, 0x1, P5 ;  /* 0x000000030d897211 */ /* 0x000fe400028f0eff */
[-C--:B------:R-:W-:Y:S01]  /*38990*/  IADD3 R134, P4, R12, R2.reuse, RZ ;  /* 0x000000020c867210 */ /* 0x080fe20007f9e0ff */
[----:B------:R0:W-:Y:S01]  /*389a0*/  STL.64 [R1+0xce8], R4 ;  /* 0x000ce80401007387 */ /* 0x0001e20000100a00 */
[----:B------:R-:W-:-:S02]  /*389b0*/  IADD3 R132, P6, R14, R2, RZ ;  /* 0x000000020e847210 */ /* 0x000fc40007fde0ff */
[----:B------:R-:W-:Y:S02]  /*389c0*/  LEA.HI.X.SX32 R135, R12, R3, 0x1, P4 ;  /* 0x000000030c877211 */ /* 0x000fe400020f0eff */
[-C--:B------:R-:W-:Y:S02]  /*389d0*/  IADD3 R8, P4, R15, R2.reuse, RZ ;  /* 0x000000020f087210 */ /* 0x080fe40007f9e0ff */
[----:B0-----:R-:W-:-:S04]  /*389e0*/  IADD3 R4, P5, R16, R2, RZ ;  /* 0x0000000210047210 */ /* 0x001fc80007fbe0ff */
[-C--:B------:R-:W-:Y:S02]  /*389f0*/  LEA.HI.X.SX32 R5, R16, R3.reuse, 0x1, P5 ;  /* 0x0000000310057211 */ /* 0x080fe400028f0eff */
[-C--:B------:R-:W-:Y:S02]  /*38a00*/  LEA.HI.X.SX32 R133, R14, R3.reuse, 0x1, P6 ;  /* 0x000000030e857211 */ /* 0x080fe400030f0eff */
[-C--:B------:R-:W-:Y:S01]  /*38a10*/  IADD3 R6, P6, R17, R2.reuse, RZ ;  /* 0x0000000211067210 */ /* 0x080fe20007fde0ff */
[----:B------:R0:W-:Y:S01]  /*38a20*/  STL.64 [R1+0xcc0], R4 ;  /* 0x000cc00401007387 */ /* 0x0001e20000100a00 */
[-C--:B------:R-:W-:Y:S02]  /*38a30*/  LEA.HI.X.SX32 R9, R15, R3.reuse, 0x1, P4 ;  /* 0x000000030f097211 */ /* 0x080fe400020f0eff */
[----:B------:R-:W-:Y:S02]  /*38a40*/  IADD3 R128, P4, R18, R2, RZ ;  /* 0x0000000212807210 */ /* 0x000fe40007f9e0ff */
[----:B------:R-:W-:-:S02]  /*38a50*/  LEA.HI.X.SX32 R7, R17, R3, 0x1, P6 ;  /* 0x0000000311077211 */ /* 0x000fc400030f0eff */
[-C--:B------:R-:W-:Y:S02]  /*38a60*/  IADD3 R126, P6, R22, R2.reuse, RZ ;  /* 0x00000002167e7210 */ /* 0x080fe40007fde0ff */
[CC--:B0-----:R-:W-:Y:S02]  /*38a70*/  IADD3 R4, P5, R19.reuse, R2.reuse, RZ ;  /* 0x0000000213047210 */ /* 0x0c1fe40007fbe0ff */
[-C--:B------:R-:W-:Y:S02]  /*38a80*/  LEA.HI.X.SX32 R129, R18, R3.reuse, 0x1, P4 ;  /* 0x0000000312817211 */ /* 0x080fe400020f0eff */
[-C--:B------:R-:W-:Y:S02]  /*38a90*/  LEA.HI.X.SX32 R5, R19, R3.reuse, 0x1, P5 ;  /* 0x0000000313057211 */ /* 0x080fe400028f0eff */
[----:B------:R-:W-:Y:S01]  /*38aa0*/  IADD3 R124, P4, R23, R2, RZ ;  /* 0x00000002177c7210 */ /* 0x000fe20007f9e0ff */
[----:B------:R-:W-:Y:S01]  /*38ab0*/  STL.64 [R1+0xcc8], R8 ;  /* 0x000cc80801007387 */ /* 0x000fe20000100a00 */
[----:B------:R-:W-:-:S02]  /*38ac0*/  LEA.HI.X.SX32 R127, R22, R3, 0x1, P6 ;  /* 0x00000003167f7211 */ /* 0x000fc400030f0eff */
[----:B------:R-:W-:Y:S01]  /*38ad0*/  LEA.HI.X.SX32 R125, R23, R3, 0x1, P4 ;  /* 0x00000003177d7211 */ /* 0x000fe200020f0eff */
[----:B------:R0:W-:Y:S01]  /*38ae0*/  STL.64 [R1+0xcb8], R6 ;  /* 0x000cb80601007387 */ /* 0x0001e20000100a00 */
[----:B------:R-:W-:-:S03]  /*38af0*/  IADD3 R130, P5, R24, R2, RZ ;  /* 0x0000000218827210 */ /* 0x000fc60007fbe0ff */
[----:B------:R1:W-:Y:S01]  /*38b00*/  STL.64 [R1+0xca8], R4 ;  /* 0x000ca80401007387 */ /* 0x0003e20000100a00 */
[-C--:B------:R-:W-:Y:S02]  /*38b10*/  LEA.HI.X.SX32 R131, R24, R3.reuse, 0x1, P5 ;  /* 0x0000000318837211 */ /* 0x080fe400028f0eff */
[CC--:B0-----:R-:W-:Y:S02]  /*38b20*/  IADD3 R6, P6, R25.reuse, R2.reuse, RZ ;  /* 0x0000000219067210 */ /* 0x0c1fe40007fde0ff */
[CC--:B-1----:R-:W-:Y:S02]  /*38b30*/  IADD3 R4, P4, R26.reuse, R2.reuse, RZ ;  /* 0x000000021a047210 */ /* 0x0c2fe40007f9e0ff */
[-C--:B------:R-:W-:Y:S02]  /*38b40*/  LEA.HI.X.SX32 R7, R25, R3.reuse, 0x1, P6 ;  /* 0x0000000319077211 */ /* 0x080fe400030f0eff */
[-C--:B------:R-:W-:Y:S01]  /*38b50*/  LEA.HI.X.SX32 R5, R26, R3.reuse, 0x1, P4 ;  /* 0x000000031a057211 */ /* 0x080fe200020f0eff */
[----:B------:R-:W-:Y:S01]  /*38b60*/  IMAD R88, R88, 0x50, RZ ;  /* 0x0000005058587824 */ /* 0x000fe200078e02ff */
[-C--:B------:R-:W-:Y:S01]  /*38b70*/  IADD3 R120, P5, R27, R2.reuse, RZ ;  /* 0x000000021b787210 */ /* 0x080fe20007fbe0ff */
[----:B------:R0:W-:Y:S01]  /*38b80*/  STL.64 [R1+0xc88], R6 ;  /* 0x000c880601007387 */ /* 0x0001e20000100a00 */
[CC--:B------:R-:W-:Y:S01]  /*38b90*/  IADD3 R122, P6, R28.reuse, R2.reuse, RZ ;  /* 0x000000021c7a7210 */ /* 0x0c0fe20007fde0ff */
[----:B------:R-:W-:Y:S01]  /*38ba0*/  IMAD R89, R89, 0x51, RZ ;  /* 0x0000005159597824 */ /* 0x000fe200078e02ff */
[-C--:B------:R-:W-:Y:S01]  /*38bb0*/  LEA.HI.X.SX32 R121, R27, R3.reuse, 0x1, P5 ;  /* 0x000000031b797211 */ /* 0x080fe200028f0eff */
[----:B------:R1:W-:Y:S01]  /*38bc0*/  STL.64 [R1+0xc80], R4 ;  /* 0x000c800401007387 */ /* 0x0003e20000100a00 */
[----:B------:R-:W-:Y:S01]  /*38bd0*/  LEA.HI.X.SX32 R123, R28, R3, 0x1, P6 ;  /* 0x000000031c7b7211 */ /* 0x000fe200030f0eff */
[----:B------:R-:W-:Y:S01]  /*38be0*/  IMAD R90, R90, 0x52, RZ ;  /* 0x000000525a5a7824 */ /* 0x000fe200078e02ff */
[----:B------:R-:W3:Y:S01]  /*38bf0*/  LDC R25, c[0x0][0x278] ;  /* 0x00009e00ff197b82 */ /* 0x000ee20000000800 */
[----:B0-----:R-:W-:Y:S01]  /*38c00*/  IADD3 R6, P4, R29, R2, RZ ;  /* 0x000000021d067210 */ /* 0x001fe20007f9e0ff */
[----:B------:R-:W-:-:S02]  /*38c10*/  IMAD R91, R91, 0x53, RZ ;  /* 0x000000535b5b7824 */ /* 0x000fc400078e02ff */
[----:B------:R-:W-:Y:S01]  /*38c20*/  IMAD R92, R92, 0x54, RZ ;  /* 0x000000545c5c7824 */ /* 0x000fe200078e02ff */
[-C--:B-1----:R-:W-:Y:S01]  /*38c30*/  IADD3 R4, P5, R30, R2.reuse, RZ ;  /* 0x000000021e047210 */ /* 0x082fe20007fbe0ff */
[----:B------:R-:W-:Y:S01]  /*38c40*/  IMAD R93, R93, 0x55, RZ ;  /* 0x000000555d5d7824 */ /* 0x000fe200078e02ff */
[-C--:B------:R-:W-:Y:S01]  /*38c50*/  LEA.HI.X.SX32 R7, R29, R3.reuse, 0x1, P4 ;  /* 0x000000031d077211 */ /* 0x080fe200020f0eff */
[----:B------:R-:W-:Y:S01]  /*38c60*/  IMAD R94, R94, 0x56, RZ ;  /* 0x000000565e5e7824 */ /* 0x000fe200078e02ff */
[-C--:B------:R-:W-:Y:S01]  /*38c70*/  LEA.HI.X.SX32 R5, R30, R3.reuse, 0x1, P5 ;  /* 0x000000031e057211 */ /* 0x080fe200028f0eff */
[----:B------:R-:W-:Y:S01]  /*38c80*/  IMAD R95, R95, 0x57, RZ ;  /* 0x000000575f5f7824 */ /* 0x000fe200078e02ff */
[CC--:B------:R-:W-:Y:S01]  /*38c90*/  IADD3 R118, P6, R31.reuse, R2.reuse, RZ ;  /* 0x000000021f767210 */ /* 0x0c0fe20007fde0ff */
[----:B------:R0:W-:Y:S01]  /*38ca0*/  STL.64 [R1+0xc68], R6 ;  /* 0x000c680601007387 */ /* 0x0001e20000100a00 */
[-C--:B------:R-:W-:Y:S01]  /*38cb0*/  IADD3 R116, P4, R32, R2.reuse, RZ ;  /* 0x0000000220747210 */ /* 0x080fe20007f9e0ff */
        /* <DEDUP_REMOVED lines=12> */
[----:B--2---:R-:W-:Y:S01]  /*38d80*/  IMAD R157, R157, 0x61, RZ ;  /* 0x000000619d9d7824 */ /* 0x004fe200078e02ff */
[-C--:B------:R-:W-:Y:S01]  /*38d90*/  LEA.HI.X.SX32 R5, R34, R3.reuse, 0x1, P6 ;  /* 0x0000000322057211 */ /* 0x080fe200030f0eff */
[----:B----4-:R-:W-:Y:S01]  /*38da0*/  IMAD R158, R158, 0x62, RZ ;  /* 0x000000629e9e7824 */ /* 0x010fe200078e02ff */
[-C--:B------:R-:W-:Y:S01]  /*38db0*/  IADD3 R114, P4, R35, R2.reuse, RZ ;  /* 0x0000000223727210 */ /* 0x080fe20007f9e0ff */
[----:B------:R-:W-:Y:S01]  /*38dc0*/  STL.64 [R1+0xc48], R6 ;  /* 0x000c480601007387 */ /* 0x000fe20000100a00 */
[----:B---3--:R-:W-:Y:S01]  /*38dd0*/  IMAD R159, R159, 0x63, RZ ;  /* 0x000000639f9f7824 */ /* 0x008fe200078e02ff */
[----:B------:R-:W0:Y:S01]  /*38de0*/  LDC R31, c[0x0][0x278] ;  /* 0x00009e00ff1f7b82 */ /* 0x000e220000000800 */
[----:B------:R-:W-:Y:S01]  /*38df0*/  LEA.HI.X.SX32 R115, R35, R3, 0x1, P4 ;  /* 0x0000000323737211 */ /* 0x000fe200020f0eff */
[----:B------:R1:W-:Y:S01]  /*38e00*/  STL.64 [R1+0xc40], R4 ;  /* 0x000c400401007387 */ /* 0x0003e20000100a00 */
[----:B------:R-:W-:Y:S01]  /*38e10*/  IADD3 R112, P5, R36, R2, RZ ;  /* 0x0000000224707210 */ /* 0x000fe20007fbe0ff */
[----:B------:R-:W-:-:S02]  /*38e20*/  IMAD R160, R160, 0x64, RZ ;  /* 0x00000064a0a07824 */ /* 0x000fc400078e02ff */
[----:B------:R-:W-:Y:S02]  /*38e30*/  IMAD R166, R166, 0x6a, RZ ;  /* 0x0000006aa6a67824 */ /* 0x000fe400078e02ff */
[----:B------:R-:W-:Y:S01]  /*38e40*/  IMAD R174, R174, 0x72, RZ ;  /* 0x00000072aeae7824 */ /* 0x000fe200078e02ff */
[----:B------:R-:W2:Y:S01]  /*38e50*/  LDC R35, c[0x0][0x278] ;  /* 0x00009e00ff237b82 */ /* 0x000ea20000000800 */
[CC--:B-1----:R-:W-:Y:S02]  /*38e60*/  IADD3 R4, P4, R38.reuse, R2.reuse, RZ ;  /* 0x0000000226047210 */ /* 0x0c2fe40007f9e0ff */
[-C--:B------:R-:W-:Y:S01]  /*38e70*/  IADD3 R6, P6, R37, R2.reuse, RZ ;  /* 0x0000000225067210 */ /* 0x080fe20007fde0ff */
[----:B------:R-:W-:Y:S01]  /*38e80*/  IMAD R181, R181, 0x79, RZ ;  /* 0x00000079b5b57824 */ /* 0x000fe200078e02ff */
[-C--:B------:R-:W-:Y:S01]  /*38e90*/  LEA.HI.X.SX32 R5, R38, R3.reuse, 0x1, P4 ;  /* 0x0000000326057211 */ /* 0x080fe200020f0eff */
[----:B------:R-:W-:Y:S01]  /*38ea0*/  IMAD R190, R190, 0x82, RZ ;  /* 0x00000082bebe7824 */ /* 0x000fe200078e02ff */
[-C--:B------:R-:W-:Y:S01]  /*38eb0*/  LEA.HI.X.SX32 R113, R36, R3.reuse, 0x1, P5 ;  /* 0x0000000324717211 */ /* 0x080fe200028f0eff */
[----:B------:R-:W-:Y:S01]  /*38ec0*/  IMAD R191, R191, 0x83, RZ ;  /* 0x00000083bfbf7824 */ /* 0x000fe200078e02ff */
[-C--:B------:R-:W-:Y:S01]  /*38ed0*/  IADD3 R20, P5, R39, R2.reuse, RZ ;  /* 0x0000000227147210 */ /* 0x080fe20007fbe0ff */
[----:B------:R1:W-:Y:S01]  /*38ee0*/  STL.64 [R1+0xc20], R4 ;  /* 0x000c200401007387 */ /* 0x0003e20000100a00 */
[-C--:B------:R-:W-:Y:S01]  /*38ef0*/  LEA.HI.X.SX32 R7, R37, R3.reuse, 0x1, P6 ;  /* 0x0000000325077211 */ /* 0x080fe200030f0eff */
[----:B------:R-:W-:Y:S01]  /*38f00*/  IMAD R197, R197, 0x89, RZ ;  /* 0x00000089c5c57824 */ /* 0x000fe200078e02ff */
[-C--:B------:R-:W-:Y:S01]  /*38f10*/  IADD3 R108, P6, R40, R2.reuse, RZ ;  /* 0x00000002286c7210 */ /* 0x080fe20007fde0ff */
[----:B------:R-:W-:Y:S01]  /*38f20*/  IMAD R198, R198, 0x8a, RZ ;  /* 0x0000008ac6c67824 */ /* 0x000fe200078e02ff */
[----:B------:R-:W-:Y:S01]  /*38f30*/  LEA.HI.X.SX32 R21, R39, R3, 0x1, P5 ;  /* 0x0000000327157211 */ /* 0x000fe200028f0eff */
[----:B------:R-:W-:Y:S01]  /*38f40*/  IMAD R199, R199, 0x8b, RZ ;  /* 0x0000008bc7c77824 */ /* 0x000fe200078e02ff */
[-C--:B------:R-:W-:Y:S01]  /*38f50*/  IADD3 R104, P5, R42, R2.reuse, RZ ;  /* 0x000000022a687210 */ /* 0x080fe20007fbe0ff */
[----:B------:R-:W-:Y:S01]  /*38f60*/  IMAD R205, R205, 0x91, RZ ;  /* 0x00000091cdcd7824 */ /* 0x000fe200078e02ff */
[----:B------:R-:W3:Y:S01]  /*38f70*/  LDC R33, c[0x0][0x278] ;  /* 0x00009e00ff217b82 */ /* 0x000ee20000000800 */
[----:B-1----:R-:W-:-:S02]  /*38f80*/  IADD3 R4, P4, R41, R2, RZ ;  /* 0x0000000229047210 */ /* 0x002fc40007f9e0ff */
[-C--:B------:R-:W-:Y:S02]  /*38f90*/  LEA.HI.X.SX32 R109, R40, R3.reuse, 0x1, P6 ;  /* 0x00000003286d7211 */ /* 0x080fe400030f0eff */
[-C--:B------:R-:W-:Y:S01]  /*38fa0*/  LEA.HI.X.SX32 R5, R41, R3.reuse, 0x1, P4 ;  /* 0x0000000329057211 */ /* 0x080fe200020f0eff */
[----:B------:R1:W-:Y:S01]  /*38fb0*/  STL.64 [R1+0xc28], R6 ;  /* 0x000c280601007387 */ /* 0x0003e20000100a00 */
[CC--:B------:R-:W-:Y:S01]  /*38fc0*/  IADD3 R106, P6, R43.reuse, R2.reuse, RZ ;  /* 0x000000022b6a7210 */ /* 0x0c0fe20007fde0ff */
[----:B------:R-:W-:Y:S01]  /*38fd0*/  IMAD R206, R206, 0x92, RZ ;  /* 0x00000092cece7824 */ /* 0x000fe200078e02ff */
[-C--:B------:R-:W-:Y:S01]  /*38fe0*/  LEA.HI.X.SX32 R105, R42, R3.reuse, 0x1, P5 ;  /* 0x000000032a697211 */ /* 0x080fe200028f0eff */
[----:B------:R4:W-:Y:S01]  /*38ff0*/  STL.64 [R1+0xc08], R4 ;  /* 0x000c080401007387 */ /* 0x0009e20000100a00 */
[----:B------:R-:W-:Y:S01]  /*39000*/  LEA.HI.X.SX32 R107, R43, R3, 0x1, P6 ;  /* 0x000000032b6b7211 */ /* 0x000fe200030f0eff */
[----:B------:R-:W-:Y:S01]  /*39010*/  IMAD R207, R207, 0x93, RZ ;  /* 0x00000093cfcf7824 */ /* 0x000fe200078e02ff */
[-C--:B------:R-:W-:Y:S01]  /*39020*/  IADD3 R110, P4, R44, R2.reuse, RZ ;  /* 0x000000022c6e7210 */ /* 0x080fe20007f9e0ff */
[----:B------:R-:W-:Y:S01]  /*39030*/  IMAD R212, R212, 0x98, RZ ;  /* 0x00000098d4d47824 */ /* 0x000fe200078e02ff */
[----:B------:R-:W0:Y:S01]  /*39040*/  LDC R41, c[0x0][0x278] ;  /* 0x00009e00ff297b82 */ /* 0x000e220000000800 */
[----:B-1----:R-:W-:-:S02]  /*39050*/  IADD3 R6, P5, R45, R2, RZ ;  /* 0x000000022d067210 */ /* 0x002fc40007fbe0ff */
[-C--:B----4-:R-:W-:Y:S01]  /*39060*/  IADD3 R4, P6, R46, R2.reuse, RZ ;  /* 0x000000022e047210 */ /* 0x090fe20007fde0ff */
[----:B------:R-:W-:Y:S01]  /*39070*/  IMAD R213, R213, 0x99, RZ ;  /* 0x00000099d5d57824 */ /* 0x000fe200078e02ff */
[-C--:B------:R-:W-:Y:S01]  /*39080*/  LEA.HI.X.SX32 R7, R45, R3.reuse, 0x1, P5 ;  /* 0x000000032d077211 */ /* 0x080fe200028f0eff */
[----:B------:R-:W-:Y:S01]  /*39090*/  IMAD R214, R214, 0x9a, RZ ;  /* 0x0000009ad6d67824 */ /* 0x000fe200078e02ff */
[-C--:B------:R-:W-:Y:S01]  /*390a0*/  LEA.HI.X.SX32 R111, R44, R3.reuse, 0x1, P4 ;  /* 0x000000032c6f7211 */ /* 0x080fe200020f0eff */
[----:B------:R-:W-:Y:S01]  /*390b0*/  IMAD R215, R215, 0x9b, RZ ;  /* 0x0000009bd7d77824 */ /* 0x000fe200078e02ff */
[-C--:B------:R-:W-:Y:S01]  /*390c0*/  LEA.HI.X.SX32 R5, R46, R3.reuse, 0x1, P6 ;  /* 0x000000032e057211 */ /* 0x080fe200030f0eff */
[----:B------:R-:W-:Y:S01]  /*390d0*/  IMAD R218, R218, 0x9e, RZ ;  /* 0x0000009edada7824 */ /* 0x000fe200078e02ff */
[-C--:B------:R-:W-:Y:S01]  /*390e0*/  IADD3 R102, P4, R47, R2.reuse, RZ ;  /* 0x000000022f667210 */ /* 0x080fe20007f9e0ff */
[----:B------:R-:W-:Y:S01]  /*390f0*/  IMAD R221, R221, 0xa1, RZ ;  /* 0x000000a1dddd7824 */ /* 0x000fe200078e02ff */
[-C--:B------:R-:W-:Y:S01]  /*39100*/  IADD3 R100, P5, R48, R2.reuse, RZ ;  /* 0x0000000230647210 */ /* 0x080fe20007fbe0ff */
[----:B------:R1:W-:Y:S01]  /*39110*/  STL.64 [R1+0xbe8], R6 ;  /* 0x000be80601007387 */ /* 0x0003e20000100a00 */
[-C--:B------:R-:W-:Y:S01]  /*39120*/  LEA.HI.X.SX32 R103, R47, R3.reuse, 0x1, P4 ;  /* 0x000000032f677211 */ /* 0x080fe200020f0eff */
[----:B------:R-:W-:Y:S01]  /*39130*/  IMAD R222, R222, 0xa2, RZ ;  /* 0x000000a2dede7824 */ /* 0x000fe200078e02ff */
[----:B------:R-:W-:Y:S01]  /*39140*/  LEA.HI.X.SX32 R101, R48, R3, 0x1, P5 ;  /* 0x0000000330657211 */ /* 0x000fe200028f0eff */
[----:B------:R4:W-:Y:S01]  /*39150*/  STL.64 [R1+0xbe0], R4 ;  /* 0x000be00401007387 */ /* 0x0009e20000100a00 */
[-C--:B------:R-:W-:Y:S01]  /*39160*/  IADD3 R8, P5, R51, R2.reuse, RZ ;  /* 0x0000000233087210 */ /* 0x080fe20007fbe0ff */
[----:B------:R-:W-:Y:S01]  /*39170*/  IMAD R223, R223, 0xa3, RZ ;  /* 0x000000a3dfdf7824 */ /* 0x000fe200078e02ff */
[----:B------:R-:W3:Y:S01]  /*39180*/  LDC R47, c[0x0][0x278] ;  /* 0x00009e00ff2f7b82 */ /* 0x000ee20000000800 */
[----:B-1----:R-:W-:Y:S01]  /*39190*/  IADD3 R6, P6, R49, R2, RZ ;  /* 0x0000000231067210 */ /* 0x002fe20007fde0ff */
[----:B------:R-:W-:-:S02]  /*391a0*/  IMAD R229, R229, 0xa9, RZ ;  /* 0x000000a9e5e57824 */ /* 0x000fc400078e02ff */
[----:B------:R-:W-:Y:S01]  /*391b0*/  IMAD R230, R230, 0xaa, RZ ;  /* 0x000000aae6e67824 */ /* 0x000fe200078e02ff */
[-C--:B----4-:R-:W-:Y:S01]  /*391c0*/  IADD3 R4, P4, R50, R2.reuse, RZ ;  /* 0x0000000232047210 */ /* 0x090fe20007f9e0ff */
[----:B------:R-:W-:Y:S01]  /*391d0*/  IMAD R231, R231, 0xab, RZ ;  /* 0x000000abe7e77824 */ /* 0x000fe200078e02ff */
[-C--:B------:R-:W-:Y:S01]  /*391e0*/  LEA.HI.X.SX32 R7, R49, R3.reuse, 0x1, P6 ;  /* 0x0000000331077211 */ /* 0x080fe200030f0eff */
[----:B------:R-:W-:Y:S01]  /*391f0*/  IMAD R236, R236, 0xb0, RZ ;  /* 0x000000b0ecec7824 */ /* 0x000fe200078e02ff */
[-C--:B------:R-:W-:Y:S01]  /*39200*/  LEA.HI.X.SX32 R5, R50, R3.reuse, 0x1, P4 ;  /* 0x0000000332057211 */ /* 0x080fe200020f0eff */
[----:B------:R-:W-:Y:S01]  /*39210*/  IMAD R237, R237, 0xb1, RZ ;  /* 0x000000b1eded7824 */ /* 0x000fe200078e02ff */
[----:B------:R-:W-:Y:S01]  /*39220*/  LEA.HI.X.SX32 R9, R51, R3, 0x1, P5 ;  /* 0x0000000333097211 */ /* 0x000fe200028f0eff */
[----:B------:R-:W-:Y:S01]  /*39230*/  STL.64 [R1+0xbc8], R6 ;  /* 0x000bc80601007387 */ /* 0x000fe20000100a00 */
[----:B------:R-:W-:Y:S01]  /*39240*/  IMAD R238, R238, 0xb2, RZ ;  /* 0x000000b2eeee7824 */ /* 0x000fe200078e02ff */
[----:B------:R-:W1:Y:S02]  /*39250*/  LDC R37, c[0x0][0x278] ;  /* 0x00009e00ff257b82 */ /* 0x000e640000000800 */
[----:B------:R4:W-:Y:S04]  /*39260*/  STL.64 [R1+0xbc0], R4 ;  /* 0x000bc00401007387 */ /* 0x0009e80000100a00 */
[----:B------:R2:W-:Y:S01]  /*39270*/  STL.64 [R1+0xbb8], R8 ;  /* 0x000bb80801007387 */ /* 0x0005e20000100a00 */
[----:B------:R-:W-:Y:S01]  /*39280*/  IMAD R239, R239, 0xb3, RZ ;  /* 0x000000b3efef7824 */ /* 0x000fe200078e02ff */
[----:B------:R-:W1:Y:S01]  /*39290*/  LDC R43, c[0x0][0x278] ;  /* 0x00009e00ff2b7b82 */ /* 0x000e620000000800 */
[----:B----4-:R-:W-:Y:S01]  /*392a0*/  IADD3 R4, P4, R53, R2, RZ ;  /* 0x0000000235047210 */ /* 0x010fe20007f9e0ff */
[----:B------:R-:W-:-:S06]  /*392b0*/  IMAD R240, R240, 0xb4, RZ ;  /* 0x000000b4f0f07824 */ /* 0x000fcc00078e02ff */
[----:B------:R-:W4:Y:S01]  /*392c0*/  LDC R39, c[0x0][0x278] ;  /* 0x00009e00ff277b82 */ /* 0x000f220000000800 */
[-C--:B--2---:R-:W-:Y:S02]  /*392d0*/  IADD3 R8, P5, R54, R2.reuse, RZ ;  /* 0x0000000236087210 */ /* 0x084fe40007fbe0ff */
[-C--:B------:R-:W-:Y:S02]  /*392e0*/  LEA.HI.X.SX32 R5, R53, R3.reuse, 0x1, P4 ;  /* 0x0000000335057211 */ /* 0x080fe400020f0eff */
[-C--:B------:R-:W-:Y:S02]  /*392f0*/  IADD3 R6, P6, R52, R2.reuse, RZ ;  /* 0x0000000234067210 */ /* 0x080fe40007fde0ff */
[-C--:B------:R-:W-:Y:S01]  /*39300*/  LEA.HI.X.SX32 R9, R54, R3.reuse, 0x1, P5 ;  /* 0x0000000336097211 */ /* 0x080fe200028f0eff */
[----:B------:R2:W-:Y:S01]  /*39310*/  STL.64 [R1+0xba8], R4 ;  /* 0x000ba80401007387 */ /* 0x0005e20000100a00 */
[-C--:B------:R-:W-:Y:S01]  /*39320*/  LEA.HI.X.SX32 R7, R52, R3.reuse, 0x1, P6 ;  /* 0x0000000334077211 */ /* 0x080fe200030f0eff */
[----:B------:R-:W-:Y:S01]  /*39330*/  IMAD R241, R241, 0xb5, RZ ;  /* 0x000000b5f1f17824 */ /* 0x000fe200078e02ff */
[C---:B------:R-:W-:Y:S01]  /*39340*/  IADD3 R10, P6, R55.reuse, R2, RZ ;  /* 0x00000002370a7210 */ /* 0x040fe20007fde0ff */
[----:B------:R0:W-:Y:S01]  /*39350*/  STL.64 [R1+0xba0], R8 ;  /* 0x000ba00801007387 */ /* 0x0001e20000100a00 */
[----:B------:R-:W-:Y:S01]  /*39360*/  IMAD R244, R244, 0xb8, RZ ;  /* 0x000000b8f4f47824 */ /* 0x000fe200078e02ff */
[----:B------:R-:W4:Y:S01]  /*39370*/  LDC R45, c[0x0][0x278] ;  /* 0x00009e00ff2d7b82 */ /* 0x000f220000000800 */
[----:B------:R-:W-:-:S02]  /*39380*/  LEA.HI.X.SX32 R11, R55, R3, 0x1, P6 ;  /* 0x00000003370b7211 */ /* 0x000fc400030f0eff */
[----:B--2---:R-:W-:Y:S01]  /*39390*/  IADD3 R4, P4, R56, R2, RZ ;  /* 0x0000000238047210 */ /* 0x004fe20007f9e0ff */
[----:B------:R-:W-:-:S04]  /*393a0*/  IMAD R245, R245, 0xb9, RZ ;  /* 0x000000b9f5f57824 */ /* 0x000fc800078e02ff */
[----:B------:R-:W2:Y:S01]  /*393b0*/  LDC R51, c[0x0][0x278] ;  /* 0x00009e00ff337b82 */ /* 0x000ea20000000800 */
[----:B0-----:R-:W-:-:S04]  /*393c0*/  IADD3 R8, P5, R57, R2, RZ ;  /* 0x0000000239087210 */ /* 0x001fc80007fbe0ff */
[-C--:B------:R-:W-:Y:S01]  /*393d0*/  LEA.HI.X.SX32 R9, R57, R3.reuse, 0x1, P5 ;  /* 0x0000000339097211 */ /* 0x080fe200028f0eff */
[----:B------:R0:W-:Y:S01]  /*393e0*/  STL.64 [R1+0xb98], R10 ;  /* 0x000b980a01007387 */ /* 0x0001e20000100a00 */
[-C--:B------:R-:W-:Y:S01]  /*393f0*/  IADD3 R12, P6, R58, R2.reuse, RZ ;  /* 0x000000023a0c7210 */ /* 0x080fe20007fde0ff */
[----:B------:R-:W-:Y:S01]  /*39400*/  IMAD R246, R246, 0xba, RZ ;  /* 0x000000baf6f67824 */ /* 0x000fe200078e02ff */
[-C--:B------:R-:W-:Y:S01]  /*39410*/  LEA.HI.X.SX32 R5, R56, R3.reuse, 0x1, P4 ;  /* 0x0000000338057211 */ /* 0x080fe200020f0eff */
[----:B------:R3:W-:Y:S01]  /*39420*/  STL.64 [R1+0xb88], R8 ;  /* 0x000b880801007387 */ /* 0x0007e20000100a00 */
[----:B------:R-:W-:Y:S01]  /*39430*/  LEA.HI.X.SX32 R13, R58, R3, 0x1, P6 ;  /* 0x000000033a0d7211 */ /* 0x000fe200030f0eff */
[----:B------:R-:W-:Y:S01]  /*39440*/  IMAD R247, R247, 0xbb, RZ ;  /* 0x000000bbf7f77824 */ /* 0x000fe200078e02ff */
[----:B------:R-:W2:Y:S01]  /*39450*/  LDC R53, c[0x0][0x278] ;  /* 0x00009e00ff357b82 */ /* 0x000ea20000000800 */
[----:B0-----:R-:W-:Y:S01]  /*39460*/  IADD3 R10, P4, R59, R2, RZ ;  /* 0x000000023b0a7210 */ /* 0x001fe20007f9e0ff */
[----:B------:R-:W-:-:S02]  /*39470*/  IMAD R249, R249, 0xbd, RZ ;  /* 0x000000bdf9f97824 */ /* 0x000fc400078e02ff */
[----:B------:R-:W-:Y:S01]  /*39480*/  IMAD R250, R250, 0xbe, RZ ;  /* 0x000000befafa7824 */ /* 0x000fe200078e02ff */
[CC--:B---3--:R-:W-:Y:S01]  /*39490*/  IADD3 R8, P5, R60.reuse, R2.reuse, RZ ;  /* 0x000000023c087210 */ /* 0x0c8fe20007fbe0ff */
[----:B------:R-:W-:Y:S01]  /*394a0*/  IMAD R251, R251, 0xbf, RZ ;  /* 0x000000bffbfb7824 */ /* 0x000fe200078e02ff */
[-C--:B------:R-:W-:Y:S01]  /*394b0*/  LEA.HI.X.SX32 R11, R59, R3.reuse, 0x1, P4 ;  /* 0x000000033b0b7211 */ /* 0x080fe200020f0eff */
[----:B------:R-:W-:Y:S01]  /*394c0*/  IMAD R28, R25, 0x1a7, RZ ;  /* 0x000001a7191c7824 */ /* 0x000fe200078e02ff */
[----:B------:R-:W-:Y:S01]  /*394d0*/  LEA.HI.X.SX32 R9, R60, R3, 0x1, P5 ;  /* 0x000000033c097211 */ /* 0x000fe200028f0eff */
[----:B------:R0:W-:Y:S01]  /*394e0*/  STL.64 [R1+0xb80], R12 ;  /* 0x000b800c01007387 */ /* 0x0001e20000100a00 */
[----:B------:R-:W-:Y:S01]  /*394f0*/  IMAD R40, R35, 0x1ad, RZ ;  /* 0x000001ad23287824 */ /* 0x000fe200078e02ff */
[----:B------:R-:W3:Y:S02]  /*39500*/  LDC R57, c[0x0][0x278] ;  /* 0x00009e00ff397b82 */ /* 0x000ee40000000800 */
[----:B------:R1:W-:Y:S04]  /*39510*/  STL.64 [R1+0xb78], R10 ;  /* 0x000b780a01007387 */ /* 0x0003e80000100a00 */
[----:B------:R4:W-:Y:S01]  /*39520*/  STL.64 [R1+0xb70], R8 ;  /* 0x000b700801007387 */ /* 0x0009e20000100a00 */
[----:B0-----:R-:W-:-:S02]  /*39530*/  IADD3 R12, P6, R61, R2, RZ ;  /* 0x000000023d0c7210 */ /* 0x001fc40007fde0ff */
[CC--:B-1----:R-:W-:Y:S02]  /*39540*/  IADD3 R10, P4, R62.reuse, R2.reuse, RZ ;  /* 0x000000023e0a7210 */ /* 0x0c2fe40007f9e0ff */
[-C--:B------:R-:W-:Y:S02]  /*39550*/  LEA.HI.X.SX32 R13, R61, R3.reuse, 0x1, P6 ;  /* 0x000000033d0d7211 */ /* 0x080fe400030f0eff */
[-C--:B----4-:R-:W-:Y:S01]  /*39560*/  IADD3 R8, P5, R63, R2.reuse, RZ ;  /* 0x000000023f087210 */ /* 0x090fe20007fbe0ff */
[----:B------:R-:W-:Y:S01]  /*39570*/  IMAD R46, R41, 0x1b0, RZ ;  /* 0x000001b0292e7824 */ /* 0x000fe200078e02ff */
[-C--:B------:R-:W-:Y:S01]  /*39580*/  LEA.HI.X.SX32 R11, R62, R3.reuse, 0x1, P4 ;  /* 0x000000033e0b7211 */ /* 0x080fe200020f0eff */
[----:B------:R-:W-:Y:S01]  /*39590*/  IMAD R52, R47, 0x1b3, RZ ;  /* 0x000001b32f347824 */ /* 0x000fe200078e02ff */
[----:B------:R-:W-:Y:S01]  /*395a0*/  LEA.HI.X.SX32 R9, R63, R3, 0x1, P5 ;  /* 0x000000033f097211 */ /* 0x000fe200028f0eff */
[----:B------:R0:W-:Y:S01]  /*395b0*/  STL.64 [R1+0xb68], R12 ;  /* 0x000b680c01007387 */ /* 0x0001e20000100a00 */
[----:B------:R-:W-:Y:S01]  /*395c0*/  IMAD R36, R31, 0x1ab, RZ ;  /* 0x000001ab1f247824 */ /* 0x000fe200078e02ff */
[----:B------:R-:W1:Y:S02]  /*395d0*/  LDC R61, c[0x0][0x278] ;  /* 0x00009e00ff3d7b82 */ /* 0x000e640000000800 */
[----:B------:R4:W-:Y:S04]  /*395e0*/  STL.64 [R1+0xb60], R10 ;  /* 0x000b600a01007387 */ /* 0x0009e80000100a00 */
[----:B------:R2:W-:Y:S01]  /*395f0*/  STL.64 [R1+0xb58], R8 ;  /* 0x000b580801007387 */ /* 0x0005e20000100a00 */
[----:B0-----:R-:W-:-:S02]  /*39600*/  IADD3 R12, P6, R64, R2, RZ ;  /* 0x00000002400c7210 */ /* 0x001fc40007fde0ff */
[CC--:B----4-:R-:W-:Y:S02]  /*39610*/  IADD3 R10, P4, R65.reuse, R2.reuse, RZ ;  /* 0x00000002410a7210 */ /* 0x0d0fe40007f9e0ff */
[-C--:B------:R-:W-:Y:S02]  /*39620*/  LEA.HI.X.SX32 R13, R64, R3.reuse, 0x1, P6 ;  /* 0x00000003400d7211 */ /* 0x080fe400030f0eff */
[CC--:B--2---:R-:W-:Y:S02]  /*39630*/  IADD3 R8, P5, R66.reuse, R2.reuse, RZ ;  /* 0x0000000242087210 */ /* 0x0c4fe40007fbe0ff */
[-C--:B------:R-:W-:Y:S02]  /*39640*/  LEA.HI.X.SX32 R11, R65, R3.reuse, 0x1, P4 ;  /* 0x00000003410b7211 */ /* 0x080fe400020f0eff */
[----:B------:R-:W-:Y:S01]  /*39650*/  LEA.HI.X.SX32 R9, R66, R3, 0x1, P5 ;  /* 0x0000000342097211 */ /* 0x000fe200028f0eff */
[----:B------:R0:W-:Y:S01]  /*39660*/  STL.64 [R1+0xb50], R12 ;  /* 0x000b500c01007387 */ /* 0x0001e20000100a00 */
[----:B------:R-:W-:Y:S01]  /*39670*/  IMAD R42, R37, 0x1ae, RZ ;  /* 0x000001ae252a7824 */ /* 0x000fe200078e02ff */
[----:B------:R-:W2:Y:S02]  /*39680*/  LDC R65, c[0x0][0x278] ;  /* 0x00009e00ff417b82 */ /* 0x000ea40000000800 */
[----:B------:R4:W-:Y:S04]  /*39690*/  STL.64 [R1+0xb48], R10 ;  /* 0x000b480a01007387 */ /* 0x0009e80000100a00 */
[----:B------:R3:W-:Y:S01]  /*396a0*/  STL.64 [R1+0xb40], R8 ;  /* 0x000b400801007387 */ /* 0x0007e20000100a00 */
[----:B0-----:R-:W-:-:S02]  /*396b0*/  IADD3 R12, P6, R67, R2, RZ ;  /* 0x00000002430c7210 */ /* 0x001fc40007fde0ff */
[CC--:B----4-:R-:W-:Y:S02]  /*396c0*/  IADD3 R10, P4, R68.reuse, R2.reuse, RZ ;  /* 0x00000002440a7210 */ /* 0x0d0fe40007f9e0ff */
[-C--:B------:R-:W-:Y:S02]  /*396d0*/  LEA.HI.X.SX32 R13, R67, R3.reuse, 0x1, P6 ;  /* 0x00000003430d7211 */ /* 0x080fe400030f0eff */
[-C--:B---3--:R-:W-:Y:S01]  /*396e0*/  IADD3 R8, P5, R69, R2.reuse, RZ ;  /* 0x0000000245087210 */ /* 0x088fe20007fbe0ff */
        /* <DEDUP_REMOVED lines=10> */
[CC--:B----4-:R-:W-:Y:S02]  /*39790*/  IADD3 R10, P4, R71.reuse, R2.reuse, RZ ;  /* 0x00000002470a7210 */ /* 0x0d0fe40007f9e0ff */
[-C--:B------:R-:W-:Y:S02]  /*397a0*/  LEA.HI.X.SX32 R13, R70, R3.reuse, 0x1, P6 ;  /* 0x00000003460d7211 */ /* 0x080fe400030f0eff */
[CC--:B-1----:R-:W-:Y:S02]  /*397b0*/  IADD3 R8, P5, R72.reuse, R2.reuse, RZ ;  /* 0x0000000248087210 */ /* 0x0c2fe40007fbe0ff */
[-C--:B------:R-:W-:Y:S02]  /*397c0*/  LEA.HI.X.SX32 R11, R71, R3.reuse, 0x1, P4 ;  /* 0x00000003470b7211 */ /* 0x080fe400020f0eff */
[----:B------:R-:W-:Y:S01]  /*397d0*/  LEA.HI.X.SX32 R9, R72, R3, 0x1, P5 ;  /* 0x0000000348097211 */ /* 0x000fe200028f0eff */
[----:B------:R0:W-:Y:S01]  /*397e0*/  STL.64 [R1+0xb20], R12 ;  /* 0x000b200c01007387 */ /* 0x0001e20000100a00 */
[----:B------:R-:W-:Y:S01]  /*397f0*/  IMAD R44, R39, 0x1af, RZ ;  /* 0x000001af272c7824 */ /* 0x000fe200078e02ff */
[----:B------:R-:W1:Y:S02]  /*39800*/  LDC R71, c[0x0][0x278] ;  /* 0x00009e00ff477b82 */ /* 0x000e640000000800 */
[----:B------:R4:W-:Y:S04]  /*39810*/  STL.64 [R1+0xb18], R10 ;  /* 0x000b180a01007387 */ /* 0x0009e80000100a00 */
[----:B------:R2:W-:Y:S01]  /*39820*/  STL.64 [R1+0xb10], R8 ;  /* 0x000b100801007387 */ /* 0x0005e20000100a00 */
[----:B------:R-:W-:Y:S01]  /*39830*/  IMAD R50, R45, 0x1b2, RZ ;  /* 0x000001b22d327824 */ /* 0x000fe200078e02ff */
[----:B------:R-:W1:Y:S01]  /*39840*/  LDC R72, c[0x0][0x278] ;  /* 0x00009e00ff487b82 */ /* 0x000e620000000800 */
        /* <DEDUP_REMOVED lines=12> */
[-C--:B----4-:R-:W-:Y:S02]  /*39910*/  IADD3 R10, P4, R77, R2.reuse, RZ ;  /* 0x000000024d0a7210 */ /* 0x090fe40007f9e0ff */
[-C--:B------:R-:W-:Y:S02]  /*39920*/  LEA.HI.X.SX32 R13, R76, R3.reuse, 0x1, P6 ;  /* 0x000000034c0d7211 */ /* 0x080fe400030f0eff */
[CC--:B---3--:R-:W-:Y:S01]  /*39930*/  IADD3 R8, P5, R78.reuse, R2.reuse, RZ ;  /* 0x000000024e087210 */ /* 0x0c8fe20007fbe0ff */
[----:B------:R-:W-:Y:S01]  /*39940*/  IMAD R66, R61, 0x1ba, RZ ;  /* 0x000001ba3d427824 */ /* 0x000fe200078e02ff */
[-C--:B------:R-:W-:Y:S01]  /*39950*/  LEA.HI.X.SX32 R11, R77, R3.reuse, 0x1, P4 ;  /* 0x000000034d0b7211 */ /* 0x080fe200020f0eff */
[----:B------:R-:W0:Y:S01]  /*39960*/  LDC R76, c[0x0][0x278] ;  /* 0x00009e00ff4c7b82 */ /* 0x000e220000000800 */
[----:B------:R-:W-:Y:S01]  /*39970*/  LEA.HI.X.SX32 R9, R78, R3, 0x1, P5 ;  /* 0x000000034e097211 */ /* 0x000fe200028f0eff */
[----:B------:R3:W-:Y:S04]  /*39980*/  STL.64 [R1+0xaf0], R12 ;  /* 0x000af00c01007387 */ /* 0x0007e80000100a00 */
[----:B------:R4:W-:Y:S04]  /*39990*/  STL.64 [R1+0xae8], R10 ;  /* 0x000ae80a01007387 */ /* 0x0009e80000100a00 */
[----:B------:R1:W-:Y:S01]  /*399a0*/  STL.64 [R1+0xae0], R8 ;  /* 0x000ae00801007387 */ /* 0x0003e20000100a00 */
[----:B---3--:R-:W-:-:S02]  /*399b0*/  IADD3 R12, P6, R79, R2, RZ ;  /* 0x000000024f0c7210 */ /* 0x008fc40007fde0ff */
[CC--:B----4-:R-:W-:Y:S02]  /*399c0*/  IADD3 R10, P4, R80.reuse, R2.reuse, RZ ;  /* 0x00000002500a7210 */ /* 0x0d0fe40007f9e0ff */
[-C--:B------:R-:W-:Y:S02]  /*399d0*/  LEA.HI.X.SX32 R13, R79, R3.reuse, 0x1, P6 ;  /* 0x000000034f0d7211 */ /* 0x080fe400030f0eff */
[CC--:B-1----:R-:W-:Y:S01]  /*399e0*/  IADD3 R8, P5, R81.reuse, R2.reuse, RZ ;  /* 0x0000000251087210 */ /* 0x0c2fe20007fbe0ff */
[----:B------:R-:W1:Y:S01]  /*399f0*/  LDC R79, c[0x0][0x278] ;  /* 0x00009e00ff4f7b82 */ /* 0x000e620000000800 */
[-C--:B------:R-:W-:Y:S02]  /*39a00*/  LEA.HI.X.SX32 R11, R80, R3.reuse, 0x1, P4 ;  /* 0x00000003500b7211 */ /* 0x080fe400020f0eff */
[----:B------:R-:W-:Y:S01]  /*39a10*/  LEA.HI.X.SX32 R9, R81, R3, 0x1, P5 ;  /* 0x0000000351097211 */ /* 0x000fe200028f0eff */
[----:B------:R3:W-:Y:S04]  /*39a20*/  STL.64 [R1+0xad8], R12 ;  /* 0x000ad80c01007387 */ /* 0x0007e80000100a00 */
[----:B------:R4:W-:Y:S01]  /*39a30*/  STL.64 [R1+0xad0], R10 ;  /* 0x000ad00a01007387 */ /* 0x0009e20000100a00 */
[----:B------:R-:W-:Y:S01]  /*39a40*/  IMAD R58, R53, 0x1b6, RZ ;  /* 0x000001b6353a7824 */ /* 0x000fe200078e02ff */
[----:B------:R-:W0:Y:S02]  /*39a50*/  LDC R80, c[0x0][0x278] ;  /* 0x00009e00ff507b82 */ /* 0x000e240000000800 */
[----:B------:R2:W-:Y:S01]  /*39a60*/  STL.64 [R1+0xac8], R8 ;  /* 0x000ac80801007387 */ /* 0x0005e20000100a00 */
[----:B---3--:R-:W-:-:S02]  /*39a70*/  IADD3 R12, P6, R82, R2, RZ ;  /* 0x00000002520c7210 */ /* 0x008fc40007fde0ff */
[CC--:B----4-:R-:W-:Y:S02]  /*39a80*/  IADD3 R10, P4, R83.reuse, R2.reuse, RZ ;  /* 0x00000002530a7210 */ /* 0x0d0fe40007f9e0ff */
[-C--:B------:R-:W-:Y:S02]  /*39a90*/  LEA.HI.X.SX32 R13, R82, R3.reuse, 0x1, P6 ;  /* 0x00000003520d7211 */ /* 0x080fe400030f0eff */
[CC--:B--2---:R-:W-:Y:S02]  /*39aa0*/  IADD3 R8, P5, R84.reuse, R2.reuse, RZ ;  /* 0x0000000254087210 */ /* 0x0c4fe40007fbe0ff */
[-C--:B------:R-:W-:Y:S02]  /*39ab0*/  LEA.HI.X.SX32 R11, R83, R3.reuse, 0x1, P4 ;  /* 0x00000003530b7211 */ /* 0x080fe400020f0eff */
[----:B------:R-:W-:Y:S01]  /*39ac0*/  LEA.HI.X.SX32 R9, R84, R3, 0x1, P5 ;  /* 0x0000000354097211 */ /* 0x000fe200028f0eff */
[----:B------:R2:W-:Y:S01]  /*39ad0*/  STL.64 [R1+0xac0], R12 ;  /* 0x000ac00c01007387 */ /* 0x0005e20000100a00 */
[----:B------:R-:W3:Y:S03]  /*39ae0*/  LDC R83, c[0x0][0x278] ;  /* 0x00009e00ff537b82 */ /* 0x000ee60000000800 */
[----:B------:R4:W-:Y:S04]  /*39af0*/  STL.64 [R1+0xab8], R10 ;  /* 0x000ab80a01007387 */ /* 0x0009e80000100a00 */
[----:B------:R1:W-:Y:S01]  /*39b00*/  STL.64 [R1+0xab0], R8 ;  /* 0x000ab00801007387 */ /* 0x0003e20000100a00 */
[----:B------:R-:W-:Y:S01]  /*39b10*/  IMAD R62, R57, 0x1b8, RZ ;  /* 0x000001b8393e7824 */ /* 0x000fe200078e02ff */
[----:B------:R-:W3:Y:S01]  /*39b20*/  LDC R84, c[0x0][0x278] ;  /* 0x00009e00ff547b82 */ /* 0x000ee20000000800 */
[----:B--2---:R-:W-:-:S02]  /*39b30*/  IADD3 R12, P6, R85, R2, RZ ;  /* 0x00000002550c7210 */ /* 0x004fc40007fde0ff */
[CC--:B----4-:R-:W-:Y:S02]  /*39b40*/  IADD3 R10, P4, R86.reuse, R2.reuse, RZ ;  /* 0x00000002560a7210 */ /* 0x0d0fe40007f9e0ff */
[-C--:B------:R-:W-:Y:S02]  /*39b50*/  LEA.HI.X.SX32 R13, R85, R3.reuse, 0x1, P6 ;  /* 0x00000003550d7211 */ /* 0x080fe400030f0eff */
[CC--:B-1----:R-:W-:Y:S02]  /*39b60*/  IADD3 R8, P5, R87.reuse, R2.reuse, RZ ;  /* 0x0000000257087210 */ /* 0x0c2fe40007fbe0ff */
[-C--:B------:R-:W-:Y:S02]  /*39b70*/  LEA.HI.X.SX32 R11, R86, R3.reuse, 0x1, P4 ;  /* 0x00000003560b7211 */ /* 0x080fe400020f0eff */
[----:B------:R-:W-:Y:S01]  /*39b80*/  LEA.HI.X.SX32 R9, R87, R3, 0x1, P5 ;  /* 0x0000000357097211 */ /* 0x000fe200028f0eff */
[----:B------:R1:W-:Y:S01]  /*39b90*/  STL.64 [R1+0xaa8], R12 ;  /* 0x000aa80c01007387 */ /* 0x0003e20000100a00 */
[----:B------:R-:W2:Y:S03]  /*39ba0*/  LDC R87, c[0x0][0x278] ;  /* 0x00009e00ff577b82 */ /* 0x000ea60000000800 */
[----:B------:R4:W-:Y:S04]  /*39bb0*/  STL.64 [R1+0xaa0], R10 ;  /* 0x000aa00a01007387 */ /* 0x0009e80000100a00 */
[----:B------:R0:W-:Y:S01]  /*39bc0*/  STL.64 [R1+0xa98], R8 ;  /* 0x000a980801007387 */ /* 0x0001e20000100a00 */
[----:B-1----:R-:W-:-:S02]  /*39bd0*/  IADD3 R12, P6, R88, R2, RZ ;  /* 0x00000002580c7210 */ /* 0x002fc40007fde0ff */
[CC--:B----4-:R-:W-:Y:S02]  /*39be0*/  IADD3 R10, P4, R89.reuse, R2.reuse, RZ ;  /* 0x00000002590a7210 */ /* 0x0d0fe40007f9e0ff */
[-C--:B------:R-:W-:Y:S02]  /*39bf0*/  LEA.HI.X.SX32 R13, R88, R3.reuse, 0x1, P6 ;  /* 0x00000003580d7211 */ /* 0x080fe400030f0eff */
[CC--:B0-----:R-:W-:Y:S01]  /*39c00*/  IADD3 R8, P5, R90.reuse, R2.reuse, RZ ;  /* 0x000000025a087210 */ /* 0x0c1fe20007fbe0ff */
[----:B------:R-:W0:Y:S01]  /*39c10*/  LDC R88, c[0x0][0x278] ;  /* 0x00009e00ff587b82 */ /* 0x000e220000000800 */
[-C--:B------:R-:W-:Y:S02]  /*39c20*/  LEA.HI.X.SX32 R11, R89, R3.reuse, 0x1, P4 ;  /* 0x00000003590b7211 */ /* 0x080fe400020f0eff */
[----:B------:R-:W-:Y:S01]  /*39c30*/  LEA.HI.X.SX32 R9, R90, R3, 0x1, P5 ;  /* 0x000000035a097211 */ /* 0x000fe200028f0eff */
[----:B------:R1:W-:Y:S04]  /*39c40*/  STL.64 [R1+0xa90], R12 ;  /* 0x000a900c01007387 */ /* 0x0003e80000100a00 */
[----:B------:R4:W-:Y:S04]  /*39c50*/  STL.64 [R1+0xa88], R10 ;  /* 0x000a880a01007387 */ /* 0x0009e80000100a00 */
[----:B------:R3:W-:Y:S01]  /*39c60*/  STL.64 [R1+0xa80], R8 ;  /* 0x000a800801007387 */ /* 0x0007e20000100a00 */
[----:B-1----:R-:W-:-:S02]  /*39c70*/  IADD3 R12, P6, R91, R2, RZ ;  /* 0x000000025b0c7210 */ /* 0x002fc40007fde0ff */
[CC--:B----4-:R-:W-:Y:S02]  /*39c80*/  IADD3 R10, P4, R92.reuse, R2.reuse, RZ ;  /* 0x000000025c0a7210 */ /* 0x0d0fe40007f9e0ff */
[-C--:B------:R-:W-:Y:S02]  /*39c90*/  LEA.HI.X.SX32 R13, R91, R3.reuse, 0x1, P6 ;  /* 0x000000035b0d7211 */ /* 0x080fe400030f0eff */
[CC--:B---3--:R-:W-:Y:S01]  /*39ca0*/  IADD3 R8, P5, R93.reuse, R2.reuse, RZ ;  /* 0x000000025d087210 */ /* 0x0c8fe20007fbe0ff */
        /* <DEDUP_REMOVED lines=18> */
[----:B--2---:R-:W-:-:S02]  /*39dd0*/  IADD3 R12, P6, R97, R2, RZ ;  /* 0x00000002610c7210 */ /* 0x004fc40007fde0ff */
[CC--:B----4-:R-:W-:Y:S02]  /*39de0*/  IADD3 R10, P4, R98.reuse, R2.reuse, RZ ;  /* 0x00000002620a7210 */ /* 0x0d0fe40007f9e0ff */
[-C--:B------:R-:W-:Y:S02]  /*39df0*/  LEA.HI.X.SX32 R13, R97, R3.reuse, 0x1, P6 ;  /* 0x00000003610d7211 */ /* 0x080fe400030f0eff */
[-C--:B-1----:R-:W-:Y:S01]  /*39e00*/  IADD3 R8, P5, R99, R2.reuse, RZ ;  /* 0x0000000263087210 */ /* 0x082fe20007fbe0ff */
[----:B------:R-:W-:Y:S01]  /*39e10*/  IMAD R73, R67, 0x1bd, RZ ;  /* 0x000001bd43497824 */ /* 0x000fe200078e02ff */
[-C--:B------:R-:W-:Y:S01]  /*39e20*/  LEA.HI.X.SX32 R11, R98, R3.reuse, 0x1, P4 ;  /* 0x00000003620b7211 */ /* 0x080fe200020f0eff */
[----:B------:R-:W1:Y:S01]  /*39e30*/  LDC R97, c[0x0][0x278] ;  /* 0x00009e00ff617b82 */ /* 0x000e620000000800 */
[----:B------:R-:W-:Y:S01]  /*39e40*/  LEA.HI.X.SX32 R9, R99, R3, 0x1, P5 ;  /* 0x0000000363097211 */ /* 0x000fe200028f0eff */
[----:B------:R2:W-:Y:S04]  /*39e50*/  STL.64 [R1+0xa48], R12 ;  /* 0x000a480c01007387 */ /* 0x0005e80000100a00 */
[----:B------:R4:W-:Y:S01]  /*39e60*/  STL.64 [R1+0xa40], R10 ;  /* 0x000a400a01007387 */ /* 0x0009e20000100a00 */
[----:B------:R-:W-:Y:S01]  /*39e70*/  IMAD R77, R71, 0x1bf, RZ ;  /* 0x000001bf474d7824 */ /* 0x000fe200078e02ff */
[----:B------:R-:W1:Y:S02]  /*39e80*/  LDC R98, c[0x0][0x278] ;  /* 0x00009e00ff627b82 */ /* 0x000e640000000800 */
[----:B------:R0:W-:Y:S01]  /*39e90*/  STL.64 [R1+0xa38], R8 ;  /* 0x000a380801007387 */ /* 0x0001e20000100a00 */
[----:B--2---:R-:W-:-:S02]  /*39ea0*/  IADD3 R12, P6, R152, R2, RZ ;  /* 0x00000002980c7210 */ /* 0x004fc40007fde0ff */
[CC--:B----4-:R-:W-:Y:S02]  /*39eb0*/  IADD3 R10, P4, R153.reuse, R2.reuse, RZ ;  /* 0x00000002990a7210 */ /* 0x0d0fe40007f9e0ff */
[-C--:B------:R-:W-:Y:S02]  /*39ec0*/  LEA.HI.X.SX32 R13, R152, R3.reuse, 0x1, P6 ;  /* 0x00000003980d7211 */ /* 0x080fe400030f0eff */
[CC--:B0-----:R-:W-:Y:S02]  /*39ed0*/  IADD3 R8, P5, R154.reuse, R2.reuse, RZ ;  /* 0x000000029a087210 */ /* 0x0c1fe40007fbe0ff */
[-C--:B------:R-:W-:Y:S02]  /*39ee0*/  LEA.HI.X.SX32 R11, R153, R3.reuse, 0x1, P4 ;  /* 0x00000003990b7211 */ /* 0x080fe400020f0eff */
[----:B------:R-:W-:Y:S01]  /*39ef0*/  LEA.HI.X.SX32 R9, R154, R3, 0x1, P5 ;  /* 0x000000039a097211 */ /* 0x000fe200028f0eff */
[----:B------:R0:W-:Y:S01]  /*39f00*/  STL.64 [R1+0xa30], R12 ;  /* 0x000a300c01007387 */ /* 0x0001e20000100a00 */
[----:B------:R-:W2:Y:S03]  /*39f10*/  LDC R153, c[0x0][0x278] ;  /* 0x00009e00ff997b82 */ /* 0x000ea60000000800 */
        /* <DEDUP_REMOVED lines=8> */
[----:B------:R-:W0:Y:S01]  /*39fa0*/  LDC R155, c[0x0][0x278] ;  /* 0x00009e00ff9b7b82 */ /* 0x000e220000000800 */
        /* <DEDUP_REMOVED lines=9> */
[CC--:B-1----:R-:W-:Y:S02]  /*3a040*/  IADD3 R8, P5, R160.reuse, R2.reuse, RZ ;  /* 0x00000002a0087210 */ /* 0x0c2fe40007fbe0ff */
[-C--:B------:R-:W-:Y:S02]  /*3a050*/  LEA.HI.X.SX32 R11, R159, R3.reuse, 0x1, P4 ;  /* 0x000000039f0b7211 */ /* 0x080fe400020f0eff */
[----:B------:R-:W-:Y:S01]  /*3a060*/  LEA.HI.X.SX32 R9, R160, R3, 0x1, P5 ;  /* 0x00000003a0097211 */ /* 0x000fe200028f0eff */
[----:B------:R1:W-:Y:S01]  /*3a070*/  STL.64 [R1+0xa00], R12 ;  /* 0x000a000c01007387 */ /* 0x0003e20000100a00 */
[----:B------:R-:W-:Y:S01]  /*3a080*/  IMAD R82, R79, 0x1c2, RZ ;  /* 0x000001c24f527824 */ /* 0x000fe200078e02ff */
[----:B------:R-:W3:Y:S02]  /*3a090*/  LDC R159, c[0x0][0x278] ;  /* 0x00009e00ff9f7b82 */ /* 0x000ee40000000800 */
[----:B------:R4:W-:Y:S04]  /*3a0a0*/  STL.64 [R1+0x9f8], R10 ;  /* 0x0009f80a01007387 */ /* 0x0009e80000100a00 */
[----:B------:R2:W-:Y:S01]  /*3a0b0*/  STL.64 [R1+0x9f0], R8 ;  /* 0x0009f00801007387 */ /* 0x0005e20000100a00 */
[----:B-1----:R-:W-:-:S02]  /*3a0c0*/  IADD3 R12, P6, R161, R2, RZ ;  /* 0x00000002a10c7210 */ /* 0x002fc40007fde0ff */
[-C--:B----4-:R-:W-:Y:S02]  /*3a0d0*/  IADD3 R10, P4, R162, R2.reuse, RZ ;  /* 0x00000002a20a7210 */ /* 0x090fe40007f9e0ff */
[-C--:B------:R-:W-:Y:S02]  /*3a0e0*/  LEA.HI.X.SX32 R13, R161, R3.reuse, 0x1, P6 ;  /* 0x00000003a10d7211 */ /* 0x080fe400030f0eff */
[CC--:B--2---:R-:W-:Y:S01]  /*3a0f0*/  IADD3 R8, P5, R163.reuse, R2.reuse, RZ ;  /* 0x00000002a3087210 */ /* 0x0c4fe20007fbe0ff */
        /* <DEDUP_REMOVED lines=68> */
[----:B------:R-:W-:Y:S01]  /*3a540*/  IMAD R154, R97, 0x1cc, RZ ;  /* 0x000001cc619a7824 */ /* 0x000fe200078e02ff */
[----:B------:R-:W2:Y:S01]  /*3a550*/  LDC R178, c[0x0][0x278] ;  /* 0x00009e00ffb27b82 */ /* 0x000ea20000000800 */
[----:B0-----:R-:W-:-:S02]  /*3a560*/  IADD3 R12, P6, R179, R2, RZ ;  /* 0x00000002b30c7210 */ /* 0x001fc40007fde0ff */
[CC--:B----4-:R-:W-:Y:S02]  /*3a570*/  IADD3 R10, P4, R180.reuse, R2.reuse, RZ ;  /* 0x00000002b40a7210 */ /* 0x0d0fe40007f9e0ff */
[-C--:B------:R-:W-:Y:S02]  /*3a580*/  LEA.HI.X.SX32 R13, R179, R3.reuse, 0x1, P6 ;  /* 0x00000003b30d7211 */ /* 0x080fe400030f0eff */
[CC--:B---3--:R-:W-:Y:S02]  /*3a590*/  IADD3 R8, P5, R181.reuse, R2.reuse, RZ ;  /* 0x00000002b5087210 */ /* 0x0c8fe40007fbe0ff */
[-C--:B------:R-:W-:Y:S02]  /*3a5a0*/  LEA.HI.X.SX32 R11, R180, R3.reuse, 0x1, P4 ;  /* 0x00000003b40b7211 */ /* 0x080fe400020f0eff */
[----:B------:R-:W-:Y:S01]  /*3a5b0*/  LEA.HI.X.SX32 R9, R181, R3, 0x1, P5 ;  /* 0x00000003b5097211 */ /* 0x000fe200028f0eff */
[----:B------:R0:W-:Y:S01]  /*3a5c0*/  STL.64 [R1+0x958], R12 ;  /* 0x0009580c01007387 */ /* 0x0001e20000100a00 */
[----:B------:R-:W3:Y:S03]  /*3a5d0*/  LDC R181, c[0x0][0x278] ;  /* 0x00009e00ffb57b82 */ /* 0x000ee60000000800 */
        /* <DEDUP_REMOVED lines=29> */
[CC--:B---3--:R-:W-:Y:S02]  /*3a7b0*/  IADD3 R8, P5, R190.reuse, R2.reuse, RZ ;  /* 0x00000002be087210 */ /* 0x0c8fe40007fbe0ff */
[-C--:B------:R-:W-:Y:S02]  /*3a7c0*/  LEA.HI.X.SX32 R11, R189, R3.reuse, 0x1, P4 ;  /* 0x00000003bd0b7211 */ /* 0x080fe400020f0eff */
[----:B------:R-:W-:Y:S01]  /*3a7d0*/  LEA.HI.X.SX32 R9, R190, R3, 0x1, P5 ;  /* 0x00000003be097211 */ /* 0x000fe200028f0eff */
[----:B------:R0:W-:Y:S01]  /*3a7e0*/  STL.64 [R1+0x910], R12 ;  /* 0x0009100c01007387 */ /* 0x0001e20000100a00 */
[----:B------:R-:W-:Y:S01]  /*3a7f0*/  IMAD R163, R159, 0x1d0, RZ ;  /* 0x000001d09fa37824 */ /* 0x000fe200078e02ff */
[----:B------:R-:W3:Y:S02]  /*3a800*/  LDC R189, c[0x0][0x278] ;  /* 0x00009e00ffbd7b82 */ /* 0x000ee40000000800 */
[----:B------:R4:W-:Y:S04]  /*3a810*/  STL.64 [R1+0x908], R10 ;  /* 0x0009080a01007387 */ /* 0x0009e80000100a00 */
[----:B------:R1:W-:Y:S01]  /*3a820*/  STL.64 [R1+0x900], R8 ;  /* 0x0009000801007387 */ /* 0x0003e20000100a00 */
[----:B------:R-:W-:Y:S01]  /*3a830*/  IMAD R164, R156, 0x1d1, RZ ;  /* 0x000001d19ca47824 */ /* 0x000fe200078e02ff */
[----:B------:R-:W3:Y:S01]  /*3a840*/  LDC R190, c[0x0][0x278] ;  /* 0x00009e00ffbe7b82 */ /* 0x000ee20000000800 */
        /* <DEDUP_REMOVED lines=86> */
[-C--:B--2---:R-:W-:Y:S01]  /*3adb0*/  IADD3 R8, P5, R214, R2.reuse, RZ ;  /* 0x00000002d6087210 */ /* 0x084fe20007fbe0ff */
[----:B------:R-:W-:Y:S01]  /*3adc0*/  IMAD R186, R178, 0x1dc, RZ ;  /* 0x000001dcb2ba7824 */ /* 0x000fe200078e02ff */
[-C--:B------:R-:W-:Y:S01]  /*3add0*/  LEA.HI.X.SX32 R11, R213, R3.reuse, 0x1, P4 ;  /* 0x00000003d50b7211 */ /* 0x080fe200020f0eff */
[----:B------:R-:W-:Y:S01]  /*3ade0*/  IMAD R188, R183, 0x1dd, RZ ;  /* 0x000001ddb7bc7824 */ /* 0x000fe200078e02ff */
        /* <DEDUP_REMOVED lines=9> */
[CC--:B---3--:R-:W-:Y:S01]  /*3ae80*/  IADD3 R8, P5, R217.reuse, R2.reuse, RZ ;  /* 0x00000002d9087210 */ /* 0x0c8fe20007fbe0ff */
[----:B------:R-:W0:Y:S01]  /*3ae90*/  LDC R215, c[0x0][0x278] ;  /* 0x00009e00ffd77b82 */ /* 0x000e220000000800 */
[-C--:B------:R-:W-:Y:S02]  /*3aea0*/  LEA.HI.X.SX32 R11, R216, R3.reuse, 0x1, P4 ;  /* 0x00000003d80b7211 */ /* 0x080fe400020f0eff */
[----:B------:R-:W-:Y:S01]  /*3aeb0*/  LEA.HI.X.SX32 R9, R217, R3, 0x1, P5 ;  /* 0x00000003d9097211 */ /* 0x000fe200028f0eff */
[----:B------:R3:W-:Y:S04]  /*3aec0*/  STL.64 [R1+0x838], R12 ;  /* 0x0008380c01007387 */ /* 0x0007e80000100a00 */
[----:B------:R4:W-:Y:S01]  /*3aed0*/  STL.64 [R1+0x830], R10 ;  /* 0x0008300a01007387 */ /* 0x0009e20000100a00 */
[----:B------:R-:W-:Y:S01]  /*3aee0*/  IMAD R192, R184, 0x1df, RZ ;  /* 0x000001dfb8c07824 */ /* 0x000fe200078e02ff */
[----:B------:R-:W2:Y:S02]  /*3aef0*/  LDC R217, c[0x0][0x278] ;  /* 0x00009e00ffd97b82 */ /* 0x000ea40000000800 */
[----:B------:R1:W-:Y:S01]  /*3af00*/  STL.64 [R1+0x828], R8 ;  /* 0x0008280801007387 */ /* 0x0003e20000100a00 */
[----:B---3--:R-:W-:-:S02]  /*3af10*/  IADD3 R12, P6, R218, R2, RZ ;  /* 0x00000002da0c7210 */ /* 0x008fc40007fde0ff */
[-C--:B----4-:R-:W-:Y:S02]  /*3af20*/  IADD3 R10, P4, R219, R2.reuse, RZ ;  /* 0x00000002db0a7210 */ /* 0x090fe40007f9e0ff */
[-C--:B------:R-:W-:Y:S02]  /*3af30*/  LEA.HI.X.SX32 R13, R218, R3.reuse, 0x1, P6 ;  /* 0x00000003da0d7211 */ /* 0x080fe400030f0eff */
[CC--:B-1----:R-:W-:Y:S01]  /*3af40*/  IADD3 R8, P5, R220.reuse, R2.reuse, RZ ;  /* 0x00000002dc087210 */ /* 0x0c2fe20007fbe0ff */
[----:B------:R-:W-:Y:S01]  /*3af50*/  IMAD R194, R189, 0x1e0, RZ ;  /* 0x000001e0bdc27824 */ /* 0x000fe200078e02ff */
[-C--:B------:R-:W-:Y:S01]  /*3af60*/  LEA.HI.X.SX32 R11, R219, R3.reuse, 0x1, P4 ;  /* 0x00000003db0b7211 */ /* 0x080fe200020f0eff */
[----:B------:R-:W-:Y:S01]  /*3af70*/  IMAD R197, R193, 0x1e1, RZ ;  /* 0x000001e1c1c57824 */ /* 0x000fe200078e02ff */
[----:B------:R-:W-:Y:S01]  /*3af80*/  LEA.HI.X.SX32 R9, R220, R3, 0x1, P5 ;  /* 0x00000003dc097211 */ /* 0x000fe200028f0eff */
[----:B------:R1:W-:Y:S01]  /*3af90*/  STL.64 [R1+0x820], R12 ;  /* 0x0008200c01007387 */ /* 0x0003e20000100a00 */
[----:B------:R-:W3:Y:S03]  /*3afa0*/  LDC R218, c[0x0][0x278] ;  /* 0x00009e00ffda7b82 */ /* 0x000ee60000000800 */
        /* <DEDUP_REMOVED lines=10> */
[----:B------:R4:W-:Y:S01]  /*3b050*/  STL.64 [R1+0x800], R10 ;  /* 0x0008000a01007387 */ /* 0x0009e20000100a00 */
[----:B------:R-:W-:Y:S01]  /*3b060*/  IMAD R198, R190, 0x1e2, RZ ;  /* 0x000001e2bec67824 */ /* 0x000fe200078e02ff */
[----:B------:R-:W3:Y:S02]  /*3b070*/  LDC R223, c[0x0][0x278] ;  /* 0x00009e00ffdf7b82 */ /* 0x000ee40000000800 */
[----:B------:R2:W-:Y:S01]  /*3b080*/  STL.64 [R1+0x7f8], R8 ;  /* 0x0007f80801007387 */ /* 0x0005e20000100a00 */
[----:B-1----:R-:W-:-:S02]  /*3b090*/  IADD3 R12, P6, R224, R2, RZ ;  /* 0x00000002e00c7210 */ /* 0x002fc40007fde0ff */
[-C--:B----4-:R-:W-:Y:S02]  /*3b0a0*/  IADD3 R10, P4, R225, R2.reuse, RZ ;  /* 0x00000002e10a7210 */ /* 0x090fe40007f9e0ff */
[-C--:B------:R-:W-:Y:S02]  /*3b0b0*/  LEA.HI.X.SX32 R13, R224, R3.reuse, 0x1, P6 ;  /* 0x00000003e00d7211 */ /* 0x080fe400030f0eff */
[CC--:B--2---:R-:W-:Y:S01]  /*3b0c0*/  IADD3 R8, P5, R226.reuse, R2.reuse, RZ ;  /* 0x00000002e2087210 */ /* 0x0c4fe20007fbe0ff */
[----:B------:R-:W-:Y:S01]  /*3b0d0*/  IMAD R200, R195, 0x1e3, RZ ;  /* 0x000001e3c3c87824 */ /* 0x000fe200078e02ff */
[-C--:B------:R-:W-:Y:S01]  /*3b0e0*/  LEA.HI.X.SX32 R11, R225, R3.reuse, 0x1, P4 ;  /* 0x00000003e10b7211 */ /* 0x080fe200020f0eff */
[----:B------:R-:W-:Y:S01]  /*3b0f0*/  IMAD R203, R199, 0x1e4, RZ ;  /* 0x000001e4c7cb7824 */ /* 0x000fe200078e02ff */
        /* <DEDUP_REMOVED lines=17> */
[----:B-1----:R-:W-:-:S02]  /*3b210*/  IADD3 R12, P6, R230, R2, RZ ;  /* 0x00000002e60c7210 */ /* 0x002fc40007fde0ff */
[-C--:B----4-:R-:W-:Y:S02]  /*3b220*/  IADD3 R10, P4, R231, R2.reuse, RZ ;  /* 0x00000002e70a7210 */ /* 0x090fe40007f9e0ff */
[-C--:B------:R-:W-:Y:S02]  /*3b230*/  LEA.HI.X.SX32 R13, R230, R3.reuse, 0x1, P6 ;  /* 0x00000003e60d7211 */ /* 0x080fe400030f0eff */
[CC--:B---3--:R-:W-:Y:S01]  /*3b240*/  IADD3 R8, P5, R232.reuse, R2.reuse, RZ ;  /* 0x00000002e8087210 */ /* 0x0c8fe20007fbe0ff */
        /* <DEDUP_REMOVED lines=58> */
[CC--:B0-----:R-:W-:Y:S01]  /*3b5f0*/  IADD3 R8, P5, R247.reuse, R2.reuse, RZ ;  /* 0x00000002f7087210 */ /* 0x0c1fe20007fbe0ff */
[----:B------:R-:W-:Y:S01]  /*3b600*/  IMAD R220, R212, 0x1ed, RZ ;  /* 0x000001edd4dc7824 */ /* 0x000fe200078e02ff */
[-C--:B------:R-:W-:Y:S01]  /*3b610*/  LEA.HI.X.SX32 R11, R246, R3.reuse, 0x1, P4 ;  /* 0x00000003f60b7211 */ /* 0x080fe200020f0eff */
[----:B------:R-:W0:Y:S01]  /*3b620*/  LDC R245, c[0x0][0x278] ;  /* 0x00009e00fff57b82 */ /* 0x000e220000000800 */
[----:B------:R-:W-:Y:S01]  /*3b630*/  LEA.HI.X.SX32 R9, R247, R3, 0x1, P5 ;  /* 0x00000003f7097211 */ /* 0x000fe200028f0eff */
[----:B------:R-:W-:Y:S04]  /*3b640*/  STL.64 [R1+0x748], R12 ;  /* 0x0007480c01007387 */ /* 0x000fe80000100a00 */
[----:B------:R-:W-:Y:S01]  /*3b650*/  STL.64 [R1+0x740], R10 ;  /* 0x0007400a01007387 */ /* 0x000fe20000100a00 */
[----:B------:R-:W-:Y:S01]  /*3b660*/  IMAD R222, R217, 0x1ee, RZ ;  /* 0x000001eed9de7824 */ /* 0x000fe200078e02ff */
[----:B------:R-:W1:Y:S02]  /*3b670*/  LDC R246, c[0x0][0x278] ;  /* 0x00009e00fff67b82 */ /* 0x000e640000000800 */
[----:B------:R4:W-:Y:S06]  /*3b680*/  STL.64 [R1+0x738], R8 ;  /* 0x0007380801007387 */ /* 0x0009ec0000100a00 */
[----:B----4-:R-:W4:Y:S01]  /*3b690*/  LDC R8, c[0x0][0x278] ;  /* 0x00009e00ff087b82 */ /* 0x010f220000000800 */
[----:B------:R-:W-:-:S02]  /*3b6a0*/  IADD3 R12, P6, R248, R2, RZ ;  /* 0x00000002f80c7210 */ /* 0x000fc40007fde0ff */
[CC--:B------:R-:W-:Y:S02]  /*3b6b0*/  IADD3 R10, P4, R249.reuse, R2.reuse, RZ ;  /* 0x00000002f90a7210 */ /* 0x0c0fe40007f9e0ff */
[-C--:B------:R-:W-:Y:S02]  /*3b6c0*/  LEA.HI.X.SX32 R13, R248, R3.reuse, 0x1, P6 ;  /* 0x00000003f80d7211 */ /* 0x080fe400030f0eff */
[----:B------:R-:W-:Y:S01]  /*3b6d0*/  LEA.HI.X.SX32 R11, R249, R3, 0x1, P4 ;  /* 0x00000003f90b7211 */ /* 0x000fe200020f0eff */
[----:B------:R-:W2:Y:S01]  /*3b6e0*/  LDC R9, c[0x0][0x278] ;  /* 0x00009e00ff097b82 */ /* 0x000ea20000000800 */
[----:B----4-:R-:W-:Y:S01]  /*3b6f0*/  IMAD R18, R8, 0xc1, RZ ;  /* 0x000000c108127824 */ /* 0x010fe200078e02ff */
[----:B------:R-:W-:Y:S06]  /*3b700*/  STL.64 [R1+0x730], R12 ;  /* 0x0007300c01007387 */ /* 0x000fec0000100a00 */
[----:B------:R-:W4:Y:S01]  /*3b710*/  LDC R8, c[0x0][0x278] ;  /* 0x00009e00ff087b82 */ /* 0x000f220000000800 */
[----:B------:R3:W-:Y:S01]  /*3b720*/  STL.64 [R1+0x728], R10 ;  /* 0x0007280a01007387 */ /* 0x0007e20000100a00 */
[----:B------:R-:W-:Y:S01]  /*3b730*/  IADD3 R14, P5, R250, R2, RZ ;  /* 0x00000002fa0e7210 */ /* 0x000fe20007fbe0ff */
[----:B------:R-:W-:-:S02]  /*3b740*/  IMAD R225, R221, 0x1ef, RZ ;  /* 0x000001efdde17824 */ /* 0x000fc400078e02ff */
[----:B------:R-:W-:-:S03]  /*3b750*/  IMAD R226, R218, 0x1f0, RZ ;  /* 0x000001f0dae27824 */ /* 0x000fc600078e02ff */
[----:B------:R-:W1:Y:S08]  /*3b760*/  LDC R249, c[0x0][0x278] ;  /* 0x00009e00fff97b82 */ /* 0x000e700000000800 */
[----:B---3--:R-:W3:Y:S01]  /*3b770*/  LDC R10, c[0x0][0x278] ;  /* 0x00009e00ff0a7b82 */ /* 0x008ee20000000800 */
[----:B----4-:R-:W-:-:S07]  /*3b780*/  IMAD R11, R8, 0xc3, RZ ;  /* 0x000000c3080b7824 */ /* 0x010fce00078e02ff */
[----:B------:R-:W4:Y:S01]  /*3b790*/  LDC R8, c[0x0][0x278] ;  /* 0x00009e00ff087b82 */ /* 0x000f220000000800 */
[----:B--2---:R-:W-:Y:S01]  /*3b7a0*/  IMAD R9, R9, 0xc0, RZ ;  /* 0x000000c009097824 */ /* 0x004fe200078e02ff */
[CC--:B------:R-:W-:Y:S02]  /*3b7b0*/  IADD3 R12, P6, R251.reuse, R2.reuse, RZ ;  /* 0x00000002fb0c7210 */ /* 0x0c0fe40007fde0ff */
[-C--:B------:R-:W-:Y:S02]  /*3b7c0*/  LEA.HI.X.SX32 R15, R250, R3.reuse, 0x1, P5 ;  /* 0x00000003fa0f7211 */ /* 0x080fe400028f0eff */
[-C--:B------:R-:W-:Y:S02]  /*3b7d0*/  LEA.HI.X.SX32 R13, R251, R3.reuse, 0x1, P6 ;  /* 0x00000003fb0d7211 */ /* 0x080fe400030f0eff */
[----:B------:R-:W-:Y:S01]  /*3b7e0*/  IADD3 R16, P4, R9, R2, RZ ;  /* 0x0000000209107210 */ /* 0x000fe20007f9e0ff */
[----:B------:R2:W-:Y:S01]  /*3b7f0*/  STL.64 [R1+0x720], R14 ;  /* 0x0007200e01007387 */ /* 0x0005e20000100a00 */
[----:B------:R-:W-:Y:S01]  /*3b800*/  IMAD R228, R223, 0x1f1, RZ ;  /* 0x000001f1dfe47824 */ /* 0x000fe200078e02ff */
[----:B------:R-:W1:Y:S01]  /*3b810*/  LDC R251, c[0x0][0x278] ;  /* 0x00009e00fffb7b82 */ /* 0x000e620000000800 */
[----:B---3--:R-:W-:Y:S01]  /*3b820*/  IMAD R10, R10, 0xc2, RZ ;  /* 0x000000c20a0a7824 */ /* 0x008fe200078e02ff */
[----:B------:R3:W-:Y:S01]  /*3b830*/  STL.64 [R1+0x718], R12 ;  /* 0x0007180c01007387 */ /* 0x0007e20000100a00 */
[----:B------:R-:W-:-:S05]  /*3b840*/  LEA.HI.X.SX32 R17, R9, R3, 0x1, P4 ;  /* 0x0000000309117211 */ /* 0x000fca00020f0eff */
[----:B------:R-:W0:Y:S01]  /*3b850*/  LDC R9, c[0x0][0x278] ;  /* 0x00009e00ff097b82 */ /* 0x000e220000000800 */
[----:B--2---:R-:W-:Y:S01]  /*3b860*/  IADD3 R14, P5, R18, R2, RZ ;  /* 0x00000002120e7210 */ /* 0x004fe20007fbe0ff */
[----:B----4-:R-:W-:-:S03]  /*3b870*/  IMAD R8, R8, 0xc4, RZ ;  /* 0x000000c408087824 */ /* 0x010fc600078e02ff */
[-C--:B------:R-:W-:Y:S02]  /*3b880*/  LEA.HI.X.SX32 R15, R18, R3.reuse, 0x1, P5 ;  /* 0x00000003120f7211 */ /* 0x080fe400028f0eff */
[CC--:B---3--:R-:W-:Y:S01]  /*3b890*/  IADD3 R12, P6, R10.reuse, R2.reuse, RZ ;  /* 0x000000020a0c7210 */ /* 0x0c8fe20007fde0ff */
[----:B------:R-:W-:Y:S03]  /*3b8a0*/  STL.64 [R1+0x710], R16 ;  /* 0x0007101001007387 */ /* 0x000fe60000100a00 */
[----:B------:R-:W-:Y:S01]  /*3b8b0*/  LEA.HI.X.SX32 R13, R10, R3, 0x1, P6 ;  /* 0x000000030a0d7211 */ /* 0x000fe200030f0eff */
[----:B------:R2:W-:Y:S01]  /*3b8c0*/  STL.64 [R1+0x708], R14 ;  /* 0x0007080e01007387 */ /* 0x0005e20000100a00 */
[----:B------:R-:W3:Y:S01]  /*3b8d0*/  LDC R10, c[0x0][0x278] ;  /* 0x00009e00ff0a7b82 */ /* 0x000ee20000000800 */
[----:B--2---:R-:W-:-:S04]  /*3b8e0*/  IADD3 R14, P5, R8, R2, RZ ;  /* 0x00000002080e7210 */ /* 0x004fc80007fbe0ff */
[----:B------:R-:W-:-:S03]  /*3b8f0*/  LEA.HI.X.SX32 R15, R8, R3, 0x1, P5 ;  /* 0x00000003080f7211 */ /* 0x000fc600028f0eff */
[----:B------:R-:W2:Y:S01]  /*3b900*/  LDC R8, c[0x0][0x278] ;  /* 0x00009e00ff087b82 */ /* 0x000ea20000000800 */
[----:B------:R-:W-:Y:S01]  /*3b910*/  IADD3 R16, P4, R11, R2, RZ ;  /* 0x000000020b107210 */ /* 0x000fe20007f9e0ff */
[----:B0-----:R-:W-:Y:S01]  /*3b920*/  IMAD R18, R9, 0xc5, RZ ;  /* 0x000000c509127824 */ /* 0x001fe200078e02ff */
[----:B------:R0:W-:Y:S02]  /*3b930*/  STL.64 [R1+0x700], R12 ;  /* 0x0007000c01007387 */ /* 0x0001e40000100a00 */
[----:B------:R-:W-:-:S03]  /*3b940*/  LEA.HI.X.SX32 R17, R11, R3, 0x1, P4 ;  /* 0x000000030b117211 */ /* 0x000fc600020f0eff */
[----:B------:R-:W4:Y:S01]  /*3b950*/  LDC R9, c[0x0][0x278] ;  /* 0x00009e00ff097b82 */ /* 0x000f220000000800 */
[----:B---3--:R-:W-:Y:S01]  /*3b960*/  IMAD R11, R10, 0xc7, RZ ;  /* 0x000000c70a0b7824 */ /* 0x008fe200078e02ff */
[----:B0-----:R-:W-:-:S06]  /*3b970*/  IADD3 R12, P6, R18, R2, RZ ;  /* 0x00000002120c7210 */ /* 0x001fcc0007fde0ff */
[----:B------:R-:W0:Y:S01]  /*3b980*/  LDC R10, c[0x0][0x278] ;  /* 0x00009e00ff0a7b82 */ /* 0x000e220000000800 */
[----:B------:R-:W-:Y:S01]  /*3b990*/  LEA.HI.X.SX32 R13, R18, R3, 0x1, P6 ;  /* 0x00000003120d7211 */ /* 0x000fe200030f0eff */
[----:B--2---:R-:W-:-:S06]  /*3b9a0*/  IMAD R18, R8, 0xc9, RZ ;  /* 0x000000c908127824 */ /* 0x004fcc00078e02ff */
[----:B------:R-:W2:Y:S01]  /*3b9b0*/  LDC R8, c[0x0][0x278] ;  /* 0x00009e00ff087b82 */ /* 0x000ea20000000800 */
[----:B------:R3:W-:Y:S01]  /*3b9c0*/  STL.64 [R1+0x6f8], R16 ;  /* 0x0006f81001007387 */ /* 0x0007e20000100a00 */
[----:B----4-:R-:W-:-:S03]  /*3b9d0*/  IMAD R9, R9, 0xc6, RZ ;  /* 0x000000c609097824 */ /* 0x010fc600078e02ff */
[----:B------:R4:W-:Y:S02]  /*3b9e0*/  STL.64 [R1+0x6f0], R14 ;  /* 0x0006f00e01007387 */ /* 0x0009e40000100a00 */
[-C--:B---3--:R-:W-:Y:S01]  /*3b9f0*/  IADD3 R16, P4, R9, R2.reuse, RZ ;  /* 0x0000000209107210 */ /* 0x088fe20007f9e0ff */
[----:B0-----:R-:W-:Y:S01]  /*3ba00*/  IMAD R10, R10, 0xc8, RZ ;  /* 0x000000c80a0a7824 */ /* 0x001fe200078e02ff */
[----:B------:R0:W-:Y:S01]  /*3ba10*/  STL.64 [R1+0x6e8], R12 ;  /* 0x0006e80c01007387 */ /* 0x0001e20000100a00 */
[-C--:B----4-:R-:W-:Y:S02]  /*3ba20*/  IADD3 R14, P5, R11, R2.reuse, RZ ;  /* 0x000000020b0e7210 */ /* 0x090fe40007fbe0ff */
[-C--:B------:R-:W-:Y:S02]  /*3ba30*/  LEA.HI.X.SX32 R17, R9, R3.reuse, 0x1, P4 ;  /* 0x0000000309117211 */ /* 0x080fe400020f0eff */
[----:B------:R-:W3:Y:S01]  /*3ba40*/  LDC R9, c[0x0][0x278] ;  /* 0x00009e00ff097b82 */ /* 0x000ee20000000800 */
[-C--:B------:R-:W-:Y:S01]  /*3ba50*/  LEA.HI.X.SX32 R15, R11, R3.reuse, 0x1, P5 ;  /* 0x000000030b0f7211 */ /* 0x080fe200028f0eff */
[----:B--2---:R-:W-:Y:S01]  /*3ba60*/  IMAD R8, R8, 0xca, RZ ;  /* 0x000000ca08087824 */ /* 0x004fe200078e02ff */
[CC--:B0-----:R-:W-:Y:S01]  /*3ba70*/  IADD3 R12, P6, R10.reuse, R2.reuse, RZ ;  /* 0x000000020a0c7210 */ /* 0x0c1fe20007fde0ff */
[----:B------:R-:W-:Y:S03]  /*3ba80*/  STL.64 [R1+0x6e0], R16 ;  /* 0x0006e01001007387 */ /* 0x000fe60000100a00 */
[----:B------:R-:W-:Y:S01]  /*3ba90*/  LEA.HI.X.SX32 R13, R10, R3, 0x1, P6 ;  /* 0x000000030a0d7211 */ /* 0x000fe200030f0eff */
[----:B------:R0:W-:Y:S01]  /*3baa0*/  STL.64 [R1+0x6d8], R14 ;  /* 0x0006d80e01007387 */ /* 0x0001e20000100a00 */
[----:B------:R-:W2:Y:S01]  /*3bab0*/  LDC R10, c[0x0][0x278] ;  /* 0x00009e00ff0a7b82 */ /* 0x000ea20000000800 */
[----:B0-----:R-:W-:-:S04]  /*3bac0*/  IADD3 R14, P5, R8, R2, RZ ;  /* 0x00000002080e7210 */ /* 0x001fc80007fbe0ff */
[----:B------:R-:W-:-:S03]  /*3bad0*/  LEA.HI.X.SX32 R15, R8, R3, 0x1, P5 ;  /* 0x00000003080f7211 */ /* 0x000fc600028f0eff */
[----:B------:R-:W0:Y:S01]  /*3bae0*/  LDC R8, c[0x0][0x278] ;  /* 0x00009e00ff087b82 */ /* 0x000e220000000800 */
[C---:B------:R-:W-:Y:S01]  /*3baf0*/  IADD3 R16, P4, R18.reuse, R2, RZ ;  /* 0x0000000212107210 */ /* 0x040fe20007f9e0ff */
[----:B---3--:R-:W-:Y:S01]  /*3bb00*/  IMAD R11, R9, 0xcb, RZ ;  /* 0x000000cb090b7824 */ /* 0x008fe200078e02ff */
[----:B------:R3:W-:Y:S02]  /*3bb10*/  STL.64 [R1+0x6d0], R12 ;  /* 0x0006d00c01007387 */ /* 0x0007e40000100a00 */
[----:B------:R-:W-:-:S03]  /*3bb20*/  LEA.HI.X.SX32 R17, R18, R3, 0x1, P4 ;  /* 0x0000000312117211 */ /* 0x000fc600020f0eff */
[----:B------:R-:W4:Y:S01]  /*3bb30*/  LDC R9, c[0x0][0x278] ;  /* 0x00009e00ff097b82 */ /* 0x000f220000000800 */
[----:B--2---:R-:W-:Y:S01]  /*3bb40*/  IMAD R18, R10, 0xcd, RZ ;  /* 0x000000cd0a127824 */ /* 0x004fe200078e02ff */
[----:B---3--:R-:W-:-:S06]  /*3bb50*/  IADD3 R12, P6, R11, R2, RZ ;  /* 0x000000020b0c7210 */ /* 0x008fcc0007fde0ff */
[----:B------:R-:W2:Y:S01]  /*3bb60*/  LDC R10, c[0x0][0x278] ;  /* 0x00009e00ff0a7b82 */ /* 0x000ea20000000800 */
[----:B------:R-:W-:Y:S01]  /*3bb70*/  LEA.HI.X.SX32 R13, R11, R3, 0x1, P6 ;  /* 0x000000030b0d7211 */ /* 0x000fe200030f0eff */
[----:B0-----:R-:W-:-:S06]  /*3bb80*/  IMAD R11, R8, 0xcf, RZ ;  /* 0x000000cf080b7824 */ /* 0x001fcc00078e02ff */
[----:B------:R-:W0:Y:S01]  /*3bb90*/  LDC R8, c[0x0][0x278] ;  /* 0x00009e00ff087b82 */ /* 0x000e220000000800 */
[----:B------:R3:W-:Y:S01]  /*3bba0*/  STL.64 [R1+0x6c8], R16 ;  /* 0x0006c81001007387 */ /* 0x0007e20000100a00 */
[----:B----4-:R-:W-:-:S03]  /*3bbb0*/  IMAD R9, R9, 0xcc, RZ ;  /* 0x000000cc09097824 */ /* 0x010fc600078e02ff */
[----:B------:R4:W-:Y:S02]  /*3bbc0*/  STL.64 [R1+0x6c0], R14 ;  /* 0x0006c00e01007387 */ /* 0x0009e40000100a00 */
[CC--:B---3--:R-:W-:Y:S01]  /*3bbd0*/  IADD3 R16, P4, R9.reuse, R2.reuse, RZ ;  /* 0x0000000209107210 */ /* 0x0c8fe20007f9e0ff */
[----:B--2---:R-:W-:Y:S01]  /*3bbe0*/  IMAD R10, R10, 0xce, RZ ;  /* 0x000000ce0a0a7824 */ /* 0x004fe200078e02ff */
[----:B------:R2:W-:Y:S01]  /*3bbf0*/  STL.64 [R1+0x6b8], R12 ;  /* 0x0006b80c01007387 */ /* 0x0005e20000100a00 */
[CC--:B----4-:R-:W-:Y:S02]  /*3bc00*/  IADD3 R14, P5, R18.reuse, R2.reuse, RZ ;  /* 0x00000002120e7210 */ /* 0x0d0fe40007fbe0ff */
[-C--:B------:R-:W-:Y:S02]  /*3bc10*/  LEA.HI.X.SX32 R17, R9, R3.reuse, 0x1, P4 ;  /* 0x0000000309117211 */ /* 0x080fe400020f0eff */
[----:B------:R-:W3:Y:S01]  /*3bc20*/  LDC R9, c[0x0][0x278] ;  /* 0x00009e00ff097b82 */ /* 0x000ee20000000800 */
[-C--:B------:R-:W-:Y:S01]  /*3bc30*/  LEA.HI.X.SX32 R15, R18, R3.reuse, 0x1, P5 ;  /* 0x00000003120f7211 */ /* 0x080fe200028f0eff */
[----:B0-----:R-:W-:Y:S01]  /*3bc40*/  IMAD R8, R8, 0xd0, RZ ;  /* 0x000000d008087824 */ /* 0x001fe200078e02ff */
[CC--:B--2---:R-:W-:Y:S01]  /*3bc50*/  IADD3 R12, P6, R10.reuse, R2.reuse, RZ ;  /* 0x000000020a0c7210 */ /* 0x0c4fe20007fde0ff */
[----:B------:R-:W-:Y:S03]  /*3bc60*/  STL.64 [R1+0x6b0], R16 ;  /* 0x0006b01001007387 */ /* 0x000fe60000100a00 */
[----:B------:R-:W-:Y:S01]  /*3bc70*/  LEA.HI.X.SX32 R13, R10, R3, 0x1, P6 ;  /* 0x000000030a0d7211 */ /* 0x000fe200030f0eff */
[----:B------:R0:W-:Y:S01]  /*3bc80*/  STL.64 [R1+0x6a8], R14 ;  /* 0x0006a80e01007387 */ /* 0x0001e20000100a00 */
[----:B------:R-:W2:Y:S01]  /*3bc90*/  LDC R10, c[0x0][0x278] ;  /* 0x00009e00ff0a7b82 */ /* 0x000ea20000000800 */
[----:B0-----:R-:W-:-:S04]  /*3bca0*/  IADD3 R14, P5, R8, R2, RZ ;  /* 0x00000002080e7210 */ /* 0x001fc80007fbe0ff */
[----:B------:R-:W-:-:S03]  /*3bcb0*/  LEA.HI.X.SX32 R15, R8, R3, 0x1, P5 ;  /* 0x00000003080f7211 */ /* 0x000fc600028f0eff */
[----:B------:R-:W0:Y:S01]  /*3bcc0*/  LDC R8, c[0x0][0x278] ;  /* 0x00009e00ff087b82 */ /* 0x000e220000000800 */
[----:B------:R-:W-:Y:S01]  /*3bcd0*/  IADD3 R16, P4, R11, R2, RZ ;  /* 0x000000020b107210 */ /* 0x000fe20007f9e0ff */
        /* <DEDUP_REMOVED lines=13> */
[-C--:B---3--:R-:W-:Y:S01]  /*3bdb0*/  IADD3 R16, P4, R9, R2.reuse, RZ ;  /* 0x0000000209107210 */ /* 0x088fe20007f9e0ff */
[----:B--2---:R-:W-:Y:S01]  /*3bdc0*/  IMAD R10, R10, 0xd4, RZ ;  /* 0x000000d40a0a7824 */ /* 0x004fe200078e02ff */
[----:B------:R2:W-:Y:S01]  /*3bdd0*/  STL.64 [R1+0x688], R12 ;  /* 0x0006880c01007387 */ /* 0x0005e20000100a00 */
[-C--:B----4-:R-:W-:Y:S02]  /*3bde0*/  IADD3 R14, P5, R11, R2.reuse, RZ ;  /* 0x000000020b0e7210 */ /* 0x090fe40007fbe0ff */
        /* <DEDUP_REMOVED lines=213> */
[----:B0-----:R-:W-:Y:S01]  /*3cb40*/  IMAD.SHL.U32 R8, R8, 0x100, RZ ;  /* 0x0000010008087824 */ /* 0x001fe200078e00ff */
        /* <DEDUP_REMOVED lines=759> */
[----:B---3--:R-:W-:-:S03]  /*3fac0*/  IMAD R11, R9, 0x197, RZ ;  /* 0x00000197090b7824 */ /* 0x008fc600078e02ff */
[----:B------:R-:W-:Y:S01]  /*3fad0*/  LEA.HI.X.SX32 R17, R18, R3, 0x1, P4 ;  /* 0x0000000312117211 */ /* 0x000fe200020f0eff */
[----:B------:R3:W-:Y:S02]  /*3fae0*/  STL.64 [R1+0x60], R12 ;  /* 0x0000600c01007387 */ /* 0x0007e40000100a00 */
[----:B------:R-:W4:Y:S02]  /*3faf0*/  LDC R9, c[0x0][0x278] ;  /* 0x00009e00ff097b82 */ /* 0x000f240000000800 */
[----:B------:R2:W-:Y:S01]  /*3fb00*/  STL.64 [R1+0x58], R16 ;  /* 0x0000581001007387 */ /* 0x0005e20000100a00 */
[----:B---3--:R-:W-:Y:S01]  /*3fb10*/  IADD3 R12, P6, R11, R2, RZ ;  /* 0x000000020b0c7210 */ /* 0x008fe20007fde0ff */
[----:B--2---:R-:W-:-:S04]  /*3fb20*/  IMAD R16, R10, 0x199, RZ ;  /* 0x000001990a107824 */ /* 0x004fc800078e02ff */
[----:B------:R-:W2:Y:S01]  /*3fb30*/  LDC R10, c[0x0][0x278] ;  /* 0x00009e00ff0a7b82 */ /* 0x000ea20000000800 */
[----:B------:R-:W-:Y:S01]  /*3fb40*/  LEA.HI.X.SX32 R13, R11, R3, 0x1, P6 ;  /* 0x000000030b0d7211 */ /* 0x000fe200030f0eff */
[----:B0-----:R-:W-:-:S06]  /*3fb50*/  IMAD R11, R8, 0x19b, RZ ;  /* 0x0000019b080b7824 */ /* 0x001fcc00078e02ff */
[----:B------:R-:W0:Y:S01]  /*3fb60*/  LDC R8, c[0x0][0x278] ;  /* 0x00009e00ff087b82 */ /* 0x000e220000000800 */
[----:B----4-:R-:W-:Y:S01]  /*3fb70*/  IMAD R9, R9, 0x198, RZ ;  /* 0x0000019809097824 */ /* 0x010fe200078e02ff */
[----:B------:R3:W-:Y:S04]  /*3fb80*/  STL.64 [R1+0x50], R14 ;  /* 0x0000500e01007387 */ /* 0x0007e80000100a00 */
[C---:B------:R-:W-:Y:S01]  /*3fb90*/  IADD3 R18, P4, R9.reuse, R2, RZ ;  /* 0x0000000209127210 */ /* 0x040fe20007f9e0ff */
[----:B------:R4:W-:Y:S03]  /*3fba0*/  STL.64 [R1+0x48], R12 ;  /* 0x0000480c01007387 */ /* 0x0009e60000100a00 */
[----:B------:R-:W-:-:S02]  /*3fbb0*/  LEA.HI.X.SX32 R19, R9, R3, 0x1, P4 ;  /* 0x0000000309137211 */ /* 0x000fc400020f0eff */
[----:B------:R-:W1:Y:S01]  /*3fbc0*/  LDC R9, c[0x0][0x278] ;  /* 0x00009e00ff097b82 */ /* 0x000e620000000800 */
[----:B--2---:R-:W-:Y:S01]  /*3fbd0*/  IMAD R10, R10, 0x19a, RZ ;  /* 0x0000019a0a0a7824 */ /* 0x004fe200078e02ff */
[----:B---3--:R-:W-:-:S04]  /*3fbe0*/  IADD3 R14, P5, R16, R2, RZ ;  /* 0x00000002100e7210 */ /* 0x008fc80007fbe0ff */
[----:B----4-:R-:W-:Y:S01]  /*3fbf0*/  IADD3 R12, P6, R10, R2, RZ ;  /* 0x000000020a0c7210 */ /* 0x010fe20007fde0ff */
[----:B0-----:R-:W-:-:S03]  /*3fc00*/  IMAD R8, R8, 0x19c, RZ ;  /* 0x0000019c08087824 */ /* 0x001fc600078e02ff */
[-C--:B------:R-:W-:Y:S02]  /*3fc10*/  LEA.HI.X.SX32 R13, R10, R3.reuse, 0x1, P6 ;  /* 0x000000030a0d7211 */ /* 0x080fe400030f0eff */
[----:B------:R-:W-:Y:S01]  /*3fc20*/  LEA.HI.X.SX32 R15, R16, R3, 0x1, P5 ;  /* 0x00000003100f7211 */ /* 0x000fe200028f0eff */
[----:B------:R-:W0:Y:S01]  /*3fc30*/  LDC R10, c[0x0][0x278] ;  /* 0x00009e00ff0a7b82 */ /* 0x000e220000000800 */
[----:B------:R-:W-:-:S04]  /*3fc40*/  IADD3 R16, P5, R8, R2, RZ ;  /* 0x0000000208107210 */ /* 0x000fc80007fbe0ff */
[----:B------:R-:W-:-:S03]  /*3fc50*/  LEA.HI.X.SX32 R17, R8, R3, 0x1, P5 ;  /* 0x0000000308117211 */ /* 0x000fc600028f0eff */
[----:B------:R-:W2:Y:S01]  /*3fc60*/  LDC R8, c[0x0][0x278] ;  /* 0x00009e00ff087b82 */ /* 0x000ea20000000800 */
[----:B------:R-:W-:Y:S04]  /*3fc70*/  STL.64 [R1+0x40], R18 ;  /* 0x0000401201007387 */ /* 0x000fe80000100a00 */
[----:B------:R1:W-:Y:S04]  /*3fc80*/  STL.64 [R1+0x38], R14 ;  /* 0x0000380e01007387 */ /* 0x0003e80000100a00 */
[----:B------:R3:W-:Y:S01]  /*3fc90*/  STL.64 [R1+0x30], R12 ;  /* 0x0000300c01007387 */ /* 0x0007e20000100a00 */
[----:B-1----:R-:W-:-:S02]  /*3fca0*/  IMAD R14, R9, 0x19d, RZ ;  /* 0x0000019d090e7824 */ /* 0x002fc400078e02ff */
[----:B------:R-:W1:Y:S01]  /*3fcb0*/  LDC R9, c[0x0][0x278] ;  /* 0x00009e00ff097b82 */ /* 0x000e620000000800 */
[----:B0-----:R-:W-:Y:S02]  /*3fcc0*/  IMAD R15, R10, 0x19f, RZ ;  /* 0x0000019f0a0f7824 */ /* 0x001fe400078e02ff */
[----:B---3--:R-:W-:-:S05]  /*3fcd0*/  IADD3 R12, P6, R14, R2, RZ ;  /* 0x000000020e0c7210 */ /* 0x008fca0007fde0ff */
[----:B------:R-:W0:Y:S01]  /*3fce0*/  LDC R10, c[0x0][0x278] ;  /* 0x00009e00ff0a7b82 */ /* 0x000e220000000800 */
[----:B------:R-:W-:Y:S01]  /*3fcf0*/  LEA.HI.X.SX32 R13, R14, R3, 0x1, P6 ;  /* 0x000000030e0d7211 */ /* 0x000fe200030f0eff */
[----:B--2---:R-:W-:-:S06]  /*3fd00*/  IMAD R14, R8, 0x1a1, RZ ;  /* 0x000001a1080e7824 */ /* 0x004fcc00078e02ff */
[----:B------:R-:W2:Y:S01]  /*3fd10*/  LDC R8, c[0x0][0x278] ;  /* 0x00009e00ff087b82 */ /* 0x000ea20000000800 */
[----:B------:R-:W-:-:S04]  /*3fd20*/  IADD3 R18, P4, R11, R2, RZ ;  /* 0x000000020b127210 */ /* 0x000fc80007f9e0ff */
[----:B------:R-:W-:Y:S01]  /*3fd30*/  LEA.HI.X.SX32 R19, R11, R3, 0x1, P4 ;  /* 0x000000030b137211 */ /* 0x000fe200020f0eff */
[----:B-1----:R-:W-:-:S04]  /*3fd40*/  IMAD R9, R9, 0x19e, RZ ;  /* 0x0000019e09097824 */ /* 0x002fc800078e02ff */
[----:B------:R1:W-:Y:S01]  /*3fd50*/  STL.64 [R1+0x28], R18 ;  /* 0x0000281201007387 */ /* 0x0003e20000100a00 */
[----:B------:R-:W-:-:S03]  /*3fd60*/  IADD3 R22, P4, R9, R2, RZ ;  /* 0x0000000209167210 */ /* 0x000fc60007f9e0ff */
[----:B------:R0:W-:Y:S01]  /*3fd70*/  STL.64 [R1+0x20], R16 ;  /* 0x0000201001007387 */ /* 0x0001e20000100a00 */
[----:B------:R-:W-:-:S03]  /*3fd80*/  LEA.HI.X.SX32 R23, R9, R3, 0x1, P4 ;  /* 0x0000000309177211 */ /* 0x000fc600020f0eff */
[----:B------:R3:W-:Y:S01]  /*3fd90*/  STL.64 [R1+0x18], R12 ;  /* 0x0000180c01007387 */ /* 0x0007e20000100a00 */
[----:B-1----:R-:W1:Y:S01]  /*3fda0*/  LDC R18, c[0x0][0x278] ;  /* 0x00009e00ff127b82 */ /* 0x002e620000000800 */
[----:B0-----:R-:W-:Y:S01]  /*3fdb0*/  IMAD R17, R10, 0x1a0, RZ ;  /* 0x000001a00a117824 */ /* 0x001fe200078e02ff */
[----:B------:R-:W-:Y:S01]  /*3fdc0*/  IADD3 R10, P5, R15, R2, RZ ;  /* 0x000000020f0a7210 */ /* 0x000fe20007fbe0ff */
[----:B--2---:R-:W-:-:S03]  /*3fdd0*/  IMAD R16, R8, 0x1a2, RZ ;  /* 0x000001a208107824 */ /* 0x004fc600078e02ff */
[----:B------:R-:W-:Y:S01]  /*3fde0*/  LEA.HI.X.SX32 R11, R15, R3, 0x1, P5 ;  /* 0x000000030f0b7211 */ /* 0x000fe200028f0eff */
[----:B------:R0:W-:Y:S01]  /*3fdf0*/  STL.64 [R1+0x10], R22 ;  /* 0x0000101601007387 */ /* 0x0001e20000100a00 */
[-C--:B---3--:R-:W-:Y:S01]  /*3fe00*/  IADD3 R12, P6, R17, R2.reuse, RZ ;  /* 0x00000002110c7210 */ /* 0x088fe20007fde0ff */
[----:B------:R-:W2:Y:S02]  /*3fe10*/  LDC R15, c[0x0][0x278] ;  /* 0x00009e00ff0f7b82 */ /* 0x000ea40000000800 */
[----:B------:R3:W-:Y:S06]  /*3fe20*/  STL.64 [R1+0x8], R10 ;  /* 0x0000080a01007387 */ /* 0x0007ec0000100a00 */
[----:B0-----:R-:W0:Y:S01]  /*3fe30*/  LDC R22, c[0x0][0x278] ;  /* 0x00009e00ff167b82 */ /* 0x001e220000000800 */
[----:B---3--:R-:W-:-:S04]  /*3fe40*/  IADD3 R10, P5, R16, R2, RZ ;  /* 0x00000002100a7210 */ /* 0x008fc80007fbe0ff */
[----:B------:R-:W-:-:S03]  /*3fe50*/  LEA.HI.X.SX32 R11, R16, R3, 0x1, P5 ;  /* 0x00000003100b7211 */ /* 0x000fc600028f0eff */
[----:B------:R-:W3:Y:S01]  /*3fe60*/  LDC R16, c[0x0][0x278] ;  /* 0x00009e00ff107b82 */ /* 0x000ee20000000800 */
[----:B------:R-:W-:Y:S01]  /*3fe70*/  LEA.HI.X.SX32 R13, R17, R3, 0x1, P6 ;  /* 0x00000003110d7211 */ /* 0x000fe200030f0eff */
[----:B-1----:R-:W-:-:S04]  /*3fe80*/  IMAD R18, R18, 0x1a3, RZ ;  /* 0x000001a312127824 */ /* 0x002fc800078e02ff */
[----:B------:R1:W-:Y:S01]  /*3fe90*/  STL.64 [R1], R12 ;  /* 0x0000000c01007387 */ /* 0x0003e20000100a00 */
[-C--:B------:R-:W-:Y:S01]  /*3fea0*/  IADD3 R8, P4, R14, R2.reuse, RZ ;  /* 0x000000020e087210 */ /* 0x080fe20007f9e0ff */
[----:B--2---:R-:W-:Y:S01]  /*3feb0*/  IMAD R23, R15, 0x1a4, RZ ;  /* 0x000001a40f177824 */ /* 0x004fe200078e02ff */
[----:B------:R-:W2:Y:S01]  /*3fec0*/  LDC R17, c[0x0][0x278] ;  /* 0x00009e00ff117b82 */ /* 0x000ea20000000800 */
[----:B-1----:R-:W-:Y:S01]  /*3fed0*/  IADD3 R12, P6, R18, R2, RZ ;  /* 0x00000002120c7210 */ /* 0x002fe20007fde0ff */
[----:B---3--:R-:W-:-:S03]  /*3fee0*/  IMAD R26, R16, 0x1a6, RZ ;  /* 0x000001a6101a7824 */ /* 0x008fc600078e02ff */
[----:B------:R-:W-:Y:S02]  /*3fef0*/  LEA.HI.X.SX32 R13, R18, R3, 0x1, P6 ;  /* 0x00000003120d7211 */ /* 0x000fe400030f0eff */
[----:B------:R-:W-:-:S04]  /*3ff00*/  IADD3 R18, P6, R26, R2, RZ ;  /* 0x000000021a127210 */ /* 0x000fc80007fde0ff */
[-C--:B------:R-:W-:Y:S02]  /*3ff10*/  LEA.HI.X.SX32 R19, R26, R3.reuse, 0x1, P6 ;  /* 0x000000031a137211 */ /* 0x080fe400030f0eff */
[----:B------:R-:W1:Y:S01]  /*3ff20*/  LDC R26, c[0x0][0x278] ;  /* 0x00009e00ff1a7b82 */ /* 0x000e620000000800 */
[----:B------:R-:W-:Y:S02]  /*3ff30*/  LEA.HI.X.SX32 R9, R14, R3, 0x1, P4 ;  /* 0x000000030e097211 */ /* 0x000fe400020f0eff */
[----:B------:R-:W-:Y:S01]  /*3ff40*/  IADD3 R14, P4, R23, R2, RZ ;  /* 0x00000002170e7210 */ /* 0x000fe20007f9e0ff */
[----:B0-----:R-:W-:-:S03]  /*3ff50*/  IMAD R30, R22, 0x1a8, RZ ;  /* 0x000001a8161e7824 */ /* 0x001fc600078e02ff */
[----:B------:R-:W-:Y:S02]  /*3ff60*/  LEA.HI.X.SX32 R15, R23, R3, 0x1, P4 ;  /* 0x00000003170f7211 */ /* 0x000fe400020f0eff */
[----:B------:R-:W-:-:S04]  /*3ff70*/  IADD3 R22, P4, R28, R2, RZ ;  /* 0x000000021c167210 */ /* 0x000fc80007f9e0ff */
[----:B------:R-:W-:Y:S01]  /*3ff80*/  LEA.HI.X.SX32 R23, R28, R3, 0x1, P4 ;  /* 0x000000031c177211 */ /* 0x000fe200020f0eff */
[----:B-1----:R-:W-:-:S05]  /*3ff90*/  IMAD R34, R26, 0x1aa, RZ ;  /* 0x000001aa1a227824 */ /* 0x002fca00078e02ff */
[----:B------:R-:W-:-:S04]  /*3ffa0*/  IADD3 R28, P4, R34, R2, RZ ;  /* 0x00000002221c7210 */ /* 0x000fc80007f9e0ff */
[----:B------:R-:W-:Y:S02]  /*3ffb0*/  LEA.HI.X.SX32 R29, R34, R3, 0x1, P4 ;  /* 0x00000003221d7211 */ /* 0x000fe400020f0eff */
[----:B------:R-:W-:-:S04]  /*3ffc0*/  IADD3 R34, P4, R40, R2, RZ ;  /* 0x0000000228227210 */ /* 0x000fc80007f9e0ff */
[----:B------:R-:W-:Y:S02]  /*3ffd0*/  LEA.HI.X.SX32 R35, R40, R3, 0x1, P4 ;  /* 0x0000000328237211 */ /* 0x000fe400020f0eff */
[----:B------:R-:W-:-:S04]  /*3ffe0*/  IADD3 R40, P4, R46, R2, RZ ;  /* 0x000000022e287210 */ /* 0x000fc80007f9e0ff */
[----:B------:R-:W-:Y:S02]  /*3fff0*/  LEA.HI.X.SX32 R41, R46, R3, 0x1, P4 ;  /* 0x000000032e297211 */ /* 0x000fe400020f0eff */
[----:B------:R-:W0:Y:S01]  /*40000*/  LDC R46, c[0x0][0x278] ;  /* 0x00009e00ff2e7b82 */ /* 0x000e220000000800 */
[----:B--2---:R-:W-:-:S05]  /*40010*/  IMAD R24, R17, 0x1a5, RZ ;  /* 0x000001a511187824 */ /* 0x004fca00078e02ff */
[----:B------:R-:W-:-:S04]  /*40020*/  IADD3 R16, P5, R24, R2, RZ ;  /* 0x0000000218107210 */ /* 0x000fc80007fbe0ff */
[----:B------:R-:W-:Y:S02]  /*40030*/  LEA.HI.X.SX32 R17, R24, R3, 0x1, P5 ;  /* 0x0000000318117211 */ /* 0x000fe400028f0eff */
[-C--:B------:R-:W-:Y:S01]  /*40040*/  IADD3 R24, P5, R30, R2.reuse, RZ ;  /* 0x000000021e187210 */ /* 0x080fe20007fbe0ff */
[----:B0-----:R-:W-:Y:S01]  /*40050*/  IMAD R54, R46, 0x1b4, RZ ;  /* 0x000001b42e367824 */ /* 0x001fe200078e02ff */
[----:B------:R-:W-:-:S04]  /*40060*/  IADD3 R46, P4, R52, R2, RZ ;  /* 0x00000002342e7210 */ /* 0x000fc80007f9e0ff */
[-C--:B------:R-:W-:Y:S02]  /*40070*/  LEA.HI.X.SX32 R47, R52, R3.reuse, 0x1, P4 ;  /* 0x00000003342f7211 */ /* 0x080fe400020f0eff */
[----:B------:R-:W0:Y:S01]  /*40080*/  LDC R52, c[0x0][0x278] ;  /* 0x00009e00ff347b82 */ /* 0x000e220000000800 */
[----:B------:R-:W-:Y:S02]  /*40090*/  LEA.HI.X.SX32 R25, R30, R3, 0x1, P5 ;  /* 0x000000031e197211 */ /* 0x000fe400028f0eff */
[----:B------:R-:W-:-:S04]  /*400a0*/  IADD3 R30, P5, R36, R2, RZ ;  /* 0x00000002241e7210 */ /* 0x000fc80007fbe0ff */
[----:B------:R-:W-:Y:S02]  /*400b0*/  LEA.HI.X.SX32 R31, R36, R3, 0x1, P5 ;  /* 0x00000003241f7211 */ /* 0x000fe400028f0eff */
[----:B------:R-:W-:-:S04]  /*400c0*/  IADD3 R36, P5, R42, R2, RZ ;  /* 0x000000022a247210 */ /* 0x000fc80007fbe0ff */
[----:B------:R-:W-:Y:S02]  /*400d0*/  LEA.HI.X.SX32 R37, R42, R3, 0x1, P5 ;  /* 0x000000032a257211 */ /* 0x000fe400028f0eff */
[----:B------:R-:W-:-:S04]  /*400e0*/  IADD3 R42, P5, R48, R2, RZ ;  /* 0x00000002302a7210 */ /* 0x000fc80007fbe0ff */
[----:B------:R-:W-:Y:S02]  /*400f0*/  LEA.HI.X.SX32 R43, R48, R3, 0x1, P5 ;  /* 0x00000003302b7211 */ /* 0x000fe400028f0eff */
[----:B------:R-:W-:Y:S01]  /*40100*/  IADD3 R48, P5, R54, R2, RZ ;  /* 0x0000000236307210 */ /* 0x000fe20007fbe0ff */
[----:B0-----:R-:W-:-:S03]  /*40110*/  IMAD R60, R52, 0x1b7, RZ ;  /* 0x000001b7343c7824 */ /* 0x001fc600078e02ff */
[-C--:B------:R-:W-:Y:S02]  /*40120*/  LEA.HI.X.SX32 R49, R54, R3.reuse, 0x1, P5 ;  /* 0x0000000336317211 */ /* 0x080fe400028f0eff */
[-C--:B------:R-:W-:Y:S02]  /*40130*/  IADD3 R26, P6, R32, R2.reuse, RZ ;  /* 0x00000002201a7210 */ /* 0x080fe40007fde0ff */
[-C--:B------:R-:W-:Y:S02]  /*40140*/  IADD3 R54, P5, R60, R2.reuse, RZ ;  /* 0x000000023c367210 */ /* 0x080fe40007fbe0ff */
[-C--:B------:R-:W-:Y:S02]  /*40150*/  LEA.HI.X.SX32 R27, R32, R3.reuse, 0x1, P6 ;  /* 0x00000003201b7211 */ /* 0x080fe400030f0eff */
[----:B------:R-:W-:Y:S02]  /*40160*/  LEA.HI.X.SX32 R55, R60, R3, 0x1, P5 ;  /* 0x000000033c377211 */ /* 0x000fe400028f0eff */
[----:B------:R-:W0:Y:S01]  /*40170*/  LDC R60, c[0x0][0x278] ;  /* 0x00009e00ff3c7b82 */ /* 0x000e220000000800 */
[----:B------:R-:W-:-:S04]  /*40180*/  IADD3 R32, P6, R38, R2, RZ ;  /* 0x0000000226207210 */ /* 0x000fc80007fde0ff */
[----:B------:R-:W-:Y:S02]  /*40190*/  LEA.HI.X.SX32 R33, R38, R3, 0x1, P6 ;  /* 0x0000000326217211 */ /* 0x000fe400030f0eff */
[----:B------:R-:W-:-:S04]  /*401a0*/  IADD3 R38, P6, R44, R2, RZ ;  /* 0x000000022c267210 */ /* 0x000fc80007fde0ff */
[----:B------:R-:W-:Y:S02]  /*401b0*/  LEA.HI.X.SX32 R39, R44, R3, 0x1, P6 ;  /* 0x000000032c277211 */ /* 0x000fe400030f0eff */
[----:B------:R-:W-:-:S04]  /*401c0*/  IADD3 R44, P6, R50, R2, RZ ;  /* 0x00000002322c7210 */ /* 0x000fc80007fde0ff */
[----:B------:R-:W-:Y:S02]  /*401d0*/  LEA.HI.X.SX32 R45, R50, R3, 0x1, P6 ;  /* 0x00000003322d7211 */ /* 0x000fe400030f0eff */
[----:B------:R-:W-:-:S04]  /*401e0*/  IADD3 R50, P6, R56, R2, RZ ;  /* 0x0000000238327210 */ /* 0x000fc80007fde0ff */
[----:B------:R-:W-:Y:S02]  /*401f0*/  LEA.HI.X.SX32 R51, R56, R3, 0x1, P6 ;  /* 0x0000000338337211 */ /* 0x000fe400030f0eff */
[----:B------:R-:W1:Y:S01]  /*40200*/  LDC R56, c[0x0][0x278] ;  /* 0x00009e00ff387b82 */ /* 0x000e620000000800 */
[----:B0-----:R-:W-:Y:S01]  /*40210*/  IMAD R68, R60, 0x1bb, RZ ;  /* 0x000001bb3c447824 */ /* 0x001fe200078e02ff */
[----:B------:R-:W-:-:S04]  /*40220*/  IADD3 R60, P5, R66, R2, RZ ;  /* 0x00000002423c7210 */ /* 0x000fc80007fbe0ff */
[----:B------:R-:W-:Y:S02]  /*40230*/  LEA.HI.X.SX32 R61, R66, R3, 0x1, P5 ;  /* 0x00000003423d7211 */ /* 0x000fe400028f0eff */
[----:B------:R-:W0:Y:S01]  /*40240*/  LDC R66, c[0x0][0x278] ;  /* 0x00009e00ff427b82 */ /* 0x000e220000000800 */
[----:B------:R-:W-:Y:S01]  /*40250*/  STL [R1+0x1300], R8 ;  /* 0x0013000801007387 */ /* 0x000fe20000100800 */
[----:B------:R-:W-:-:S03]  /*40260*/  IADD3 R52, P4, R58, R2, RZ ;  /* 0x000000023a347210 */ /* 0x000fc60007f9e0ff */
[----:B------:R-:W-:Y:S01]  /*40270*/  STL [R1+0x12f4], R9 ;  /* 0x0012f40901007387 */ /* 0x000fe20000100800 */
[----:B------:R-:W-:-:S03]  /*40280*/  LEA.HI.X.SX32 R53, R58, R3, 0x1, P4 ;  /* 0x000000033a357211 */ /* 0x000fc600020f0eff */
[----:B------:R-:W-:Y:S04]  /*40290*/  STL [R1+0x1310], R10 ;  /* 0x0013100a01007387 */ /* 0x000fe80000100800 */
[----:B------:R-:W-:Y:S01]  /*402a0*/  STL [R1+0x12f0], R11 ;  /* 0x0012f00b01007387 */ /* 0x000fe20000100800 */
[----:B-1----:R-:W-:-:S03]  /*402b0*/  IMAD R64, R56, 0x1b9, RZ ;  /* 0x000001b938407824 */ /* 0x002fc600078e02ff */
[----:B------:R-:W-:Y:S01]  /*402c0*/  STL.64 [R1+0x12f8], R12 ;  /* 0x0012f80c01007387 */ /* 0x000fe20000100a00 */
[----:B------:R-:W-:-:S03]  /*402d0*/  IADD3 R56, P6, R62, R2, RZ ;  /* 0x000000023e387210 */ /* 0x000fc60007fde0ff */
[----:B------:R-:W-:Y:S01]  /*402e0*/  STL.64 [R1+0x1308], R14 ;  /* 0x0013080e01007387 */ /* 0x000fe20000100a00 */
[----:B------:R-:W-:-:S03]  /*402f0*/  IADD3 R58, P4, R64, R2, RZ ;  /* 0x00000002403a7210 */ /* 0x000fc60007f9e0ff */
[----:B------:R-:W-:Y:S01]  /*40300*/  STL.64 [R1+0x1318], R16 ;  /* 0x0013181001007387 */ /* 0x000fe20000100a00 */
[-C--:B------:R-:W-:Y:S01]  /*40310*/  LEA.HI.X.SX32 R57, R62, R3.reuse, 0x1, P6 ;  /* 0x000000033e397211 */ /* 0x080fe200030f0eff */
[----:B0-----:R-:W-:Y:S02]  /*40320*/  IMAD R74, R66, 0x1be, RZ ;  /* 0x000001be424a7824 */ /* 0x001fe400078e02ff */
[----:B------:R-:W-:Y:S01]  /*40330*/  STL [R1+0x1330], R18 ;  /* 0x0013301201007387 */ /* 0x000fe20000100800 */
[-C--:B------:R-:W-:Y:S02]  /*40340*/  IADD3 R62, P6, R68, R2.reuse, RZ ;  /* 0x00000002443e7210 */ /* 0x080fe40007fde0ff */
[----:B------:R-:W-:Y:S01]  /*40350*/  LEA.HI.X.SX32 R59, R64, R3, 0x1, P4 ;  /* 0x00000003403b7211 */ /* 0x000fe200020f0eff */
[----:B------:R-:W-:Y:S01]  /*40360*/  STL [R1+0x1320], R19 ;  /* 0x0013201301007387 */ /* 0x000fe20000100800 */
[----:B------:R-:W-:-:S03]  /*40370*/  IADD3 R64, P4, R70, R2, RZ ;  /* 0x0000000246407210 */ /* 0x000fc60007f9e0ff */
[----:B------:R-:W-:Y:S01]  /*40380*/  STL.64 [R1+0x1328], R22 ;  /* 0x0013281601007387 */ /* 0x000fe20000100a00 */
[----:B------:R-:W-:-:S03]  /*40390*/  IADD3 R66, P5, R73, R2, RZ ;  /* 0x0000000249427210 */ /* 0x000fc60007fbe0ff */
[----:B------:R-:W-:Y:S01]  /*403a0*/  STL [R1+0x1340], R24 ;  /* 0x0013401801007387 */ /* 0x000fe20000100800 */
[----:B------:R-:W-:-:S03]  /*403b0*/  LEA.HI.X.SX32 R63, R68, R3, 0x1, P6 ;  /* 0x00000003443f7211 */ /* 0x000fc600030f0eff */
[----:B------:R-:W-:Y:S01]  /*403c0*/  STL [R1+0x12ec], R25 ;  /* 0x0012ec1901007387 */ /* 0x000fe20000100800 */
        /* <DEDUP_REMOVED lines=12> */
[-C--:B------:R-:W-:Y:S02]  /*40490*/  IADD3 R74, P6, R81, R2.reuse, RZ ;  /* 0x00000002514a7210 */ /* 0x080fe40007fde0ff */
[----:B------:R-:W-:Y:S01]  /*404a0*/  LEA.HI.X.SX32 R71, R77, R3, 0x1, P4 ;  /* 0x000000034d477211 */ /* 0x000fe200020f0eff */
        /* <DEDUP_REMOVED lines=39> */
[----:B------:R-:W-:Y:S01]  /*40720*/  STL.64 [R1+0x1358], R52 ;  /* 0x0013583401007387 */ /* 0x000fe20000100a00 */
[----:B------:R-:W-:-:S03]  /*40730*/  LEA.HI.X.SX32 R93, R99, R3, 0x1, P6 ;  /* 0x00000003635d7211 */ /* 0x000fc600030f0eff */
[----:B------:R-:W-:Y:S01]  /*40740*/  STL [R1+0x1400], R54 ;  /* 0x0014003601007387 */ /* 0x000fe20000100800 */
[-C--:B------:R-:W-:Y:S02]  /*40750*/  IADD3 R98, P6, R157, R2.reuse, RZ ;  /* 0x000000029d627210 */ /* 0x080fe40007fde0ff */
[----:B------:R-:W-:Y:S01]  /*40760*/  LEA.HI.X.SX32 R95, R152, R3, 0x1, P4 ;  /* 0x00000003985f7211 */ /* 0x000fe200020f0eff */
[----:B------:R-:W-:Y:S01]  /*40770*/  STL [R1+0x12bc], R55 ;  /* 0x0012bc3701007387 */ /* 0x000fe20000100800 */
[----:B------:R-:W-:-:S03]  /*40780*/  IADD3 R152, P4, R158, R2, RZ ;  /* 0x000000029e987210 */ /* 0x000fc60007f9e0ff */
[----:B------:R-:W-:Y:S01]  /*40790*/  STL.64 [R1+0x1368], R56 ;  /* 0x0013683801007387 */ /* 0x000fe20000100a00 */
        /* <DEDUP_REMOVED lines=16> */
[----:B------:R-:W-:Y:S01]  /*408a0*/  STL.64 [R1+0x1388], R66 ;  /* 0x0013884201007387 */ /* 0x000fe20000100a00 */
[-C--:B------:R-:W-:Y:S02]  /*408b0*/  IADD3 R162, P6, R169, R2.reuse, RZ ;  /* 0x00000002a9a27210 */ /* 0x080fe40007fde0ff */
[----:B------:R-:W-:Y:S01]  /*408c0*/  LEA.HI.X.SX32 R159, R164, R3, 0x1, P4 ;  /* 0x00000003a49f7211 */ /* 0x000fe200020f0eff */
[----:B------:R-:W-:Y:S01]  /*408d0*/  STL.64 [R1+0x1398], R68 ;  /* 0x0013984401007387 */ /* 0x000fe20000100a00 */
[----:B------:R-:W-:-:S03]  /*408e0*/  IADD3 R164, P4, R170, R2, RZ ;  /* 0x00000002aaa47210 */ /* 0x000fc60007f9e0ff */
[----:B------:R-:W-:Y:S01]  /*408f0*/  STL.64 [R1+0x13a8], R70 ;  /* 0x0013a84601007387 */ /* 0x000fe20000100a00 */
[----:B------:R-:W-:-:S03]  /*40900*/  LEA.HI.X.SX32 R161, R166, R3, 0x1, P5 ;  /* 0x00000003a6a17211 */ /* 0x000fc600028f0eff */
[----:B------:R-:W-:Y:S01]  /*40910*/  STL.64 [R1+0x13b8], R72 ;  /* 0x0013b84801007387 */ /* 0x000fe20000100a00 */
[----:B------:R-:W-:-:S03]  /*40920*/  IADD3 R166, P5, R172, R2, RZ ;  /* 0x00000002aca67210 */ /* 0x000fc60007fbe0ff */
[----:B------:R-:W-:Y:S01]  /*40930*/  STL.64 [R1+0x13c8], R74 ;  /* 0x0013c84a01007387 */ /* 0x000fe20000100a00 */
        /* <DEDUP_REMOVED lines=23> */
[----:B------:R-:W-:Y:S01]  /*40ab0*/  STL.64 [R1+0x1458], R94 ;  /* 0x0014585e01007387 */ /* 0x000fe20000100a00 */
[-C--:B------:R-:W-:Y:S02]  /*40ac0*/  IADD3 R180, P6, R186, R2.reuse, RZ ;  /* 0x00000002bab47210 */ /* 0x080fe40007fde0ff */
[----:B------:R-:W-:Y:S01]  /*40ad0*/  LEA.HI.X.SX32 R177, R182, R3, 0x1, P4 ;  /* 0x00000003b6b17211 */ /* 0x000fe200020f0eff */
[----:B------:R-:W-:Y:S01]  /*40ae0*/  STL [R1+0x1470], R96 ;  /* 0x0014706001007387 */ /* 0x000fe20000100800 */
[----:B------:R-:W-:-:S03]  /*40af0*/  IADD3 R182, P4, R188, R2, RZ ;  /* 0x00000002bcb67210 */ /* 0x000fc60007f9e0ff */
[----:B------:R-:W-:Y:S01]  /*40b00*/  STL [R1+0x1460], R97 ;  /* 0x0014606101007387 */ /* 0x000fe20000100800 */
[----:B------:R-:W-:-:S03]  /*40b10*/  LEA.HI.X.SX32 R179, R185, R3, 0x1, P5 ;  /* 0x00000003b9b37211 */ /* 0x000fc600028f0eff */
[----:B------:R-:W-:Y:S01]  /*40b20*/  STL.64 [R1+0x1468], R98 ;  /* 0x0014686201007387 */ /* 0x000fe20000100a00 */
        /* <DEDUP_REMOVED lines=10> */
[----:B------:R-:W-:Y:S01]  /*40bd0*/  STL.64 [R1+0x1498], R158 ;  /* 0x0014989e01007387 */ /* 0x000fe20000100a00 */
        /* <DEDUP_REMOVED lines=48> */
[-C--:B------:R-:W-:Y:S01]  /*40ee0*/  IADD3 R216, P6, R222, R2.reuse, RZ ;  /* 0x00000002ded87210 */ /* 0x080fe20007fde0ff */
[----:B------:R-:W-:Y:S01]  /*40ef0*/  IMAD R231, R227, 0x1f2, RZ ;  /* 0x000001f2e3e77824 */ /* 0x000fe200078e02ff */
[----:B------:R-:W-:Y:S01]  /*40f00*/  LEA.HI.X.SX32 R213, R219, R3, 0x1, P4 ;  /* 0x00000003dbd57211 */ /* 0x000fe200020f0eff */
[----:B------:R-:W-:Y:S01]  /*40f10*/  STL [R1+0x1560], R194 ;  /* 0x001560c201007387 */ /* 0x000fe20000100800 */
[----:B------:R-:W-:-:S03]  /*40f20*/  IADD3 R218, P4, R225, R2, RZ ;  /* 0x00000002e1da7210 */ /* 0x000fc60007f9e0ff */
[----:B------:R-:W-:Y:S01]  /*40f30*/  STL [R1+0x1550], R195 ;  /* 0x001550c301007387 */ /* 0x000fe20000100800 */
[----:B------:R-:W-:Y:S01]  /*40f40*/  LEA.HI.X.SX32 R215, R220, R3, 0x1, P5 ;  /* 0x00000003dcd77211 */ /* 0x000fe200028f0eff */
[----:B------:R-:W-:Y:S02]  /*40f50*/  IMAD R232, R224, 0x1f3, RZ ;  /* 0x000001f3e0e87824 */ /* 0x000fe400078e02ff */
[----:B------:R-:W-:Y:S01]  /*40f60*/  STL.64 [R1+0x1558], R196 ;  /* 0x001558c401007387 */ /* 0x000fe20000100a00 */
[----:B------:R-:W-:-:S03]  /*40f70*/  IADD3 R220, P5, R226, R2, RZ ;  /* 0x00000002e2dc7210 */ /* 0x000fc60007fbe0ff */
[----:B------:R-:W-:Y:S01]  /*40f80*/  STL.64 [R1+0x1568], R198 ;  /* 0x001568c601007387 */ /* 0x000fe20000100a00 */
[-C--:B------:R-:W-:Y:S01]  /*40f90*/  LEA.HI.X.SX32 R217, R222, R3.reuse, 0x1, P6 ;  /* 0x00000003ded97211 */ /* 0x080fe200030f0eff */
[----:B------:R-:W-:Y:S02]  /*40fa0*/  IMAD R234, R229, 0x1f4, RZ ;  /* 0x000001f4e5ea7824 */ /* 0x000fe400078e02ff */
[----:B------:R-:W-:Y:S01]  /*40fb0*/  STL [R1+0x1590], R200 ;  /* 0x001590c801007387 */ /* 0x000fe20000100800 */
[-C--:B------:R-:W-:Y:S01]  /*40fc0*/  IADD3 R222, P6, R228, R2.reuse, RZ ;  /* 0x00000002e4de7210 */ /* 0x080fe20007fde0ff */
[----:B------:R-:W-:Y:S01]  /*40fd0*/  IMAD R237, R233, 0x1f5, RZ ;  /* 0x000001f5e9ed7824 */ /* 0x000fe200078e02ff */
[----:B------:R-:W-:Y:S01]  /*40fe0*/  LEA.HI.X.SX32 R219, R225, R3, 0x1, P4 ;  /* 0x00000003e1db7211 */ /* 0x000fe200020f0eff */
[----:B------:R-:W-:Y:S01]  /*40ff0*/  STL [R1+0x1570], R201 ;  /* 0x001570c901007387 */ /* 0x000fe20000100800 */
[----:B------:R-:W-:-:S03]  /*41000*/  IADD3 R224, P4, R231, R2, RZ ;  /* 0x00000002e7e07210 */ /* 0x000fc60007f9e0ff */
[----:B------:R-:W-:Y:S01]  /*41010*/  STL.64 [R1+0x1578], R202 ;  /* 0x001578ca01007387 */ /* 0x000fe20000100a00 */
[----:B------:R-:W-:Y:S01]  /*41020*/  LEA.HI.X.SX32 R221, R226, R3, 0x1, P5 ;  /* 0x00000003e2dd7211 */ /* 0x000fe200028f0eff */
[----:B------:R-:W-:Y:S02]  /*41030*/  IMAD R238, R230, 0x1f6, RZ ;  /* 0x000001f6e6ee7824 */ /* 0x000fe400078e02ff */
[----:B------:R-:W-:Y:S01]  /*41040*/  STL.64 [R1+0x1580], R204 ;  /* 0x001580cc01007387 */ /* 0x000fe20000100a00 */
[----:B------:R-:W-:-:S03]  /*41050*/  IADD3 R226, P5, R232, R2, RZ ;  /* 0x00000002e8e27210 */ /* 0x000fc60007fbe0ff */
[----:B------:R-:W-:Y:S01]  /*41060*/  STL.64 [R1+0x1588], R206 ;  /* 0x001588ce01007387 */ /* 0x000fe20000100a00 */
[-C--:B------:R-:W-:Y:S01]  /*41070*/  LEA.HI.X.SX32 R223, R228, R3.reuse, 0x1, P6 ;  /* 0x00000003e4df7211 */ /* 0x080fe200030f0eff */
[----:B------:R-:W-:Y:S02]  /*41080*/  IMAD R241, R235, 0x1f7, RZ ;  /* 0x000001f7ebf17824 */ /* 0x000fe400078e02ff */
        /* <DEDUP_REMOVED lines=9> */
[----:B------:R0:W-:Y:S01]  /*41120*/  STL.64 [R1+0x15a8], R212 ;  /* 0x0015a8d401007387 */ /* 0x0001e20000100a00 */
        /* <DEDUP_REMOVED lines=22> */
[----:B------:R1:W-:Y:S01]  /*41290*/  STL.64 [R1+0x15f8], R226 ;  /* 0x0015f8e201007387 */ /* 0x0003e20000100a00 */
[----:B------:R-:W-:-:S03]  /*412a0*/  LEA.HI.X.SX32 R239, R244, R3, 0x1, P5 ;  /* 0x00000003f4ef7211 */ /* 0x000fc600028f0eff */
[----:B------:R-:W-:Y:S01]  /*412b0*/  STL [R1+0x1610], R228 ;  /* 0x001610e401007387 */ /* 0x000fe20000100800 */
[----:B------:R-:W-:-:S03]  /*412c0*/  IADD3 R244, P5, R250, R2, RZ ;  /* 0x00000002faf47210 */ /* 0x000fc60007fbe0ff */
[----:B------:R-:W-:Y:S01]  /*412d0*/  STL [R1+0x1600], R229 ;  /* 0x001600e501007387 */ /* 0x000fe20000100800 */
[----:B------:R-:W-:-:S03]  /*412e0*/  LEA.HI.X.SX32 R241, R247, R3, 0x1, P6 ;  /* 0x00000003f7f17211 */ /* 0x000fc600030f0eff */
[----:B------:R-:W-:Y:S01]  /*412f0*/  STL.64 [R1+0x1608], R230 ;  /* 0x001608e601007387 */ /* 0x000fe20000100a00 */
[----:B------:R-:W-:-:S03]  /*41300*/  LEA.HI.X.SX32 R243, R248, R3, 0x1, P4 ;  /* 0x00000003f8f37211 */ /* 0x000fc600020f0eff */
[----:B------:R-:W-:Y:S01]  /*41310*/  STL.64 [R1+0x1618], R232 ;  /* 0x001618e801007387 */ /* 0x000fe20000100a00 */
[----:B------:R-:W-:-:S03]  /*41320*/  LEA.HI.X.SX32 R245, R250, R3, 0x1, P5 ;  /* 0x00000003faf57211 */ /* 0x000fc600028f0eff */
[----:B------:R-:W-:Y:S01]  /*41330*/  STL.64 [R1+0x1620], R234 ;  /* 0x001620ea01007387 */ /* 0x000fe20000100a00 */
[----:B0-----:R-:W-:-:S03]  /*41340*/  PRMT R213, R148, 0x7773, RZ ;  /* 0x0000777394d57816 */ /* 0x001fc600000000ff */
[----:B------:R-:W-:Y:S01]  /*41350*/  STL.64 [R1+0x1628], R236 ;  /* 0x001628ec01007387 */ /* 0x000fe20000100a00 */
[----:B-1----:R-:W-:-:S03]  /*41360*/  PRMT R226, R148, 0x7772, RZ ;  /* 0x0000777294e27816 */ /* 0x002fc600000000ff */
[----:B------:R-:W-:Y:S01]  /*41370*/  STL [R1+0x1640], R238 ;  /* 0x001640ee01007387 */ /* 0x000fe20000100800 */
[----:B------:R-:W-:-:S03]  /*41380*/  PRMT R12, R148, 0x7771, RZ ;  /* 0x00007771940c7816 */ /* 0x000fc600000000ff */
[----:B------:R-:W-:Y:S01]  /*41390*/  STL [R1+0x1630], R239 ;  /* 0x001630ef01007387 */ /* 0x000fe20000100800 */
[----:B------:R-:W-:-:S03]  /*413a0*/  PRMT R11, R148, 0x7770, RZ ;  /* 0x00007770940b7816 */ /* 0x000fc600000000ff */
[----:B------:R-:W-:Y:S04]  /*413b0*/  STL.64 [R1+0x1638], R240 ;  /* 0x001638f001007387 */ /* 0x000fe80000100a00 */
[----:B------:R-:W-:Y:S04]  /*413c0*/  STL.64 [R1+0x1648], R242 ;  /* 0x001648f201007387 */ /* 0x000fe80000100a00 */
[----:B------:R-:W-:Y:S01]  /*413d0*/  STL [R1+0x1660], R244 ;  /* 0x001660f401007387 */ /* 0x000fe20000100800 */
[----:B------:R-:W-:-:S03]  /*413e0*/  PRMT R212, R149, 0x7772, RZ ;  /* 0x0000777295d47816 */ /* 0x000fc600000000ff */
[----:B------:R-:W-:Y:S04]  /*413f0*/  STL [R1+0x1650], R245 ;  /* 0x001650f501007387 */ /* 0x000fe80000100800 */
[----:B------:R-:W-:Y:S04]  /*41400*/  STL [R1+0x16c0], R213 ;  /* 0x0016c0d501007387 */ /* 0x000fe80000100800 */
[----:B------:R-:W-:Y:S01]  /*41410*/  STL [R1+0x16d0], R226 ;  /* 0x0016d0e201007387 */ /* 0x000fe20000100800 */
[----:B------:R-:W-:-:S03]  /*41420*/  IMAD R10, R249, 0x1fd, RZ ;  /* 0x000001fdf90a7824 */ /* 0x000fc600078e02ff */
[----:B------:R0:W-:Y:S01]  /*41430*/  STL [R1+0xee4], R12 ;  /* 0x000ee40c01007387 */ /* 0x0001e20000100800 */
[----:B------:R-:W-:-:S03]  /*41440*/  IMAD R9, R246, 0x1fe, RZ ;  /* 0x000001fef6097824 */ /* 0x000fc600078e02ff */
[----:B------:R1:W-:Y:S01]  /*41450*/  STL [R1+0xed4], R11 ;  /* 0x000ed40b01007387 */ /* 0x0003e20000100800 */
[----:B------:R-:W-:Y:S01]  /*41460*/  IMAD R8, R251, 0x1ff, RZ ;  /* 0x000001fffb087824 */ /* 0x000fe200078e02ff */
[C---:B0-----:R-:W-:Y:S02]  /*41470*/  PRMT R12, R149.reuse, 0x7771, RZ ;  /* 0x00007771950c7816 */ /* 0x041fe400000000ff */
[----:B------:R-:W-:Y:S01]  /*41480*/  STL [R1+0x16e0], R212 ;  /* 0x0016e0d401007387 */ /* 0x000fe20000100800 */
[----:B-1----:R-:W-:-:S03]  /*41490*/  PRMT R11, R149, 0x7770, RZ ;  /* 0x00007770950b7816 */ /* 0x002fc600000000ff */
[----:B------:R-:W-:Y:S01]  /*414a0*/  STL [R1+0xed8], R12 ;  /* 0x000ed80c01007387 */ /* 0x000fe20000100800 */
[----:B------:R-:W-:Y:S02]  /*414b0*/  PRMT R199, R149, 0x7773, RZ ;  /* 0x0000777395c77816 */ /* 0x000fe400000000ff */
[----:B------:R-:W-:Y:S01]  /*414c0*/  PRMT R198, R150, 0x7772, RZ ;  /* 0x0000777296c67816 */ /* 0x000fe200000000ff */
[----:B------:R0:W-:Y:S01]  /*414d0*/  STL [R1+0xec4], R11 ;  /* 0x000ec40b01007387 */ /* 0x0001e20000100800 */
[----:B------:R-:W-:Y:S02]  /*414e0*/  PRMT R157, R151, 0x7773, RZ ;  /* 0x00007773979d7816 */ /* 0x000fe400000000ff */
[-C--:B------:R-:W-:Y:S02]  /*414f0*/  IADD3 R246, P6, R10, R2.reuse, RZ ;  /* 0x000000020af67210 */ /* 0x080fe40007fde0ff */
[----:B------:R-:W-:Y:S02]  /*41500*/  IADD3 R248, P4, R9, R2, RZ ;  /* 0x0000000209f87210 */ /* 0x000fe40007f9e0ff */
[----:B------:R-:W-:-:S02]  /*41510*/  PRMT R179, R150, 0x7773, RZ ;  /* 0x0000777396b37816 */ /* 0x000fc400000000ff */
[C---:B------:R-:W-:Y:S02]  /*41520*/  PRMT R178, R151.reuse, 0x7772, RZ ;  /* 0x0000777297b27816 */ /* 0x040fe400000000ff */
[----:B0-----:R-:W-:Y:S01]  /*41530*/  PRMT R11, R150, 0x7770, RZ ;  /* 0x00007770960b7816 */ /* 0x001fe200000000ff */
[----:B------:R-:W-:Y:S01]  /*41540*/  STL.64 [R1+0x16c8], R198 ;  /* 0x0016c8c601007387 */ /* 0x000fe20000100a00 */
[C---:B------:R-:W-:Y:S02]  /*41550*/  PRMT R227, R151.reuse, 0x7771, RZ ;  /* 0x0000777197e37816 */ /* 0x040fe400000000ff */
[----:B------:R-:W-:Y:S01]  /*41560*/  IADD3 R250, P5, R8, R2, RZ ;  /* 0x0000000208fa7210 */ /* 0x000fe20007fbe0ff */
[----:B------:R-:W-:Y:S01]  /*41570*/  STL [R1+0x16f0], R157 ;  /* 0x0016f09d01007387 */ /* 0x000fe20000100800 */
[----:B------:R-:W-:Y:S02]  /*41580*/  PRMT R237, R150, 0x7771, RZ ;  /* 0x0000777196ed7816 */ /* 0x000fe400000000ff */
[----:B------:R-:W-:Y:S01]  /*41590*/  PRMT R236, R151, 0x7770, RZ ;  /* 0x0000777097ec7816 */ /* 0x000fe200000000ff */
[----:B------:R-:W-:Y:S01]  /*415a0*/  STL [R1+0xeb4], R11 ;  /* 0x000eb40b01007387 */ /* 0x000fe20000100800 */
[----:B------:R-:W-:-:S02]  /*415b0*/  LEA.HI.X.SX32 R247, R10, R3, 0x1, P6 ;  /* 0x000000030af77211 */ /* 0x000fc400030f0eff */
[-C--:B------:R-:W-:Y:S01]  /*415c0*/  LEA.HI.X.SX32 R249, R9, R3.reuse, 0x1, P4 ;  /* 0x0000000309f97211 */ /* 0x080fe200020f0eff */
[----:B------:R-:W-:Y:S01]  /*415d0*/  STL.64 [R1+0x16d8], R178 ;  /* 0x0016d8b201007387 */ /* 0x000fe20000100a00 */
[----:B------:R-:W-:-:S03]  /*415e0*/  LEA.HI.X.SX32 R251, R8, R3, 0x1, P5 ;  /* 0x0000000308fb7211 */ /* 0x000fc600028f0eff */
[----:B------:R-:W-:Y:S04]  /*415f0*/  STL [R1+0x1700], R227 ;  /* 0x001700e301007387 */ /* 0x000fe80000100800 */
[----:B------:R-:W-:Y:S04]  /*41600*/  STL.64 [R1+0x16e8], R236 ;  /* 0x0016e8ec01007387 */ /* 0x000fe80000100a00 */
[----:B------:R-:W-:Y:S04]  /*41610*/  STL.64 [R1+0x1658], R246 ;  /* 0x001658f601007387 */ /* 0x000fe80000100a00 */
[----:B------:R-:W-:Y:S04]  /*41620*/  STL.64 [R1+0x1668], R248 ;  /* 0x001668f801007387 */ /* 0x000fe80000100a00 */
[----:B------:R-:W-:Y:S04]  /*41630*/  STL [R1+0x1680], R250 ;  /* 0x001680fa01007387 */ /* 0x000fe80000100800 */
[----:B------:R-:W-:Y:S04]  /*41640*/  STL [R1+0x1670], R251 ;  /* 0x001670fb01007387 */ /* 0x000fe80000100800 */
[----:B------:R0:W-:Y:S04]  /*41650*/  STG.E.U8 desc[UR60][R2.64], R147 ;  /* 0x0000009302007986 */ /* 0x0001e8000c10113c */
[----:B0-----:R-:W2:Y:S04]  /*41660*/  LDL.LU R147, [R1+0x1930] ;  /* 0x0019300001937983 */ /* 0x001ea80000300800 */
[----:B------:R-:W3:Y:S04]  /*41670*/  LDL.LU.64 R16, [R1+0xd08] ;  /* 0x000d080001107983 */ /* 0x000ee80000300a00 */
[----:B------:R-:W3:Y:S04]  /*41680*/  LDL.LU R9, [R1+0xd48] ;  /* 0x000d480001097983 */ /* 0x000ee80000300800 */
[----:B------:R-:W4:Y:S04]  /*41690*/  LDL.LU.64 R14, [R1+0xd00] ;  /* 0x000d0000010e7983 */ /* 0x000f280000300a00 */
[----:B------:R-:W4:Y:S01]  /*416a0*/  LDL.LU.64 R12, [R1+0xcf8] ;  /* 0x000cf800010c7983 */ /* 0x000f220000300a00 */
[----:B------:R-:W-:-:S02]  /*416b0*/  PRMT R251, R144, 0x7773, RZ ;  /* 0x0000777390fb7816 */ /* 0x000fc400000000ff */
[C---:B------:R-:W-:Y:S02]  /*416c0*/  PRMT R250, R144.reuse, 0x7772, RZ ;  /* 0x0000777290fa7816 */ /* 0x040fe400000000ff */
[C---:B------:R-:W-:Y:S02]  /*416d0*/  PRMT R156, R144.reuse, 0x7770, RZ ;  /* 0x00007770909c7816 */ /* 0x040fe400000000ff */
[C---:B------:R-:W-:Y:S02]  /*416e0*/  PRMT R245, R145.reuse, 0x7773, RZ ;  /* 0x0000777391f57816 */ /* 0x040fe400000000ff */
[C---:B------:R-:W-:Y:S01]  /*416f0*/  PRMT R244, R145.reuse, 0x7772, RZ ;  /* 0x0000777291f47816 */ /* 0x040fe200000000ff */
[----:B------:R0:W-:Y:S01]  /*41700*/  STL [R1+0x1690], R251 ;  /* 0x001690fb01007387 */ /* 0x0001e20000100800 */
[----:B------:R-:W-:Y:S02]  /*41710*/  PRMT R75, R144, 0x7771, RZ ;  /* 0x00007771904b7816 */ /* 0x000fe400000000ff */
[----:B------:R-:W-:Y:S01]  /*41720*/  PRMT R74, R145, 0x7770, RZ ;  /* 0x00007770914a7816 */ /* 0x000fe200000000ff */
[----:B------:R1:W-:Y:S01]  /*41730*/  STL [R1+0x16a0], R250 ;  /* 0x0016a0fa01007387 */ /* 0x0003e20000100800 */
[----:B------:R-:W-:-:S02]  /*41740*/  PRMT R239, R146, 0x7773, RZ ;  /* 0x0000777392ef7816 */ /* 0x000fc400000000ff */
[C---:B------:R-:W-:Y:S01]  /*41750*/  PRMT R238, R146.reuse, 0x7772, RZ ;  /* 0x0000777292ee7816 */ /* 0x040fe200000000ff */
[----:B------:R-:W-:Y:S01]  /*41760*/  STL [R1+0x1710], R156 ;  /* 0x0017109c01007387 */ /* 0x000fe20000100800 */
[C---:B------:R-:W-:Y:S02]  /*41770*/  PRMT R2, R146.reuse, 0x7771, RZ ;  /* 0x0000777192027816 */ /* 0x040fe400000000ff */
[----:B------:R-:W-:Y:S01]  /*41780*/  PRMT R43, R145, 0x7771, RZ ;  /* 0x00007771912b7816 */ /* 0x000fe200000000ff */
[----:B------:R-:W-:Y:S01]  /*41790*/  STL.64 [R1+0x1678], R244 ;  /* 0x001678f401007387 */ /* 0x000fe20000100a00 */
[----:B------:R-:W-:-:S03]  /*417a0*/  PRMT R42, R146, 0x7770, RZ ;  /* 0x00007770922a7816 */ /* 0x000fc600000000ff */
[----:B------:R-:W-:Y:S04]  /*417b0*/  STL.64 [R1+0x16f8], R74 ;  /* 0x0016f84a01007387 */ /* 0x000fe80000100a00 */
[----:B------:R-:W-:Y:S04]  /*417c0*/  STL.64 [R1+0x1688], R238 ;  /* 0x001688ee01007387 */ /* 0x000fe80000100a00 */
[----:B------:R-:W4:Y:S04]  /*417d0*/  LDL.LU.64 R10, [R1+0xce8] ;  /* 0x000ce800010a7983 */ /* 0x000f280000300a00 */
[----:B------:R-:W4:Y:S04]  /*417e0*/  LDL.LU R8, [R1+0xd2c] ;  /* 0x000d2c0001087983 */ /* 0x000f280000300800 */
[----:B------:R-:W-:Y:S04]  /*417f0*/  STL [R1+0xe78], R2 ;  /* 0x000e780201007387 */ /* 0x000fe80000100800 */
[----:B------:R-:W-:Y:S01]  /*41800*/  STL.64 [R1+0x1708], R42 ;  /* 0x0017082a01007387 */ /* 0x000fe20000100a00 */
[----:B--2---:R-:W-:-:S02]  /*41810*/  PRMT R232, R147, 0x7773, RZ ;  /* 0x0000777393e87816 */ /* 0x004fc400000000ff */
[C---:B------:R-:W-:Y:S02]  /*41820*/  PRMT R233, R147.reuse, 0x7772, RZ ;  /* 0x0000777293e97816 */ /* 0x040fe400000000ff */
[C---:B0-----:R-:W-:Y:S02]  /*41830*/  PRMT R251, R147.reuse, 0x7771, RZ ;  /* 0x0000777193fb7816 */ /* 0x041fe400000000ff */
[----:B-1----:R-:W-:Y:S01]  /*41840*/  PRMT R250, R147, 0x7770, RZ ;  /* 0x0000777093fa7816 */ /* 0x002fe200000000ff */
[----:B------:R-:W-:Y:S04]  /*41850*/  STL.64 [R1+0x1698], R232 ;  /* 0x001698e801007387 */ /* 0x000fe80000100a00 */
[----:B------:R-:W-:Y:S04]  /*41860*/  STL [R1+0x16b0], R251 ;  /* 0x0016b0fb01007387 */ /* 0x000fe80000100800 */
[----:B---3--:R-:W-:Y:S04]  /*41870*/  STG.E.U8 desc[UR60][R16.64], R9 ;  /* 0x0000000910007986 */ /* 0x008fe8000c10113c */
[----:B------:R-:W-:Y:S04]  /*41880*/  STL [R1+0x1720], R250 ;  /* 0x001720fa01007387 */ /* 0x000fe80000100800 */
[----:B----4-:R0:W-:Y:S04]  /*41890*/  STG.E.U8 desc[UR60][R14.64], R141 ;  /* 0x0000008d0e007986 */ /* 0x0101e8000c10113c */
[----:B------:R1:W-:Y:S04]  /*418a0*/  STG.E.U8 desc[UR60][R12.64], R142 ;  /* 0x0000008e0c007986 */ /* 0x0003e8000c10113c */
[----:B------:R2:W-:Y:S04]  /*418b0*/  STG.E.U8 desc[UR60][R138.64], R143 ;  /* 0x0000008f8a007986 */ /* 0x0005e8000c10113c */
[----:B0-----:R-:W3:Y:S04]  /*418c0*/  LDL.LU R141, [R1+0x192c] ;  /* 0x00192c00018d7983 */ /* 0x001ee80000300800 */
[----:B-1----:R-:W4:Y:S04]  /*418d0*/  LDL.LU R142, [R1+0x1928] ;  /* 0x00192800018e7983 */ /* 0x002f280000300800 */
[----:B--2---:R-:W2:Y:S04]  /*418e0*/  LDL.LU.64 R138, [R1+0x1920] ;  /* 0x00192000018a7983 */ /* 0x004ea80000300a00 */
[----:B------:R-:W2:Y:S01]  /*418f0*/  LDL.LU R143, [R1+0x1918] ;  /* 0x00191800018f7983 */ /* 0x000ea20000300800 */
[----:B------:R-:W-:-:S02]  /*41900*/  PRMT R180, R140, 0x7773, RZ ;  /* 0x000077738cb47816 */ /* 0x000fc400000000ff */
[C---:B------:R-:W-:Y:S02]  /*41910*/  PRMT R181, R140.reuse, 0x7772, RZ ;  /* 0x000077728cb57816 */ /* 0x040fe400000000ff */
[C---:B------:R-:W-:Y:S02]  /*41920*/  PRMT R224, R140.reuse, 0x7771, RZ ;  /* 0x000077718ce07816 */ /* 0x040fe400000000ff */
[----:B------:R-:W-:Y:S01]  /*41930*/  PRMT R225, R140, 0x7770, RZ ;  /* 0x000077708ce17816 */ /* 0x000fe200000000ff */
[----:B------:R-:W-:Y:S04]  /*41940*/  STL.64 [R1+0x16a8], R180 ;  /* 0x0016a8b401007387 */ /* 0x000fe80000100a00 */
[----:B------:R-:W-:Y:S04]  /*41950*/  STL.64 [R1+0x16b8], R224 ;  /* 0x0016b8e001007387 */ /* 0x000fe80000100a00 */
[----:B------:R-:W-:Y:S04]  /*41960*/  STG.E.U8 desc[UR60][R10.64], R8 ;  /* 0x000000080a007986 */ /* 0x000fe8000c10113c */
[----:B------:R0:W-:Y:S01]  /*41970*/  STG.E.U8 desc[UR60][R134.64], R252 ;  /* 0x000000fc86007986 */ /* 0x0001e2000c10113c */
[----:B---3--:R-:W-:-:S02]  /*41980*/  PRMT R168, R141, 0x7773, RZ ;  /* 0x000077738da87816 */ /* 0x008fc400000000ff */
[C---:B------:R-:W-:Y:S02]  /*41990*/  PRMT R169, R141.reuse, 0x7772, RZ ;  /* 0x000077728da97816 */ /* 0x040fe400000000ff */
[C---:B------:R-:W-:Y:S02]  /*419a0*/  PRMT R214, R141.reuse, 0x7771, RZ ;  /* 0x000077718dd67816 */ /* 0x040fe400000000ff */
[----:B------:R-:W-:Y:S02]  /*419b0*/  PRMT R215, R141, 0x7770, RZ ;  /* 0x000077708dd77816 */ /* 0x000fe400000000ff */
[C---:B----4-:R-:W-:Y:S02]  /*419c0*/  PRMT R94, R142.reuse, 0x7773, RZ ;  /* 0x000077738e5e7816 */ /* 0x050fe400000000ff */
[C---:B------:R-:W-:Y:S01]  /*419d0*/  PRMT R95, R142.reuse, 0x7772, RZ ;  /* 0x000077728e5f7816 */ /* 0x040fe200000000ff */
[----:B------:R-:W-:Y:S01]  /*419e0*/  STL.64 [R1+0x1718], R168 ;  /* 0x001718a801007387 */ /* 0x000fe20000100a00 */
[----:B------:R-:W-:-:S02]  /*419f0*/  PRMT R206, R142, 0x7771, RZ ;  /* 0x000077718ece7816 */ /* 0x000fc400000000ff */
[----:B------:R-:W-:Y:S01]  /*41a00*/  PRMT R207, R142, 0x7770, RZ ;  /* 0x000077708ecf7816 */ /* 0x000fe200000000ff */
[----:B------:R-:W-:Y:S01]  /*41a10*/  STL.64 [R1+0x1728], R214 ;  /* 0x001728d601007387 */ /* 0x000fe20000100a00 */
[C---:B--2---:R-:W-:Y:S02]  /*41a20*/  PRMT R80, R143.reuse, 0x7773, RZ ;  /* 0x000077738f507816 */ /* 0x044fe400000000ff */
[C---:B------:R-:W-:Y:S01]  /*41a30*/  PRMT R81, R143.reuse, 0x7772, RZ ;  /* 0x000077728f517816 */ /* 0x040fe200000000ff */
[----:B------:R-:W-:Y:S01]  /*41a40*/  STL [R1+0x1730], R94 ;  /* 0x0017305e01007387 */ /* 0x000fe20000100800 */
[C---:B------:R-:W-:Y:S02]  /*41a50*/  PRMT R196, R143.reuse, 0x7771, RZ ;  /* 0x000077718fc47816 */ /* 0x040fe400000000ff */
[----:B------:R-:W-:Y:S01]  /*41a60*/  PRMT R197, R143, 0x7770, RZ ;  /* 0x000077708fc57816 */ /* 0x000fe200000000ff */
[----:B------:R-:W-:Y:S04]  /*41a70*/  STL [R1+0x1740], R95 ;  /* 0x0017405f01007387 */ /* 0x000fe80000100800 */
[----:B------:R-:W-:Y:S04]  /*41a80*/  STL.64 [R1+0x1738], R206 ;  /* 0x001738ce01007387 */ /* 0x000fe80000100a00 */
[----:B------:R-:W-:Y:S04]  /*41a90*/  STL.64 [R1+0x1748], R80 ;  /* 0x0017485001007387 */ /* 0x000fe80000100a00 */
[----:B------:R-:W-:Y:S04]  /*41aa0*/  STL [R1+0x1750], R196 ;  /* 0x001750c401007387 */ /* 0x000fe80000100800 */
[----:B------:R-:W-:Y:S04]  /*41ab0*/  STL [R1+0x1760], R197 ;  /* 0x001760c501007387 */ /* 0x000fe80000100800 */
[----:B0-----:R-:W2:Y:S04]  /*41ac0*/  LDL.LU.64 R134, [R1+0x1910] ;  /* 0x0019100001867983 */ /* 0x001ea80000300a00 */
[----:B------:R0:W-:Y:S04]  /*41ad0*/  STG.E.U8 desc[UR60][R136.64], R138 ;  /* 0x0000008a88007986 */ /* 0x0001e8000c10113c */
[----:B------:R1:W-:Y:S04]  /*41ae0*/  STG.E.U8 desc[UR60][R132.64], R139 ;  /* 0x0000008b84007986 */ /* 0x0003e8000c10113c */
[----:B0-----:R-:W3:Y:S04]  /*41af0*/  LDL.LU.64 R136, [R1+0x1908] ;  /* 0x0019080001887983 */ /* 0x001ee80000300a00 */
[----:B------:R-:W4:Y:S04]  /*41b00*/  LDL.LU R138, [R1+0x1900] ;  /* 0x00190000018a7983 */ /* 0x000f280000300800 */
[----:B-1----:R-:W2:Y:S04]  /*41b10*/  LDL.LU.64 R132, [R1+0x18f8] ;  /* 0x0018f80001847983 */ /* 0x002ea80000300a00 */
[----:B------:R-:W2:Y:S04]  /*41b20*/  LDL.LU R139, [R1+0x18f0] ;  /* 0x0018f000018b7983 */ /* 0x000ea80000300800 */
[----:B------:R-:W2:Y:S04]  /*41b30*/  LDL.LU.64 R22, [R1+0xcc8] ;  /* 0x000cc80001167983 */ /* 0x000ea80000300a00 */
[----:B------:R-:W2:Y:S04]  /*41b40*/  LDL.LU R18, [R1+0xd50] ;  /* 0x000d500001127983 */ /* 0x000ea80000300800 */
[----:B------:R-:W2:Y:S04]  /*41b50*/  LDL.LU.64 R10, [R1+0xcc0] ;  /* 0x000cc000010a7983 */ /* 0x000ea80000300a00 */
[----:B------:R-:W2:Y:S04]  /*41b60*/  LDL.LU.64 R8, [R1+0xcb8] ;  /* 0x000cb80001087983 */ /* 0x000ea80000300a00 */
[----:B------:R-:W2:Y:S04]  /*41b70*/  LDL.LU.64 R14, [R1+0xca8] ;  /* 0x000ca800010e7983 */ /* 0x000ea80000300a00 */
[----:B------:R-:W2:Y:S04]  /*41b80*/  LDL.LU R12, [R1+0xd34] ;  /* 0x000d3400010c7983 */ /* 0x000ea80000300800 */
[----:B------:R-:W2:Y:S01]  /*41b90*/  LDL.LU R13, [R1+0xd24] ;  /* 0x000d2400010d7983 */ /* 0x000ea20000300800 */
[----:B---3--:R-:W-:-:S02]  /*41ba0*/  PRMT R217, R136, 0x7773, RZ ;  /* 0x0000777388d97816 */ /* 0x008fc400000000ff */
[C---:B------:R-:W-:Y:S02]  /*41bb0*/  PRMT R216, R136.reuse, 0x7772, RZ ;  /* 0x0000777288d87816 */ /* 0x040fe400000000ff */
[C---:B------:R-:W-:Y:S02]  /*41bc0*/  PRMT R62, R136.reuse, 0x7771, RZ ;  /* 0x00007771883e7816 */ /* 0x040fe400000000ff */
[----:B------:R-:W-:Y:S02]  /*41bd0*/  PRMT R63, R136, 0x7770, RZ ;  /* 0x00007770883f7816 */ /* 0x000fe400000000ff */
[C---:B------:R-:W-:Y:S02]  /*41be0*/  PRMT R211, R137.reuse, 0x7773, RZ ;  /* 0x0000777389d37816 */ /* 0x040fe400000000ff */
[C---:B------:R-:W-:Y:S01]  /*41bf0*/  PRMT R210, R137.reuse, 0x7772, RZ ;  /* 0x0000777289d27816 */ /* 0x040fe200000000ff */
[----:B------:R-:W-:Y:S01]  /*41c00*/  STL.64 [R1+0x1758], R216 ;  /* 0x001758d801007387 */ /* 0x000fe20000100a00 */
[----:B------:R-:W-:-:S02]  /*41c10*/  PRMT R16, R137, 0x7771, RZ ;  /* 0x0000777189107816 */ /* 0x000fc400000000ff */
[----:B------:R-:W-:Y:S01]  /*41c20*/  PRMT R17, R137, 0x7770, RZ ;  /* 0x0000777089117816 */ /* 0x000fe200000000ff */
[----:B------:R-:W-:Y:S01]  /*41c30*/  STL [R1+0x1764], R62 ;  /* 0x0017643e01007387 */ /* 0x000fe20000100800 */
[C---:B----4-:R-:W-:Y:S02]  /*41c40*/  PRMT R203, R138.reuse, 0x7773, RZ ;  /* 0x000077738acb7816 */ /* 0x050fe400000000ff */
[C---:B------:R-:W-:Y:S01]  /*41c50*/  PRMT R200, R138.reuse, 0x7772, RZ ;  /* 0x000077728ac87816 */ /* 0x040fe200000000ff */
[----:B------:R-:W-:Y:S01]  /*41c60*/  STL [R1+0x1770], R63 ;  /* 0x0017703f01007387 */ /* 0x000fe20000100800 */
[C---:B------:R-:W-:Y:S02]  /*41c70*/  PRMT R229, R138.reuse, 0x7771, RZ ;  /* 0x000077718ae57816 */ /* 0x040fe400000000ff */
[----:B------:R-:W-:Y:S01]  /*41c80*/  PRMT R228, R138, 0x7770, RZ ;  /* 0x000077708ae47816 */ /* 0x000fe200000000ff */
[----:B------:R-:W-:Y:S01]  /*41c90*/  STL.64 [R1+0x1768], R210 ;  /* 0x001768d201007387 */ /* 0x000fe20000100a00 */
[----:B--2---:R-:W-:-:S02]  /*41ca0*/  PRMT R193, R139, 0x7773, RZ ;  /* 0x000077738bc17816 */ /* 0x004fc400000000ff */
[C---:B------:R-:W-:Y:S01]  /*41cb0*/  PRMT R223, R139.reuse, 0x7771, RZ ;  /* 0x000077718bdf7816 */ /* 0x040fe200000000ff */
[----:B------:R-:W-:Y:S01]  /*41cc0*/  STL.64 [R1+0x1778], R16 ;  /* 0x0017781001007387 */ /* 0x000fe20000100a00 */
[----:B------:R-:W-:-:S03]  /*41cd0*/  PRMT R222, R139, 0x7770, RZ ;  /* 0x000077708bde7816 */ /* 0x000fc600000000ff */
[----:B------:R-:W-:Y:S04]  /*41ce0*/  STL [R1+0x1780], R203 ;  /* 0x001780cb01007387 */ /* 0x000fe80000100800 */
[----:B------:R-:W-:Y:S04]  /*41cf0*/  STL [R1+0x1790], R200 ;  /* 0x001790c801007387 */ /* 0x000fe80000100800 */
[----:B------:R-:W-:Y:S04]  /*41d00*/  STL.64 [R1+0x1788], R228 ;  /* 0x001788e401007387 */ /* 0x000fe80000100a00 */
[----:B------:R-:W-:Y:S04]  /*41d10*/  STL [R1+0x17a0], R193 ;  /* 0x0017a0c101007387 */ /* 0x000fe80000100800 */
[----:B------:R-:W-:Y:S04]  /*41d20*/  STG.E.U8 desc[UR60][R22.64], R18 ;  /* 0x0000001216007986 */ /* 0x000fe8000c10113c */
[----:B------:R-:W-:Y:S04]  /*41d30*/  STL.64 [R1+0x1798], R222 ;  /* 0x001798de01007387 */ /* 0x000fe80000100a00 */
[----:B------:R0:W-:Y:S04]  /*41d40*/  STG.E.U8 desc[UR60][R10.64], R133 ;  /* 0x000000850a007986 */ /* 0x0001e8000c10113c */
[----:B------:R1:W-:Y:S04]  /*41d50*/  STG.E.U8 desc[UR60][R8.64], R134 ;  /* 0x0000008608007986 */ /* 0x0003e8000c10113c */
[----:B------:R2:W-:Y:S04]  /*41d60*/  STG.E.U8 desc[UR60][R128.64], R135 ;  /* 0x0000008780007986 */ /* 0x0005e8000c10113c */
[----:B0-----:R-:W3:Y:S04]  /*41d70*/  LDL.LU R133, [R1+0x18ec] ;  /* 0x0018ec0001857983 */ /* 0x001ee80000300800 */
[----:B-1----:R-:W4:Y:S04]  /*41d80*/  LDL.LU R134, [R1+0x18e8] ;  /* 0x0018e80001867983 */ /* 0x002f280000300800 */
[----:B--2---:R-:W2:Y:S01]  /*41d90*/  LDL.LU.64 R128, [R1+0x18e0] ;  /* 0x0018e00001807983 */ /* 0x004ea20000300a00 */
[----:B------:R-:W-:-:S03]  /*41da0*/  PRMT R87, R132, 0x7773, RZ ;  /* 0x0000777384577816 */ /* 0x000fc600000000ff */
[----:B------:R-:W4:Y:S04]  /*41db0*/  LDL.LU R135, [R1+0x18d8] ;  /* 0x0018d80001877983 */ /* 0x000f280000300800 */
[----:B------:R-:W4:Y:S04]  /*41dc0*/  LDL.LU.64 R10, [R1+0xc88] ;  /* 0x000c8800010a7983 */ /* 0x000f280000300a00 */
[----:B------:R-:W4:Y:S04]  /*41dd0*/  LDL.LU.64 R8, [R1+0xc80] ;  /* 0x000c800001087983 */ /* 0x000f280000300a00 */
[----:B------:R-:W-:Y:S01]  /*41de0*/  STG.E.U8 desc[UR60][R14.64], R12 ;  /* 0x0000000c0e007986 */ /* 0x000fe2000c10113c */
[----:B---3--:R-:W-:-:S05]  /*41df0*/  PRMT R86, R133, 0x7772, RZ ;  /* 0x0000777285567816 */ /* 0x008fca00000000ff */
[----:B------:R-:W-:Y:S04]  /*41e00*/  STL.64 [R1+0x17a8], R86 ;  /* 0x0017a85601007387 */ /* 0x000fe80000100a00 */
[----:B--2---:R0:W-:Y:S04]  /*41e10*/  STG.E.U8 desc[UR60][R126.64], R129 ;  /* 0x000000817e007986 */ /* 0x0041e8000c10113c */
[----:B------:R1:W-:Y:S04]  /*41e20*/  STG.E.U8 desc[UR60][R124.64], R13 ;  /* 0x0000000d7c007986 */ /* 0x0003e8000c10113c */
[----:B0-----:R-:W2:Y:S04]  /*41e30*/  LDL.LU.64 R126, [R1+0x18d0] ;  /* 0x0018d000017e7983 */ /* 0x001ea80000300a00 */
[----:B------:R-:W3:Y:S04]  /*41e40*/  LDL.LU R129, [R1+0x18c8] ;  /* 0x0018c80001817983 */ /* 0x000ee80000300800 */
[----:B-1----:R-:W4:Y:S04]  /*41e50*/  LDL.LU.64 R124, [R1+0x18c0] ;  /* 0x0018c000017c7983 */ /* 0x002f280000300a00 */
[----:B------:R0:W-:Y:S04]  /*41e60*/  STG.E.U8 desc[UR60][R130.64], R0 ;  /* 0x0000000082007986 */ /* 0x0001e8000c10113c */
[----:B0-----:R-:W3:Y:S04]  /*41e70*/  LDL.LU.64 R130, [R1+0x18b8] ;  /* 0x0018b80001827983 */ /* 0x001ee80000300a00 */
[----:B------:R-:W3:Y:S04]  /*41e80*/  LDL.LU.64 R24, [R1+0xc68] ;  /* 0x000c680001187983 */ /* 0x000ee80000300a00 */
[----:B------:R-:W3:Y:S04]  /*41e90*/  LDL.LU.64 R12, [R1+0xc60] ;  /* 0x000c6000010c7983 */ /* 0x000ee80000300a00 */
[----:B----4-:R0:W-:Y:S04]  /*41ea0*/  STG.E.U8 desc[UR60][R10.64], R124 ;  /* 0x0000007c0a007986 */ /* 0x0101e8000c10113c */
[----:B------:R1:W-:Y:S04]  /*41eb0*/  STG.E.U8 desc[UR60][R8.64], R125 ;  /* 0x0000007d08007986 */ /* 0x0003e8000c10113c */
[----:B--2---:R2:W-:Y:S04]  /*41ec0*/  STG.E.U8 desc[UR60][R120.64], R126 ;  /* 0x0000007e78007986 */ /* 0x0045e8000c10113c */
[----:B0-----:R-:W4:Y:S04]  /*41ed0*/  LDL.LU R124, [R1+0x18b4] ;  /* 0x0018b400017c7983 */ /* 0x001f280000300800 */
[----:B-1----:R-:W4:Y:S04]  /*41ee0*/  LDL.LU R125, [R1+0x18b0] ;  /* 0x0018b000017d7983 */ /* 0x002f280000300800 */
[----:B--2---:R-:W3:Y:S04]  /*41ef0*/  LDL.LU.64 R120, [R1+0x18a8] ;  /* 0x0018a80001787983 */ /* 0x004ee80000300a00 */
[----:B------:R-:W2:Y:S04]  /*41f00*/  LDL.LU R126, [R1+0x18a0] ;  /* 0x0018a000017e7983 */ /* 0x000ea80000300800 */
[----:B------:R0:W-:Y:S04]  /*41f10*/  STG.E.U8 desc[UR60][R122.64], R127 ;  /* 0x0000007f7a007986 */ /* 0x0001e8000c10113c */
[----:B0-----:R-:W4:Y:S04]  /*41f20*/  LDL.LU.64 R122, [R1+0x1898] ;  /* 0x00189800017a7983 */ /* 0x001f280000300a00 */
[----:B------:R-:W2:Y:S04]  /*41f30*/  LDL.LU R127, [R1+0x1890] ;  /* 0x00189000017f7983 */ /* 0x000ea80000300800 */
[----:B------:R-:W2:Y:S04]  /*41f40*/  LDL.LU.64 R18, [R1+0xc48] ;  /* 0x000c480001127983 */ /* 0x000ea80000300a00 */
[----:B------:R-:W2:Y:S04]  /*41f50*/  LDL.LU R10, [R1+0xe0c] ;  /* 0x000e0c00010a7983 */ /* 0x000ea80000300800 */
[----:B------:R-:W2:Y:S04]  /*41f60*/  LDL.LU.64 R8, [R1+0xc40] ;  /* 0x000c400001087983 */ /* 0x000ea80000300a00 */
[----:B---3--:R0:W-:Y:S04]  /*41f70*/  STG.E.U8 desc[UR60][R24.64], R120 ;  /* 0x0000007818007986 */ /* 0x0081e8000c10113c */
[----:B------:R1:W-:Y:S04]  /*41f80*/  STG.E.U8 desc[UR60][R12.64], R121 ;  /* 0x000000790c007986 */ /* 0x0003e8000c10113c */
[----:B0-----:R-:W3:Y:S04]  /*41f90*/  LDL.LU R120, [R1+0x188c] ;  /* 0x00188c0001787983 */ /* 0x001ee80000300800 */
[----:B-1----:R-:W3:Y:S04]  /*41fa0*/  LDL.LU R121, [R1+0x1888] ;  /* 0x0018880001797983 */ /* 0x002ee80000300800 */
[----:B----4-:R0:W-:Y:S04]  /*41fb0*/  STG.E.U8 desc[UR60][R118.64], R122 ;  /* 0x0000007a76007986 */ /* 0x0101e8000c10113c */
[----:B------:R1:W-:Y:S04]  /*41fc0*/  STG.E.U8 desc[UR60][R116.64], R123 ;  /* 0x0000007b74007986 */ /* 0x0003e8000c10113c */
[----:B0-----:R-:W4:Y:S04]  /*41fd0*/  LDL.LU.64 R118, [R1+0x1880] ;  /* 0x0018800001767983 */ /* 0x001f280000300a00 */
[----:B------:R-:W3:Y:S04]  /*41fe0*/  LDL.LU R122, [R1+0x1878] ;  /* 0x00187800017a7983 */ /* 0x000ee80000300800 */
[----:B-1----:R-:W4:Y:S04]  /*41ff0*/  LDL.LU.64 R116, [R1+0x1870] ;  /* 0x0018700001747983 */ /* 0x002f280000300a00 */
[----:B------:R-:W3:Y:S04]  /*42000*/  LDL.LU R123, [R1+0x186c] ;  /* 0x00186c00017b7983 */ /* 0x000ee80000300800 */
[----:B------:R-:W3:Y:S04]  /*42010*/  LDL.LU.64 R70, [R1+0xc28] ;  /* 0x000c280001467983 */ /* 0x000ee80000300a00 */
[----:B--2---:R-:W-:Y:S04]  /*42020*/  STG.E.U8 desc[UR60][R18.64], R10 ;  /* 0x0000000a12007986 */ /* 0x004fe8000c10113c */
[----:B------:R-:W2:Y:S04]  /*42030*/  LDL.LU.64 R56, [R1+0xc20] ;  /* 0x000c200001387983 */ /* 0x000ea80000300a00 */
[----:B----4-:R0:W-:Y:S04]  /*42040*/  STG.E.U8 desc[UR60][R8.64], R117 ;  /* 0x0000007508007986 */ /* 0x0101e8000c10113c */
[----:B------:R1:W-:Y:S04]  /*42050*/  STG.E.U8 desc[UR60][R114.64], R118 ;  /* 0x0000007672007986 */ /* 0x0003e8000c10113c */
[----:B------:R4:W-:Y:S04]  /*42060*/  STG.E.U8 desc[UR60][R112.64], R119 ;  /* 0x0000007770007986 */ /* 0x0009e8000c10113c */
[----:B0-----:R-:W2:Y:S04]  /*42070*/  LDL.LU R117, [R1+0x1868] ;  /* 0x0018680001757983 */ /* 0x001ea80000300800 */
[----:B-1----:R-:W2:Y:S04]  /*42080*/  LDL.LU.64 R114, [R1+0x1860] ;  /* 0x0018600001727983 */ /* 0x002ea80000300a00 */
[----:B------:R-:W2:Y:S04]  /*42090*/  LDL.LU R118, [R1+0x1858] ;  /* 0x0018580001767983 */ /* 0x000ea80000300800 */
[----:B----4-:R-:W3:Y:S04]  /*420a0*/  LDL.LU.64 R112, [R1+0x1850] ;  /* 0x0018500001707983 */ /* 0x010ee80000300a00 */
[----:B------:R-:W4:Y:S04]  /*420b0*/  LDL.LU R119, [R1+0x1848] ;  /* 0x0018480001777983 */ /* 0x000f280000300800 */
[----:B------:R-:W4:Y:S04]  /*420c0*/  LDL.LU.64 R82, [R1+0xc08] ;  /* 0x000c080001527983 */ /* 0x000f280000300a00 */
[----:B---3--:R0:W-:Y:S04]  /*420d0*/  STG.E.U8 desc[UR60][R70.64], R112 ;  /* 0x0000007046007986 */ /* 0x0081e8000c10113c */
[----:B--2---:R1:W-:Y:S04]  /*420e0*/  STG.E.U8 desc[UR60][R56.64], R113 ;  /* 0x0000007138007986 */ /* 0x0043e8000c10113c */
[----:B------:R2:W-:Y:S04]  /*420f0*/  STG.E.U8 desc[UR60][R20.64], R114 ;  /* 0x0000007214007986 */ /* 0x0005e8000c10113c */
[----:B0-----:R-:W3:Y:S04]  /*42100*/  LDL.LU R112, [R1+0x1844] ;  /* 0x0018440001707983 */ /* 0x001ee80000300800 */
[----:B-1----:R-:W3:Y:S04]  /*42110*/  LDL.LU R113, [R1+0x1840] ;  /* 0x0018400001717983 */ /* 0x002ee80000300800 */
[----:B--2---:R-:W2:Y:S04]  /*42120*/  LDL.LU.64 R20, [R1+0x1838] ;  /* 0x0018380001147983 */ /* 0x004ea80000300a00 */
[----:B------:R-:W3:Y:S04]  /*42130*/  LDL.LU R114, [R1+0x1830] ;  /* 0x0018300001727983 */ /* 0x000ee80000300800 */
[----:B------:R0:W-:Y:S04]  /*42140*/  STG.E.U8 desc[UR60][R108.64], R115 ;  /* 0x000000736c007986 */ /* 0x0001e8000c10113c */
[----:B0-----:R-:W4:Y:S04]  /*42150*/  LDL.LU.64 R108, [R1+0x1828] ;  /* 0x00182800016c7983 */ /* 0x001f280000300a00 */
[----:B------:R-:W3:Y:S04]  /*42160*/  LDL.LU R115, [R1+0x1824] ;  /* 0x0018240001737983 */ /* 0x000ee80000300800 */
[----:B------:R-:W3:Y:S04]  /*42170*/  LDL.LU.64 R70, [R1+0xbe8] ;  /* 0x000be80001467983 */ /* 0x000ee80000300a00 */
[----:B------:R-:W3:Y:S04]  /*42180*/  LDL.LU.64 R56, [R1+0xbe0] ;  /* 0x000be00001387983 */ /* 0x000ee80000300a00 */
[----:B----4-:R0:W-:Y:S04]  /*42190*/  STG.E.U8 desc[UR60][R82.64], R108 ;  /* 0x0000006c52007986 */ /* 0x0101e8000c10113c */
[----:B------:R1:W-:Y:S04]  /*421a0*/  STG.E.U8 desc[UR60][R104.64], R109 ;  /* 0x0000006d68007986 */ /* 0x0003e8000c10113c */
[----:B--2---:R2:W-:Y:S04]  /*421b0*/  STG.E.U8 desc[UR60][R106.64], R21 ;  /* 0x000000156a007986 */ /* 0x0045e8000c10113c */
[----:B0-----:R-:W4:Y:S04]  /*421c0*/  LDL.LU R108, [R1+0x1820] ;  /* 0x00182000016c7983 */ /* 0x001f280000300800 */
[----:B-1----:R-:W3:Y:S04]  /*421d0*/  LDL.LU.64 R104, [R1+0x1818] ;  /* 0x0018180001687983 */ /* 0x002ee80000300a00 */
[----:B------:R-:W4:Y:S04]  /*421e0*/  LDL.LU R109, [R1+0x1810] ;  /* 0x00181000016d7983 */ /* 0x000f280000300800 */
[----:B--2---:R-:W2:Y:S04]  /*421f0*/  LDL.LU.64 R106, [R1+0x1808] ;  /* 0x00180800016a7983 */ /* 0x004ea80000300a00 */
[----:B------:R0:W-:Y:S04]  /*42200*/  STG.E.U8 desc[UR60][R110.64], R20 ;  /* 0x000000146e007986 */ /* 0x0001e8000c10113c */
[----:B0-----:R-:W4:Y:S04]  /*42210*/  LDL.LU.64 R110, [R1+0x1800] ;  /* 0x00180000016e7983 */ /* 0x001f280000300a00 */
[----:B------:R-:W4:Y:S04]  /*42220*/  LDL.LU.64 R190, [R1+0xbc8] ;  /* 0x000bc80001be7983 */ /* 0x000f280000300a00 */
[----:B------:R-:W4:Y:S04]  /*42230*/  LDL.LU.64 R186, [R1+0xbc0] ;  /* 0x000bc00001ba7983 */ /* 0x000f280000300a00 */
[----:B------:R-:W4:Y:S04]  /*42240*/  LDL.LU R173, [R1+0x10b8] ;  /* 0x0010b80001ad7983 */ /* 0x000f280000300800 */
[----:B------:R-:W4:Y:S04]  /*42250*/  LDL.LU.64 R158, [R1+0xbb8] ;  /* 0x000bb800019e7983 */ /* 0x000f280000300a00 */
[----:B---3--:R0:W-:Y:S04]  /*42260*/  STG.E.U8 desc[UR60][R70.64], R104 ;  /* 0x0000006846007986 */ /* 0x0081e8000c10113c */
[----:B------:R1:W-:Y:S04]  /*42270*/  STG.E.U8 desc[UR60][R56.64], R105 ;  /* 0x0000006938007986 */ /* 0x0003e8000c10113c */
[----:B--2---:R2:W-:Y:S04]  /*42280*/  STG.E.U8 desc[UR60][R102.64], R106 ;  /* 0x0000006a66007986 */ /* 0x0045e8000c10113c */
        /* <DEDUP_REMOVED lines=8> */
[----:B------:R-:W3:Y:S04]  /*42310*/  LDL.LU R70, [R1+0x11c0] ;  /* 0x0011c00001467983 */ /* 0x000ee80000300800 */
[----:B------:R-:W3:Y:S04]  /*42320*/  LDL.LU.64 R82, [R1+0xba0] ;  /* 0x000ba00001527983 */ /* 0x000ee80000300a00 */
[----:B------:R-:W3:Y:S04]  /*42330*/  LDL.LU R71, [R1+0x11a8] ;  /* 0x0011a80001477983 */ /* 0x000ee80000300800 */
[----:B------:R-:W3:Y:S04]  /*42340*/  LDL.LU.64 R56, [R1+0xb98] ;  /* 0x000b980001387983 */ /* 0x000ee80000300a00 */
[----:B----4-:R0:W-:Y:S04]  /*42350*/  STG.E.U8 desc[UR60][R190.64], R101 ;  /* 0x00000065be007986 */ /* 0x0101e8000c10113c */
[----:B------:R-:W-:Y:S04]  /*42360*/  STG.E.U8 desc[UR60][R186.64], R173 ;  /* 0x000000adba007986 */ /* 0x000fe8000c10113c */
[----:B--2---:R1:W-:Y:S04]  /*42370*/  STG.E.U8 desc[UR60][R158.64], R102 ;  /* 0x000000669e007986 */ /* 0x0043e8000c10113c */
[----:B0-----:R-:W2:Y:S04]  /*42380*/  LDL.LU R101, [R1+0x17d4] ;  /* 0x0017d40001657983 */ /* 0x001ea80000300800 */
[----:B------:R0:W-:Y:S04]  /*42390*/  STG.E.U8 desc[UR60][R6.64], R103 ;  /* 0x0000006706007986 */ /* 0x0001e8000c10113c */
[----:B-1----:R-:W4:Y:S04]  /*423a0*/  LDL.LU R102, [R1+0x17d0] ;  /* 0x0017d00001667983 */ /* 0x002f280000300800 */
[----:B0-----:R-:W2:Y:S04]  /*423b0*/  LDL.LU.64 R6, [R1+0x17c8] ;  /* 0x0017c80001067983 */ /* 0x001ea80000300a00 */
[----:B---3--:R-:W-:Y:S04]  /*423c0*/  STG.E.U8 desc[UR60][R88.64], R70 ;  /* 0x0000004658007986 */ /* 0x008fe8000c10113c */
[----:B------:R-:W-:Y:S04]  /*423d0*/  STG.E.U8 desc[UR60][R82.64], R71 ;  /* 0x0000004752007986 */ /* 0x000fe8000c10113c */
[----:B------:R-:W3:Y:S04]  /*423e0*/  LDL.LU R103, [R1+0x17c4] ;  /* 0x0017c40001677983 */ /* 0x000ee80000300800 */
[----:B--2---:R0:W-:Y:S04]  /*423f0*/  STG.E.U8 desc[UR60][R56.64], R6 ;  /* 0x0000000638007986 */ /* 0x0041e8000c10113c */
[----:B------:R1:W-:Y:S04]  /*42400*/  STG.E.U8 desc[UR60][R4.64], R7 ;  /* 0x0000000704007986 */ /* 0x0003e8000c10113c */
[----:B0-----:R-:W2:Y:S04]  /*42410*/  LDL.LU R6, [R1+0x17c0] ;  /* 0x0017c00001067983 */ /* 0x001ea80000300800 */
[----:B-1----:R-:W2:Y:S04]  /*42420*/  LDL.LU.64 R4, [R1+0x17b8] ;  /* 0x0017b80001047983 */ /* 0x002ea80000300a00 */
[----:B------:R-:W2:Y:S04]  /*42430*/  LDL.LU R7, [R1+0x17b0] ;  /* 0x0017b00001077983 */ /* 0x000ea80000300800 */
[----:B------:R-:W4:Y:S04]  /*42440*/  LDL.LU.64 R210, [R1+0xb88] ;  /* 0x000b880001d27983 */ /* 0x000f280000300a00 */
[----:B------:R-:W4:Y:S04]  /*42450*/  LDL.LU R62, [R1+0x1290] ;  /* 0x00129000013e7983 */ /* 0x000f280000300800 */
[----:B------:R-:W3:Y:S04]  /*42460*/  LDL.LU.64 R216, [R1+0xb80] ;  /* 0x000b800001d87983 */ /* 0x000ee80000300a00 */
[----:B------:R-:W3:Y:S04]  /*42470*/  LDL.LU R80, [R1+0x1274] ;  /* 0x0012740001507983 */ /* 0x000ee80000300800 */
[----:B------:R-:W2:Y:S04]  /*42480*/  LDL.LU.64 R196, [R1+0xb78] ;  /* 0x000b780001c47983 */ /* 0x000ea80000300a00 */
[----:B------:R-:W2:Y:S04]  /*42490*/  LDL.LU R81, [R1+0x1284] ;  /* 0x0012840001517983 */ /* 0x000ea80000300800 */
        /* <DEDUP_REMOVED lines=56> */
[----:B----4-:R0:W-:Y:S04]  /*42820*/  STG.E.U8 desc[UR60][R210.64], R62 ;  /* 0x0000003ed2007986 */ /* 0x0101e8000c10113c */
[----:B---3--:R1:W-:Y:S04]  /*42830*/  STG.E.U8 desc[UR60][R216.64], R80 ;  /* 0x00000050d8007986 */ /* 0x0083e8000c10113c */
[----:B0-----:R-:W3:Y:S04]  /*42840*/  LDL.LU.64 R210, [R1+0xa90] ;  /* 0x000a900001d27983 */ /* 0x001ee80000300a00 */
[----:B------:R-:W3:Y:S04]  /*42850*/  LDL.LU R62, [R1+0x1204] ;  /* 0x00120400013e7983 */ /* 0x000ee80000300800 */
[----:B-1----:R-:W4:Y:S04]  /*42860*/  LDL.LU.64 R216, [R1+0xa88] ;  /* 0x000a880001d87983 */ /* 0x002f280000300a00 */
[----:B--2---:R0:W-:Y:S04]  /*42870*/  STG.E.U8 desc[UR60][R196.64], R81 ;  /* 0x00000051c4007986 */ /* 0x0041e8000c10113c */
[----:B------:R-:W4:Y:S04]  /*42880*/  LDL.LU R80, [R1+0x1214] ;  /* 0x0012140001507983 */ /* 0x000f280000300800 */
[----:B------:R1:W-:Y:S04]  /*42890*/  STG.E.U8 desc[UR60][R206.64], R214 ;  /* 0x000000d6ce007986 */ /* 0x0003e8000c10113c */
[----:B0-----:R-:W2:Y:S04]  /*428a0*/  LDL.LU.64 R196, [R1+0xa80] ;  /* 0x000a800001c47983 */ /* 0x001ea80000300a00 */
[----:B------:R-:W2:Y:S04]  /*428b0*/  LDL.LU R81, [R1+0x11f4] ;  /* 0x0011f40001517983 */ /* 0x000ea80000300800 */
[----:B-1----:R-:W2:Y:S04]  /*428c0*/  LDL.LU.64 R206, [R1+0xa78] ;  /* 0x000a780001ce7983 */ /* 0x002ea80000300a00 */
[----:B------:R0:W-:Y:S04]  /*428d0*/  STG.E.U8 desc[UR60][R94.64], R215 ;  /* 0x000000d75e007986 */ /* 0x0001e8000c10113c */
[----:B------:R-:W2:Y:S04]  /*428e0*/  LDL.LU R214, [R1+0x1208] ;  /* 0x0012080001d67983 */ /* 0x000ea80000300800 */
        /* <DEDUP_REMOVED lines=36> */
[----:B0-----:R-:W2:Y:S04]  /*42b30*/  LDL.LU.64 R212, [R1+0xa10] ;  /* 0x000a100001d47983 */ /* 0x001ea80000300a00 */
[----:B------:R-:W2:Y:S04]  /*42b40*/  LDL.LU R243, [R1+0x11c4] ;  /* 0x0011c40001f37983 */ /* 0x000ea80000300800 */
[----:B------:R0:W-:Y:S04]  /*42b50*/  STG.E.U8 desc[UR60][R240.64], R230 ;  /* 0x000000e6f0007986 */ /* 0x0001e8000c10113c */
[----:B------:R1:W-:Y:S04]  /*42b60*/  STG.E.U8 desc[UR60][R234.64], R231 ;  /* 0x000000e7ea007986 */ /* 0x0003e8000c10113c */
[----:B------:R1:W-:Y:S04]  /*42b70*/  STG.E.U8 desc[UR60][R220.64], R208 ;  /* 0x000000d0dc007986 */ /* 0x0003e8000c10113c */
[----:B0-----:R-:W2:Y:S04]  /*42b80*/  LDL.LU.64 R240, [R1+0xa08] ;  /* 0x000a080001f07983 */ /* 0x001ea80000300a00 */
[----:B------:R-:W2:Y:S04]  /*42b90*/  LDL.LU R230, [R1+0x11d4] ;  /* 0x0011d40001e67983 */ /* 0x000ea80000300800 */
[----:B-1----:R-:W2:Y:S04]  /*42ba0*/  LDL.LU.64 R234, [R1+0xa00] ;  /* 0x000a000001ea7983 */ /* 0x002ea80000300a00 */
[----:B------:R-:W2:Y:S04]  /*42bb0*/  LDL.LU R231, [R1+0x11b0] ;  /* 0x0011b00001e77983 */ /* 0x000ea80000300800 */
[----:B------:R-:W2:Y:S04]  /*42bc0*/  LDL.LU.64 R220, [R1+0x9f8] ;  /* 0x0009f80001dc7983 */ /* 0x000ea80000300a00 */
        /* <DEDUP_REMOVED lines=32> */
[----:B---3--:R1:W-:Y:S04]  /*42dd0*/  STG.E.U8 desc[UR60][R210.64], R62 ;  /* 0x0000003ed2007986 */ /* 0x0083e8000c10113c */
[----:B0-----:R-:W3:Y:S04]  /*42de0*/  LDL.LU.64 R16, [R1+0x9a0] ;  /* 0x0009a00001107983 */ /* 0x001ee80000300a00 */
[----:B------:R-:W3:Y:S04]  /*42df0*/  LDL.LU R63, [R1+0x11a0] ;  /* 0x0011a000013f7983 */ /* 0x000ee80000300800 */
[----:B-1----:R-:W3:Y:S04]  /*42e00*/  LDL.LU.64 R210, [R1+0x998] ;  /* 0x0009980001d27983 */ /* 0x002ee80000300a00 */
[----:B----4-:R0:W-:Y:S04]  /*42e10*/  STG.E.U8 desc[UR60][R216.64], R80 ;  /* 0x00000050d8007986 */ /* 0x0101e8000c10113c */
[----:B------:R-:W4:Y:S04]  /*42e20*/  LDL.LU R62, [R1+0x11a4] ;  /* 0x0011a400013e7983 */ /* 0x000f280000300800 */
[----:B--2---:R1:W-:Y:S04]  /*42e30*/  STG.E.U8 desc[UR60][R196.64], R81 ;  /* 0x00000051c4007986 */ /* 0x0043e8000c10113c */
[----:B0-----:R-:W2:Y:S04]  /*42e40*/  LDL.LU.64 R216, [R1+0x990] ;  /* 0x0009900001d87983 */ /* 0x001ea80000300a00 */
[----:B------:R-:W2:Y:S04]  /*42e50*/  LDL.LU R80, [R1+0x1174] ;  /* 0x0011740001507983 */ /* 0x000ea80000300800 */
[----:B-1----:R-:W2:Y:S04]  /*42e60*/  LDL.LU.64 R196, [R1+0x988] ;  /* 0x0009880001c47983 */ /* 0x002ea80000300a00 */
        /* <DEDUP_REMOVED lines=81> */
[----:B---3--:R0:W-:Y:S04]  /*43380*/  STG.E.U8 desc[UR60][R16.64], R63 ;  /* 0x0000003f10007986 */ /* 0x0081e8000c10113c */
[----:B------:R-:W3:Y:S04]  /*43390*/  LDL.LU R203, [R1+0x112c] ;  /* 0x00112c0001cb7983 */ /* 0x000ee80000300800 */
[----:B----4-:R1:W-:Y:S04]  /*433a0*/  STG.E.U8 desc[UR60][R210.64], R62 ;  /* 0x0000003ed2007986 */ /* 0x0103e8000c10113c */
[----:B0-----:R-:W4:Y:S04]  /*433b0*/  LDL.LU.64 R16, [R1+0x8a8] ;  /* 0x0008a80001107983 */ /* 0x001f280000300a00 */
[----:B------:R-:W4:Y:S04]  /*433c0*/  LDL.LU R63, [R1+0x1130] ;  /* 0x00113000013f7983 */ /* 0x000f280000300800 */
[----:B-1----:R-:W4:Y:S04]  /*433d0*/  LDL.LU.64 R210, [R1+0x8a0] ;  /* 0x0008a00001d27983 */ /* 0x002f280000300a00 */
[----:B--2---:R0:W-:Y:S04]  /*433e0*/  STG.E.U8 desc[UR60][R216.64], R80 ;  /* 0x00000050d8007986 */ /* 0x0041e8000c10113c */
[----:B------:R-:W2:Y:S04]  /*433f0*/  LDL.LU R62, [R1+0x111c] ;  /* 0x00111c00013e7983 */ /* 0x000ea80000300800 */
[----:B------:R1:W-:Y:S04]  /*43400*/  STG.E.U8 desc[UR60][R196.64], R81 ;  /* 0x00000051c4007986 */ /* 0x0003e8000c10113c */
        /* <DEDUP_REMOVED lines=275> */
[----:B------:R-:W-:Y:S04]  /*44540*/  STG.E.U8 desc[UR60][R216.64], R80 ;  /* 0x00000050d8007986 */ /* 0x000fe8000c10113c */
[----:B-1----:R-:W2:Y:S04]  /*44550*/  LDL.LU.64 R210, [R1+0x5a8] ;  /* 0x0005a80001d27983 */ /* 0x002ea80000300a00 */
[----:B------:R0:W-:Y:S04]  /*44560*/  STG.E.U8 desc[UR60][R196.64], R81 ;  /* 0x00000051c4007986 */ /* 0x0001e8000c10113c */
[----:B------:R-:W2:Y:S04]  /*44570*/  LDL.LU R62, [R1+0xfac] ;  /* 0x000fac00013e7983 */ /* 0x000ea80000300800 */
[----:B------:R1:W-:Y:S04]  /*44580*/  STG.E.U8 desc[UR60][R206.64], R214 ;  /* 0x000000d6ce007986 */ /* 0x0003e8000c10113c */
[----:B0-----:R-:W2:Y:S04]  /*44590*/  LDL.LU.64 R196, [R1+0x5a0] ;  /* 0x0005a00001c47983 */ /* 0x001ea80000300a00 */
[----:B------:R-:W2:Y:S04]  /*445a0*/  LDL.LU R80, [R1+0xf94] ;  /* 0x000f940001507983 */ /* 0x000ea80000300800 */
[----:B------:R-:W2:Y:S04]  /*445b0*/  LDL.LU.64 R216, [R1+0x598] ;  /* 0x0005980001d87983 */ /* 0x000ea80000300a00 */
        /* <DEDUP_REMOVED lines=74> */
[----:B------:R-:W4:Y:S04]  /*44a60*/  LDL.LU R193, [R1+0x17a0] ;  /* 0x0017a00001c17983 */ /* 0x000f280000300800 */
[----:B--2---:R0:W-:Y:S04]  /*44a70*/  STG.E.U8 desc[UR60][R222.64], R200 ;  /* 0x000000c8de007986 */ /* 0x0041e8000c10113c */
[----:B------:R1:W-:Y:S04]  /*44a80*/  STG.E.U8 desc[UR60][R228.64], R203 ;  /* 0x000000cbe4007986 */ /* 0x0003e8000c10113c */
[----:B------:R2:W-:Y:S04]  /*44a90*/  STG.E.U8 desc[UR60][R16.64], R63 ;  /* 0x0000003f10007986 */ /* 0x0005e8000c10113c */
[----:B0-----:R-:W4:Y:S04]  /*44aa0*/  LDL.LU.64 R222, [R1+0x1798] ;  /* 0x0017980001de7983 */ /* 0x001f280000300a00 */
[----:B------:R-:W4:Y:S04]  /*44ab0*/  LDL.LU R200, [R1+0x1790] ;  /* 0x0017900001c87983 */ /* 0x000f280000300800 */
[----:B-1----:R-:W4:Y:S04]  /*44ac0*/  LDL.LU.64 R228, [R1+0x1788] ;  /* 0x0017880001e47983 */ /* 0x002f280000300a00 */
[----:B------:R-:W4:Y:S04]  /*44ad0*/  LDL.LU R203, [R1+0x1780] ;  /* 0x0017800001cb7983 */ /* 0x000f280000300800 */
[----:B--2---:R-:W2:Y:S04]  /*44ae0*/  LDL.LU.64 R16, [R1+0x1778] ;  /* 0x0017780001107983 */ /* 0x004ea80000300a00 */
[----:B------:R-:W2:Y:S04]  /*44af0*/  LDL.LU R63, [R1+0x1770] ;  /* 0x00177000013f7983 */ /* 0x000ea80000300800 */
[----:B------:R0:W-:Y:S04]  /*44b00*/  STG.E.U8 desc[UR60][R210.64], R62 ;  /* 0x0000003ed2007986 */ /* 0x0001e8000c10113c */
[----:B------:R1:W-:Y:S04]  /*44b10*/  STG.E.U8 desc[UR60][R196.64], R80 ;  /* 0x00000050c4007986 */ /* 0x0003e8000c10113c */
[----:B------:R1:W-:Y:S04]  /*44b20*/  STG.E.U8 desc[UR60][R216.64], R81 ;  /* 0x00000051d8007986 */ /* 0x0003e8000c10113c */
[----:B0-----:R-:W2:Y:S04]  /*44b30*/  LDL.LU.64 R210, [R1+0x1768] ;  /* 0x0017680001d27983 */ /* 0x001ea80000300a00 */
[----:B------:R-:W2:Y:S04]  /*44b40*/  LDL.LU R62, [R1+0x1764] ;  /* 0x00176400013e7983 */ /* 0x000ea80000300800 */
[----:B-1----:R-:W2:Y:S04]  /*44b50*/  LDL.LU R197, [R1+0x1760] ;  /* 0x0017600001c57983 */ /* 0x002ea80000300800 */
[----:B------:R-:W2:Y:S04]  /*44b60*/  LDL.LU.64 R216, [R1+0x4d0] ;  /* 0x0004d00001d87983 */ /* 0x000ea80000300a00 */
[----:B------:R-:W-:Y:S04]  /*44b70*/  STG.E.U8 desc[UR60][R206.64], R214 ;  /* 0x000000d6ce007986 */ /* 0x000fe8000c10113c */
[----:B------:R-:W2:Y:S04]  /*44b80*/  LDL.LU R196, [R1+0xef0] ;  /* 0x000ef00001c47983 */ /* 0x000ea80000300800 */
[----:B------:R0:W-:Y:S04]  /*44b90*/  STG.E.U8 desc[UR60][R94.64], R215 ;  /* 0x000000d75e007986 */ /* 0x0001e8000c10113c */
[----:B------:R-:W2:Y:S04]  /*44ba0*/  LDL.LU.64 R80, [R1+0x4c8] ;  /* 0x0004c80001507983 */ /* 0x000ea80000300a00 */
[----:B------:R-:W-:Y:S04]  /*44bb0*/  STG.E.U8 desc[UR60][R168.64], R180 ;  /* 0x000000b4a8007986 */ /* 0x000fe8000c10113c */
[----:B0-----:R-:W2:Y:S04]  /*44bc0*/  LDL.LU R95, [R1+0xef8] ;  /* 0x000ef800015f7983 */ /* 0x001ea80000300800 */
[----:B------:R-:W-:Y:S04]  /*44bd0*/  STG.E.U8 desc[UR60][R224.64], R181 ;  /* 0x000000b5e0007986 */ /* 0x000fe8000c10113c */
[----:B------:R-:W2:Y:S04]  /*44be0*/  LDL.LU.64 R206, [R1+0x4c0] ;  /* 0x0004c00001ce7983 */ /* 0x000ea80000300a00 */
[----:B------:R0:W-:Y:S04]  /*44bf0*/  STG.E.U8 desc[UR60][R250.64], R42 ;  /* 0x0000002afa007986 */ /* 0x0001e8000c10113c */
[----:B------:R-:W2:Y:S04]  /*44c00*/  LDL.LU R94, [R1+0xf28] ;  /* 0x000f2800015e7983 */ /* 0x000ea80000300800 */
[----:B------:R-:W-:Y:S04]  /*44c10*/  STG.E.U8 desc[UR60][R232.64], R43 ;  /* 0x0000002be8007986 */ /* 0x000fe8000c10113c */
[----:B------:R-:W2:Y:S04]  /*44c20*/  LDL.LU.64 R214, [R1+0x4b8] ;  /* 0x0004b80001d67983 */ /* 0x000ea80000300a00 */
[----:B------:R1:W-:Y:S04]  /*44c30*/  STG.E.U8 desc[UR60][R238.64], R156 ;  /* 0x0000009cee007986 */ /* 0x0003e8000c10113c */
[----:B0-----:R-:W2:Y:S04]  /*44c40*/  LDL.LU R250, [R1+0xf2c] ;  /* 0x000f2c0001fa7983 */ /* 0x001ea80000300800 */
[----:B------:R-:W-:Y:S04]  /*44c50*/  STG.E.U8 desc[UR60][R74.64], R248 ;  /* 0x000000f84a007986 */ /* 0x000fe8000c10113c */
[----:B------:R-:W2:Y:S04]  /*44c60*/  LDL.LU.64 R168, [R1+0x4b0] ;  /* 0x0004b00001a87983 */ /* 0x000ea80000300a00 */
[----:B------:R-:W-:Y:S04]  /*44c70*/  STG.E.U8 desc[UR60][R244.64], R249 ;  /* 0x000000f9f4007986 */ /* 0x000fe8000c10113c */
[----:B-1----:R-:W2:Y:S04]  /*44c80*/  LDL.LU R156, [R1+0xf1c] ;  /* 0x000f1c00019c7983 */ /* 0x002ea80000300800 */
[----:B------:R0:W-:Y:S04]  /*44c90*/  STG.E.U8 desc[UR60][R246.64], R227 ;  /* 0x000000e3f6007986 */ /* 0x0001e8000c10113c */
        /* <DEDUP_REMOVED lines=9> */
[----:B0-----:R-:W2:Y:S04]  /*44d30*/  LDL.LU R212, [R1+0xf10] ;  /* 0x000f100001d47983 */ /* 0x001ea80000300800 */
        /* <DEDUP_REMOVED lines=14> */
[----:B------:R0:W-:Y:S04]  /*44e20*/  STG.E.U8 desc[UR60][R240.64], R230 ;  /* 0x000000e6f0007986 */ /* 0x0001e8000c10113c */
[----:B------:R-:W2:Y:S04]  /*44e30*/  LDL.LU.64 R242, [R1+0x458] ;  /* 0x0004580001f27983 */ /* 0x000ea80000300a00 */
[----:B------:R1:W-:Y:S04]  /*44e40*/  STG.E.U8 desc[UR60][R234.64], R231 ;  /* 0x000000e7ea007986 */ /* 0x0003e8000c10113c */
[----:B0-----:R-:W2:Y:S04]  /*44e50*/  LDL.LU.64 R240, [R1+0x450] ;  /* 0x0004500001f07983 */ /* 0x001ea80000300a00 */
[----:B------:R0:W-:Y:S04]  /*44e60*/  STG.E.U8 desc[UR60][R220.64], R208 ;  /* 0x000000d0dc007986 */ /* 0x0001e8000c10113c */
[----:B-1----:R-:W2:Y:S04]  /*44e70*/  LDL.LU.64 R234, [R1+0x448] ;  /* 0x0004480001ea7983 */ /* 0x002ea80000300a00 */
        /* <DEDUP_REMOVED lines=13> */
[----:B---3--:R0:W-:Y:S04]  /*44f50*/  STG.E.U8 desc[UR60][R82.64], R56 ;  /* 0x0000003852007986 */ /* 0x0081e8000c10113c */
[----:B-1----:R-:W3:Y:S04]  /*44f60*/  LDL.LU.64 R158, [R1+0x400] ;  /* 0x00040000019e7983 */ /* 0x002ee80000300a00 */
[----:B------:R-:W3:Y:S04]  /*44f70*/  LDL.LU.64 R88, [R1+0x3f8] ;  /* 0x0003f80001587983 */ /* 0x000ee80000300a00 */
[----:B----4-:R1:W-:Y:S04]  /*44f80*/  STG.E.U8 desc[UR60][R70.64], R57 ;  /* 0x0000003946007986 */ /* 0x0103e8000c10113c */
[----:B0-----:R-:W4:Y:S04]  /*44f90*/  LDL.LU.64 R82, [R1+0x3f0] ;  /* 0x0003f00001527983 */ /* 0x001f280000300a00 */
[----:B-1----:R-:W4:Y:S04]  /*44fa0*/  LDL.LU.64 R70, [R1+0x3e8] ;  /* 0x0003e80001467983 */ /* 0x002f280000300a00 */
[----:B------:R-:W4:Y:S04]  /*44fb0*/  LDL.LU.64 R56, [R1+0x3e0] ;  /* 0x0003e00001387983 */ /* 0x000f280000300a00 */
[----:B--2---:R0:W-:Y:S04]  /*44fc0*/  STG.E.U8 desc[UR60][R216.64], R196 ;  /* 0x000000c4d8007986 */ /* 0x0041e8000c10113c */
[----:B0-----:R-:W2:Y:S04]  /*44fd0*/  LDL.LU.64 R216, [R1+0x1758] ;  /* 0x0017580001d87983 */ /* 0x001ea80000300a00 */
[----:B------:R-:W2:Y:S04]  /*44fe0*/  LDL.LU R196, [R1+0x1750] ;  /* 0x0017500001c47983 */ /* 0x000ea80000300800 */
[----:B------:R0:W-:Y:S04]  /*44ff0*/  STG.E.U8 desc[UR60][R80.64], R95 ;  /* 0x0000005f50007986 */ /* 0x0001e8000c10113c */
[----:B0-----:R-:W2:Y:S04]  /*45000*/  LDL.LU.64 R80, [R1+0x1748] ;  /* 0x0017480001507983 */ /* 0x001ea80000300a00 */
[----:B------:R-:W2:Y:S04]  /*45010*/  LDL.LU R95, [R1+0x1740] ;  /* 0x00174000015f7983 */ /* 0x000ea80000300800 */
[----:B------:R0:W-:Y:S04]  /*45020*/  STG.E.U8 desc[UR60][R206.64], R94 ;  /* 0x0000005ece007986 */ /* 0x0001e8000c10113c */
[----:B------:R1:W-:Y:S04]  /*45030*/  STG.E.U8 desc[UR60][R214.64], R250 ;  /* 0x000000fad6007986 */ /* 0x0003e8000c10113c */
[----:B0-----:R-:W2:Y:S04]  /*45040*/  LDL.LU.64 R206, [R1+0x1738] ;  /* 0x0017380001ce7983 */ /* 0x001ea80000300a00 */
[----:B------:R-:W2:Y:S04]  /*45050*/  LDL.LU R94, [R1+0x1730] ;  /* 0x00173000015e7983 */ /* 0x000ea80000300800 */
[----:B-1----:R-:W2:Y:S04]  /*45060*/  LDL.LU.64 R214, [R1+0x1728] ;  /* 0x0017280001d67983 */ /* 0x002ea80000300a00 */
[----:B------:R-:W2:Y:S04]  /*45070*/  LDL.LU R250, [R1+0x1720] ;  /* 0x0017200001fa7983 */ /* 0x000ea80000300800 */
[----:B------:R0:W-:Y:S04]  /*45080*/  STG.E.U8 desc[UR60][R168.64], R156 ;  /* 0x0000009ca8007986 */ /* 0x0001e8000c10113c */
[----:B0-----:R-:W2:Y:S04]  /*45090*/  LDL.LU.64 R168, [R1+0x1718] ;  /* 0x0017180001a87983 */ /* 0x001ea80000300a00 */
[----:B------:R-:W3:Y:S04]  /*450a0*/  LDL.LU R156, [R1+0x1710] ;  /* 0x00171000019c7983 */ /* 0x000ee80000300800 */
[----:B------:R0:W-:Y:S04]  /*450b0*/  STG.E.U8 desc[UR60][R42.64], R227 ;  /* 0x000000e32a007986 */ /* 0x0001e8000c10113c */
[----:B------:R1:W-:Y:S04]  /*450c0*/  STG.E.U8 desc[UR60][R74.64], R157 ;  /* 0x0000009d4a007986 */ /* 0x0003e8000c10113c */
[----:B0-----:R-:W2:Y:S04]  /*450d0*/  LDL.LU.64 R42, [R1+0x1708] ;  /* 0x00170800012a7983 */ /* 0x001ea80000300a00 */
[----:B------:R-:W4:Y:S04]  /*450e0*/  LDL.LU R227, [R1+0x1700] ;  /* 0x0017000001e37983 */ /* 0x000f280000300800 */
[----:B-1----:R-:W2:Y:S04]  /*450f0*/  LDL.LU.64 R74, [R1+0x16f8] ;  /* 0x0016f800014a7983 */ /* 0x002ea80000300a00 */
[----:B------:R-:W3:Y:S04]  /*45100*/  LDL.LU R157, [R1+0x16f0] ;  /* 0x0016f000019d7983 */ /* 0x000ee80000300800 */
[----:B------:R0:W-:Y:S04]  /*45110*/  STG.E.U8 desc[UR60][R236.64], R212 ;  /* 0x000000d4ec007986 */ /* 0x0001e8000c10113c */
[----:B------:R1:W-:Y:S04]  /*45120*/  STG.E.U8 desc[UR60][R178.64], R226 ;  /* 0x000000e2b2007986 */ /* 0x0003e8000c10113c */
[----:B0-----:R-:W4:Y:S04]  /*45130*/  LDL.LU.64 R236, [R1+0x16e8] ;  /* 0x0016e80001ec7983 */ /* 0x001f280000300a00 */
[----:B------:R-:W2:Y:S04]  /*45140*/  LDL.LU R212, [R1+0x16e0] ;  /* 0x0016e00001d47983 */ /* 0x000ea80000300800 */
[----:B-1----:R-:W3:Y:S04]  /*45150*/  LDL.LU.64 R178, [R1+0x16d8] ;  /* 0x0016d80001b27983 */ /* 0x002ee80000300a00 */
[----:B------:R-:W2:Y:S04]  /*45160*/  LDL.LU R226, [R1+0x16d0] ;  /* 0x0016d00001e27983 */ /* 0x000ea80000300800 */
[----:B------:R0:W-:Y:S04]  /*45170*/  STG.E.U8 desc[UR60][R198.64], R213 ;  /* 0x000000d5c6007986 */ /* 0x0001e8000c10113c */
[----:B0-----:R-:W3:Y:S04]  /*45180*/  LDL.LU.64 R198, [R1+0x16c8] ;  /* 0x0016c80001c67983 */ /* 0x001ee80000300a00 */
[----:B------:R-:W3:Y:S04]  /*45190*/  LDL.LU R213, [R1+0x16c0] ;  /* 0x0016c00001d57983 */ /* 0x000ee80000300800 */
[----:B------:R0:W-:Y:S04]  /*451a0*/  STG.E.U8 desc[UR60][R224.64], R251 ;  /* 0x000000fbe0007986 */ /* 0x0001e8000c10113c */
[----:B0-----:R-:W3:Y:S04]  /*451b0*/  LDL.LU.64 R224, [R1+0x3d8] ;  /* 0x0003d80001e07983 */ /* 0x001ee80000300a00 */
[----:B------:R-:W3:Y:S04]  /*451c0*/  LDL.LU R251, [R1+0xe78] ;  /* 0x000e780001fb7983 */ /* 0x000ee80000300800 */
[----:B------:R0:W-:Y:S04]  /*451d0*/  STG.E.U8 desc[UR60][R180.64], R238 ;  /* 0x000000eeb4007986 */ /* 0x0001e8000c10113c */
[----:B------:R1:W-:Y:S04]  /*451e0*/  STG.E.U8 desc[UR60][R232.64], R239 ;  /* 0x000000efe8007986 */ /* 0x0003e8000c10113c */
[----:B------:R1:W-:Y:S04]  /*451f0*/  STG.E.U8 desc[UR60][R244.64], R246 ;  /* 0x000000f6f4007986 */ /* 0x0003e8000c10113c */
[----:B0-----:R-:W3:Y:S04]  /*45200*/  LDL.LU.64 R180, [R1+0x3d0] ;  /* 0x0003d00001b47983 */ /* 0x001ee80000300a00 */
[----:B-1----:R-:W3:Y:S04]  /*45210*/  LDL.LU.64 R232, [R1+0x3c8] ;  /* 0x0003c80001e87983 */ /* 0x002ee80000300a00 */
[----:B------:R-:W3:Y:S04]  /*45220*/  LDL.LU.64 R238, [R1+0x3c0] ;  /* 0x0003c00001ee7983 */ /* 0x000ee80000300a00 */
[----:B------:R0:W-:Y:S04]  /*45230*/  STG.E.U8 desc[UR60][R248.64], R247 ;  /* 0x000000f7f8007986 */ /* 0x0001e8000c10113c */
[----:B------:R-:W3:Y:S04]  /*45240*/  LDL.LU.64 R244, [R1+0x3b8] ;  /* 0x0003b80001f47983 */ /* 0x000ee80000300a00 */
[----:B0-----:R-:W3:Y:S04]  /*45250*/  LDL.LU.64 R248, [R1+0x3b0] ;  /* 0x0003b00001f87983 */ /* 0x001ee80000300a00 */
[----:B------:R-:W3:Y:S04]  /*45260*/  LDL.LU.64 R246, [R1+0x3a8] ;  /* 0x0003a80001f67983 */ /* 0x000ee80000300a00 */
[----:B----4-:R0:W-:Y:S04]  /*45270*/  STG.E.U8 desc[UR60][R242.64], R237 ;  /* 0x000000edf2007986 */ /* 0x0101e8000c10113c */
[----:B------:R1:W-:Y:S04]  /*45280*/  STG.E.U8 desc[UR60][R240.64], R236 ;  /* 0x000000ecf0007986 */ /* 0x0003e8000c10113c */
[----:B------:R4:W-:Y:S04]  /*45290*/  STG.E.U8 desc[UR60][R234.64], R227 ;  /* 0x000000e3ea007986 */ /* 0x0009e8000c10113c */
[----:B0-----:R-:W3:Y:S04]  /*452a0*/  LDL.LU.64 R242, [R1+0x3a0] ;  /* 0x0003a00001f27983 */ /* 0x001ee80000300a00 */
[----:B-1----:R-:W3:Y:S04]  /*452b0*/  LDL.LU.64 R240, [R1+0x398] ;  /* 0x0003980001f07983 */ /* 0x002ee80000300a00 */
[----:B------:R-:W3:Y:S04]  /*452c0*/  LDL.LU.64 R236, [R1+0x390] ;  /* 0x0003900001ec7983 */ /* 0x000ee80000300a00 */
[----:B--2---:R0:W-:Y:S04]  /*452d0*/  STG.E.U8 desc[UR60][R230.64], R226 ;  /* 0x000000e2e6007986 */ /* 0x0041e8000c10113c */
[----:B----4-:R-:W2:Y:S04]  /*452e0*/  LDL.LU.64 R234, [R1+0x388] ;  /* 0x0003880001ea7983 */ /* 0x010ea80000300a00 */
[----:B---3--:R1:W-:Y:S04]  /*452f0*/  STG.E.U8 desc[UR60][R220.64], R213 ;  /* 0x000000d5dc007986 */ /* 0x0083e8000c10113c */
[----:B0-----:R-:W3:Y:S04]  /*45300*/  LDL.LU.64 R230, [R1+0x380] ;  /* 0x0003800001e67983 */ /* 0x001ee80000300a00 */
[----:B------:R-:W4:Y:S04]  /*45310*/  LDL.LU.64 R226, [R1+0x378] ;  /* 0x0003780001e27983 */ /* 0x000f280000300a00 */
[----:B------:R0:W-:Y:S04]  /*45320*/  STG.E.U8 desc[UR60][R218.64], R212 ;  /* 0x000000d4da007986 */ /* 0x0001e8000c10113c */
[----:B-1----:R-:W4:Y:S04]  /*45330*/  LDL.LU.64 R220, [R1+0x370] ;  /* 0x0003700001dc7983 */ /* 0x002f280000300a00 */
[----:B------:R1:W-:Y:S04]  /*45340*/  STG.E.U8 desc[UR60][R208.64], R199 ;  /* 0x000000c7d0007986 */ /* 0x0003e8000c10113c */
[----:B0-----:R-:W4:Y:S04]  /*45350*/  LDL.LU.64 R218, [R1+0x368] ;  /* 0x0003680001da7983 */ /* 0x001f280000300a00 */
        /* <DEDUP_REMOVED lines=26> */
[----:B-1----:R-:W3:Y:S04]  /*45500*/  LDL.LU.64 R224, [R1+0x16b8] ;  /* 0x0016b80001e07983 */ /* 0x002ee80000300a00 */
[----:B------:R-:W2:Y:S04]  /*45510*/  LDL.LU R251, [R1+0x16b0] ;  /* 0x0016b00001fb7983 */ /* 0x000ea80000300800 */
[----:B------:R0:W-:Y:S04]  /*45520*/  STG.E.U8 desc[UR60][R180.64], R250 ;  /* 0x000000fab4007986 */ /* 0x0001e8000c10113c */
[----:B0-----:R-:W4:Y:S04]  /*45530*/  LDL.LU.64 R180, [R1+0x16a8] ;  /* 0x0016a80001b47983 */ /* 0x001f280000300a00 */
[----:B------:R-:W3:Y:S04]  /*45540*/  LDL.LU R250, [R1+0x16a0] ;  /* 0x0016a00001fa7983 */ /* 0x000ee80000300800 */
[----:B--2---:R0:W-:Y:S04]  /*45550*/  STG.E.U8 desc[UR60][R232.64], R251 ;  /* 0x000000fbe8007986 */ /* 0x0041e8000c10113c */
[----:B0-----:R-:W2:Y:S04]  /*45560*/  LDL.LU.64 R232, [R1+0x1698] ;  /* 0x0016980001e87983 */ /* 0x001ea80000300a00 */
[----:B------:R-:W4:Y:S04]  /*45570*/  LDL.LU R251, [R1+0x1690] ;  /* 0x0016900001fb7983 */ /* 0x000f280000300800 */
[----:B---3--:R0:W-:Y:S04]  /*45580*/  STG.E.U8 desc[UR60][R238.64], R250 ;  /* 0x000000faee007986 */ /* 0x0081e8000c10113c */
[----:B0-----:R-:W3:Y:S04]  /*45590*/  LDL.LU.64 R238, [R1+0x1688] ;  /* 0x0016880001ee7983 */ /* 0x001ee80000300a00 */
[----:B------:R-:W2:Y:S04]  /*455a0*/  LDL.LU R250, [R1+0x1680] ;  /* 0x0016800001fa7983 */ /* 0x000ea80000300800 */
[----:B----4-:R0:W-:Y:S04]  /*455b0*/  STG.E.U8 desc[UR60][R244.64], R251 ;  /* 0x000000fbf4007986 */ /* 0x0101e8000c10113c */
[----:B0-----:R-:W4:Y:S04]  /*455c0*/  LDL.LU.64 R244, [R1+0x1678] ;  /* 0x0016780001f47983 */ /* 0x001f280000300a00 */
[----:B------:R-:W2:Y:S04]  /*455d0*/  LDL.LU R251, [R1+0x1670] ;  /* 0x0016700001fb7983 */ /* 0x000ea80000300800 */
[----:B----4-:R0:W-:Y:S04]  /*455e0*/  STG.E.U8 desc[UR60][R248.64], R244 ;  /* 0x000000f4f8007986 */ /* 0x0101e8000c10113c */
[----:B------:R1:W-:Y:S04]  /*455f0*/  STG.E.U8 desc[UR60][R246.64], R245 ;  /* 0x000000f5f6007986 */ /* 0x0003e8000c10113c */
[----:B---3--:R3:W-:Y:S04]  /*45600*/  STG.E.U8 desc[UR60][R242.64], R238 ;  /* 0x000000eef2007986 */ /* 0x0087e8000c10113c */
[----:B0-----:R-:W4:Y:S04]  /*45610*/  LDL.LU.64 R248, [R1+0x1668] ;  /* 0x0016680001f87983 */ /* 0x001f280000300a00 */
[----:B------:R-:W4:Y:S04]  /*45620*/  LDL.LU R244, [R1+0x1660] ;  /* 0x0016600001f47983 */ /* 0x000f280000300800 */
[----:B-1----:R-:W4:Y:S04]  /*45630*/  LDL.LU.64 R246, [R1+0x1658] ;  /* 0x0016580001f67983 */ /* 0x002f280000300a00 */
[----:B------:R-:W4:Y:S04]  /*45640*/  LDL.LU R245, [R1+0x1650] ;  /* 0x0016500001f57983 */ /* 0x000f280000300800 */
[----:B---3--:R-:W3:Y:S04]  /*45650*/  LDL.LU.64 R242, [R1+0x1648] ;  /* 0x0016480001f27983 */ /* 0x008ee80000300a00 */
[----:B------:R-:W4:Y:S04]  /*45660*/  LDL.LU R238, [R1+0x1640] ;  /* 0x0016400001ee7983 */ /* 0x000f280000300800 */
[----:B------:R0:W-:Y:S04]  /*45670*/  STG.E.U8 desc[UR60][R240.64], R239 ;  /* 0x000000eff0007986 */ /* 0x0001e8000c10113c */
[----:B--2---:R1:W-:Y:S04]  /*45680*/  STG.E.U8 desc[UR60][R236.64], R233 ;  /* 0x000000e9ec007986 */ /* 0x0043e8000c10113c */
[----:B------:R2:W-:Y:S04]  /*45690*/  STG.E.U8 desc[UR60][R234.64], R232 ;  /* 0x000000e8ea007986 */ /* 0x0005e8000c10113c */
[----:B0-----:R-:W3:Y:S04]  /*456a0*/  LDL.LU.64 R240, [R1+0x1638] ;  /* 0x0016380001f07983 */ /* 0x001ee80000300a00 */
[----:B------:R-:W4:Y:S04]  /*456b0*/  LDL.LU R239, [R1+0x1630] ;  /* 0x0016300001ef7983 */ /* 0x000f280000300800 */
[----:B-1----:R-:W3:Y:S04]  /*456c0*/  LDL.LU.64 R236, [R1+0x1628] ;  /* 0x0016280001ec7983 */ /* 0x002ee80000300a00 */
[----:B--2---:R-:W2:Y:S04]  /*456d0*/  LDL.LU.64 R234, [R1+0x1620] ;  /* 0x0016200001ea7983 */ /* 0x004ea80000300a00 */
[----:B------:R-:W4:Y:S04]  /*456e0*/  LDL.LU.64 R232, [R1+0x2e0] ;  /* 0x0002e00001e87983 */ /* 0x000f280000300a00 */
[----:B------:R0:W-:Y:S04]  /*456f0*/  STG.E.U8 desc[UR60][R230.64], R225 ;  /* 0x000000e1e6007986 */ /* 0x0001e8000c10113c */
[----:B------:R1:W-:Y:S04]  /*45700*/  STG.E.U8 desc[UR60][R226.64], R224 ;  /* 0x000000e0e2007986 */ /* 0x0003e8000c10113c */
[----:B0-----:R-:W3:Y:S04]  /*45710*/  LDL.LU.64 R230, [R1+0x2d8] ;  /* 0x0002d80001e67983 */ /* 0x001ee80000300a00 */
[----:B-1----:R-:W2:Y:S04]  /*45720*/  LDL.LU.64 R226, [R1+0x2d0] ;  /* 0x0002d00001e27983 */ /* 0x002ea80000300a00 */
[----:B------:R-:W2:Y:S04]  /*45730*/  LDL.LU.64 R224, [R1+0x2c8] ;  /* 0x0002c80001e07983 */ /* 0x000ea80000300a00 */
[----:B------:R0:W-:Y:S04]  /*45740*/  STG.E.U8 desc[UR60][R220.64], R215 ;  /* 0x000000d7dc007986 */ /* 0x0001e8000c10113c */
[----:B------:R1:W-:Y:S04]  /*45750*/  STG.E.U8 desc[UR60][R218.64], R214 ;  /* 0x000000d6da007986 */ /* 0x0003e8000c10113c */
[----:B0-----:R-:W2:Y:S04]  /*45760*/  LDL.LU.64 R220, [R1+0x2c0] ;  /* 0x0002c00001dc7983 */ /* 0x001ea80000300a00 */
[----:B-1----:R-:W2:Y:S04]  /*45770*/  LDL.LU.64 R218, [R1+0x2b8] ;  /* 0x0002b80001da7983 */ /* 0x002ea80000300a00 */
[----:B------:R-:W2:Y:S04]  /*45780*/  LDL.LU.64 R214, [R1+0x2b0] ;  /* 0x0002b00001d67983 */ /* 0x000ea80000300a00 */
[----:B------:R0:W-:Y:S04]  /*45790*/  STG.E.U8 desc[UR60][R212.64], R207 ;  /* 0x000000cfd4007986 */ /* 0x0001e8000c10113c */
[----:B------:R1:W-:Y:S04]  /*457a0*/  STG.E.U8 desc[UR60][R208.64], R206 ;  /* 0x000000ced0007986 */ /* 0x0003e8000c10113c */
[----:B------:R1:W-:Y:S04]  /*457b0*/  STG.E.U8 desc[UR60][R204.64], R197 ;  /* 0x000000c5cc007986 */ /* 0x0003e8000c10113c */
[----:B0-----:R-:W2:Y:S04]  /*457c0*/  LDL.LU.64 R212, [R1+0x2a8] ;  /* 0x0002a80001d47983 */ /* 0x001ea80000300a00 */
[----:B-1----:R-:W2:Y:S04]  /*457d0*/  LDL.LU.64 R208, [R1+0x2a0] ;  /* 0x0002a00001d07983 */ /* 0x002ea80000300a00 */
[----:B------:R-:W2:Y:S04]  /*457e0*/  LDL.LU.64 R206, [R1+0x298] ;  /* 0x0002980001ce7983 */ /* 0x000ea80000300a00 */
[----:B------:R-:W2:Y:S04]  /*457f0*/  LDL.LU.64 R204, [R1+0x290] ;  /* 0x0002900001cc7983 */ /* 0x000ea80000300a00 */
[----:B------:R0:W-:Y:S04]  /*45800*/  STG.E.U8 desc[UR60][R198.64], R196 ;  /* 0x000000c4c6007986 */ /* 0x0001e8000c10113c */
[----:B------:R1:W-:Y:S04]  /*45810*/  STG.E.U8 desc[UR60][R190.64], R181 ;  /* 0x000000b5be007986 */ /* 0x0003e8000c10113c */
[----:B0-----:R-:W2:Y:S04]  /*45820*/  LDL.LU.64 R198, [R1+0x288] ;  /* 0x0002880001c67983 */ /* 0x001ea80000300a00 */
[----:B------:R-:W2:Y:S04]  /*45830*/  LDL.LU.64 R196, [R1+0x280] ;  /* 0x0002800001c47983 */ /* 0x000ea80000300a00 */
[----:B-1----:R-:W2:Y:S04]  /*45840*/  LDL.LU.64 R190, [R1+0x278] ;  /* 0x0002780001be7983 */ /* 0x002ea80000300a00 */
        /* <DEDUP_REMOVED lines=11> */
[----:B0-----:R-:W2:Y:S04]  /*45900*/  LDL.LU.64 R156, [R1+0x240] ;  /* 0x00024000019c7983 */ /* 0x001ea80000300a00 */
        /* <DEDUP_REMOVED lines=15> */
[----:B------:R-:W2:Y:S01]  /*45a00*/  LDL.LU.64 R16, [R1+0x1f0] ;  /* 0x0001f00001107983 */ /* 0x000ea20000300a00 */
[----:B------:R-:W-:-:S02]  /*45a10*/  PRMT R202, R139, 0x7772, RZ ;  /* 0x000077728bca7816 */ /* 0x000fc400000000ff */
[C---:B------:R-:W-:Y:S02]  /*45a20*/  PRMT R192, R132.reuse, 0x7770, RZ ;  /* 0x0000777084c07816 */ /* 0x040fe400000000ff */
[----:B------:R-:W-:Y:S02]  /*45a30*/  PRMT R185, R132, 0x7771, RZ ;  /* 0x0000777184b97816 */ /* 0x000fe400000000ff */
[C---:B------:R-:W-:Y:S02]  /*45a40*/  PRMT R184, R133.reuse, 0x7770, RZ ;  /* 0x0000777085b87816 */ /* 0x040fe400000000ff */
[----:B------:R-:W-:Y:S02]  /*45a50*/  PRMT R175, R133, 0x7771, RZ ;  /* 0x0000777185af7816 */ /* 0x000fe400000000ff */
[C---:B------:R-:W-:Y:S02]  /*45a60*/  PRMT R174, R134.reuse, 0x7770, RZ ;  /* 0x0000777086ae7816 */ /* 0x040fe400000000ff */
[----:B------:R-:W-:-:S02]  /*45a70*/  PRMT R165, R134, 0x7771, RZ ;  /* 0x0000777186a57816 */ /* 0x000fc400000000ff */
[C---:B------:R-:W-:Y:S02]  /*45a80*/  PRMT R164, R135.reuse, 0x7770, RZ ;  /* 0x0000777087a47816 */ /* 0x040fe400000000ff */
[----:B------:R-:W-:Y:S01]  /*45a90*/  PRMT R99, R135, 0x7771, RZ ;  /* 0x0000777187637816 */ /* 0x000fe200000000ff */
[----:B----4-:R0:W-:Y:S04]  /*45aa0*/  STG.E.U8 desc[UR60][R232.64], R228 ;  /* 0x000000e4e8007986 */ /* 0x0101e8000c10113c */
[----:B0-----:R-:W4:Y:S04]  /*45ab0*/  LDL.LU.64 R232, [R1+0x1618] ;  /* 0x0016180001e87983 */ /* 0x001f280000300a00 */
[----:B------:R-:W4:Y:S04]  /*45ac0*/  LDL.LU R228, [R1+0x1610] ;  /* 0x0016100001e47983 */ /* 0x000f280000300800 */
[----:B---3--:R0:W-:Y:S04]  /*45ad0*/  STG.E.U8 desc[UR60][R230.64], R229 ;  /* 0x000000e5e6007986 */ /* 0x0081e8000c10113c */
[----:B--2---:R1:W-:Y:S04]  /*45ae0*/  STG.E.U8 desc[UR60][R226.64], R222 ;  /* 0x000000dee2007986 */ /* 0x0043e8000c10113c */
[----:B------:R2:W-:Y:S04]  /*45af0*/  STG.E.U8 desc[UR60][R224.64], R223 ;  /* 0x000000dfe0007986 */ /* 0x0005e8000c10113c */
[----:B0-----:R-:W3:Y:S04]  /*45b00*/  LDL.LU.64 R230, [R1+0x1608] ;  /* 0x0016080001e67983 */ /* 0x001ee80000300a00 */
[----:B------:R-:W4:Y:S04]  /*45b10*/  LDL.LU R229, [R1+0x1600] ;  /* 0x0016000001e57983 */ /* 0x000f280000300800 */
[----:B-1----:R-:W3:Y:S04]  /*45b20*/  LDL.LU.64 R226, [R1+0x15f8] ;  /* 0x0015f80001e27983 */ /* 0x002ee80000300a00 */
[----:B------:R-:W4:Y:S04]  /*45b30*/  LDL.LU R222, [R1+0x15f0] ;  /* 0x0015f00001de7983 */ /* 0x000f280000300800 */
[----:B--2---:R-:W2:Y:S04]  /*45b40*/  LDL.LU.64 R224, [R1+0x15e8] ;  /* 0x0015e80001e07983 */ /* 0x004ea80000300a00 */
[----:B------:R-:W4:Y:S04]  /*45b50*/  LDL.LU R223, [R1+0x15e0] ;  /* 0x0015e00001df7983 */ /* 0x000f280000300800 */
[----:B------:R0:W-:Y:S04]  /*45b60*/  STG.E.U8 desc[UR60][R220.64], R216 ;  /* 0x000000d8dc007986 */ /* 0x0001e8000c10113c */
[----:B------:R1:W-:Y:S04]  /*45b70*/  STG.E.U8 desc[UR60][R218.64], R217 ;  /* 0x000000d9da007986 */ /* 0x0003e8000c10113c */
[----:B------:R1:W-:Y:S04]  /*45b80*/  STG.E.U8 desc[UR60][R214.64], R210 ;  /* 0x000000d2d6007986 */ /* 0x0003e8000c10113c */
[----:B0-----:R-:W3:Y:S04]  /*45b90*/  LDL.LU.64 R220, [R1+0x15d8] ;  /* 0x0015d80001dc7983 */ /* 0x001ee80000300a00 */
[----:B------:R-:W2:Y:S04]  /*45ba0*/  LDL.LU R216, [R1+0x15d0] ;  /* 0x0015d00001d87983 */ /* 0x000ea80000300800 */
[----:B-1----:R-:W4:Y:S04]  /*45bb0*/  LDL.LU.64 R218, [R1+0x15c8] ;  /* 0x0015c80001da7983 */ /* 0x002f280000300a00 */
[----:B------:R-:W2:Y:S04]  /*45bc0*/  LDL.LU R217, [R1+0x15c0] ;  /* 0x0015c00001d97983 */ /* 0x000ea80000300800 */
[----:B------:R-:W3:Y:S04]  /*45bd0*/  LDL.LU.64 R214, [R1+0x15b8] ;  /* 0x0015b80001d67983 */ /* 0x000ee80000300a00 */
[----:B------:R-:W4:Y:S04]  /*45be0*/  LDL.LU R210, [R1+0x15b0] ;  /* 0x0015b00001d27983 */ /* 0x000f280000300800 */
[----:B------:R0:W-:Y:S04]  /*45bf0*/  STG.E.U8 desc[UR60][R212.64], R211 ;  /* 0x000000d3d4007986 */ /* 0x0001e8000c10113c */
[----:B------:R1:W-:Y:S04]  /*45c00*/  STG.E.U8 desc[UR60][R208.64], R200 ;  /* 0x000000c8d0007986 */ /* 0x0003e8000c10113c */
[----:B------:R1:W-:Y:S04]  /*45c10*/  STG.E.U8 desc[UR60][R206.64], R203 ;  /* 0x000000cbce007986 */ /* 0x0003e8000c10113c */
[----:B0-----:R-:W2:Y:S04]  /*45c20*/  LDL.LU.64 R212, [R1+0x15a8] ;  /* 0x0015a80001d47983 */ /* 0x001ea80000300a00 */
[----:B------:R-:W4:Y:S04]  /*45c30*/  LDL.LU R211, [R1+0x15a0] ;  /* 0x0015a00001d37983 */ /* 0x000f280000300800 */
[----:B-1----:R-:W3:Y:S04]  /*45c40*/  LDL.LU.64 R208, [R1+0x1598] ;  /* 0x0015980001d07983 */ /* 0x002ee80000300a00 */
[----:B------:R-:W2:Y:S04]  /*45c50*/  LDL.LU R200, [R1+0x1590] ;  /* 0x0015900001c87983 */ /* 0x000ea80000300800 */
[----:B------:R-:W4:Y:S04]  /*45c60*/  LDL.LU.64 R206, [R1+0x1588] ;  /* 0x0015880001ce7983 */ /* 0x000f280000300a00 */
[----:B------:R0:W-:Y:S04]  /*45c70*/  STG.E.U8 desc[UR60][R204.64], R202 ;  /* 0x000000cacc007986 */ /* 0x0001e8000c10113c */
[----:B------:R1:W-:Y:S04]  /*45c80*/  STG.E.U8 desc[UR60][R198.64], R193 ;  /* 0x000000c1c6007986 */ /* 0x0003e8000c10113c */
[----:B------:R1:W-:Y:S04]  /*45c90*/  STG.E.U8 desc[UR60][R196.64], R192 ;  /* 0x000000c0c4007986 */ /* 0x0003e8000c10113c */
[----:B0-----:R-:W3:Y:S04]  /*45ca0*/  LDL.LU.64 R204, [R1+0x1580] ;  /* 0x0015800001cc7983 */ /* 0x001ee80000300a00 */
[----:B------:R-:W2:Y:S04]  /*45cb0*/  LDL.LU.64 R202, [R1+0x1e8] ;  /* 0x0001e80001ca7983 */ /* 0x000ea80000300a00 */
[----:B-1----:R-:W4:Y:S04]  /*45cc0*/  LDL.LU.64 R198, [R1+0x1e0] ;  /* 0x0001e00001c67983 */ /* 0x002f280000300a00 */
[----:B------:R-:W3:Y:S04]  /*45cd0*/  LDL.LU.64 R196, [R1+0x1d8] ;  /* 0x0001d80001c47983 */ /* 0x000ee80000300a00 */
[----:B------:R-:W3:Y:S04]  /*45ce0*/  LDL.LU.64 R192, [R1+0x1d0] ;  /* 0x0001d00001c07983 */ /* 0x000ee80000300a00 */
[----:B------:R0:W-:Y:S04]  /*45cf0*/  STG.E.U8 desc[UR60][R190.64], R185 ;  /* 0x000000b9be007986 */ /* 0x0001e8000c10113c */
[----:B------:R1:W-:Y:S04]  /*45d00*/  STG.E.U8 desc[UR60][R186.64], R184 ;  /* 0x000000b8ba007986 */ /* 0x0003e8000c10113c */
[----:B0-----:R-:W3:Y:S04]  /*45d10*/  LDL.LU.64 R190, [R1+0x1c8] ;  /* 0x0001c80001be7983 */ /* 0x001ee80000300a00 */
[----:B-1----:R-:W3:Y:S04]  /*45d20*/  LDL.LU.64 R186, [R1+0x1c0] ;  /* 0x0001c00001ba7983 */ /* 0x002ee80000300a00 */
[----:B------:R-:W3:Y:S04]  /*45d30*/  LDL.LU.64 R184, [R1+0x1b8] ;  /* 0x0001b80001b87983 */ /* 0x000ee80000300a00 */
[----:B------:R0:W-:Y:S04]  /*45d40*/  STG.E.U8 desc[UR60][R180.64], R175 ;  /* 0x000000afb4007986 */ /* 0x0001e8000c10113c */
[----:B------:R1:W-:Y:S04]  /*45d50*/  STG.E.U8 desc[UR60][R178.64], R174 ;  /* 0x000000aeb2007986 */ /* 0x0003e8000c10113c */
[----:B------:R1:W-:Y:S04]  /*45d60*/  STG.E.U8 desc[UR60][R172.64], R165 ;  /* 0x000000a5ac007986 */ /* 0x0003e8000c10113c */
[----:B0-----:R-:W3:Y:S04]  /*45d70*/  LDL.LU.64 R180, [R1+0x1b0] ;  /* 0x0001b00001b47983 */ /* 0x001ee80000300a00 */
[----:B-1----:R-:W3:Y:S04]  /*45d80*/  LDL.LU.64 R178, [R1+0x1a8] ;  /* 0x0001a80001b27983 */ /* 0x002ee80000300a00 */
[----:B------:R-:W3:Y:S04]  /*45d90*/  LDL.LU.64 R174, [R1+0x1a0] ;  /* 0x0001a00001ae7983 */ /* 0x000ee80000300a00 */
[----:B------:R-:W3:Y:S01]  /*45da0*/  LDL.LU.64 R172, [R1+0x198] ;  /* 0x0001980001ac7983 */ /* 0x000ee20000300a00 */
[----:B------:R-:W-:-:S03]  /*45db0*/  PRMT R98, R132, 0x7772, RZ ;  /* 0x0000777284627816 */ /* 0x000fc600000000ff */
[----:B------:R0:W-:Y:S04]  /*45dc0*/  STG.E.U8 desc[UR60][R168.64], R164 ;  /* 0x000000a4a8007986 */ /* 0x0001e8000c10113c */
[----:B------:R1:W-:Y:S04]  /*45dd0*/  STG.E.U8 desc[UR60][R158.64], R99 ;  /* 0x000000639e007986 */ /* 0x0003e8000c10113c */
[----:B0-----:R-:W3:Y:S04]  /*45de0*/  LDL.LU.64 R168, [R1+0x190] ;  /* 0x0001900001a87983 */ /* 0x001ee80000300a00 */
[----:B------:R-:W3:Y:S04]  /*45df0*/  LDL.LU.64 R164, [R1+0x188] ;  /* 0x0001880001a47983 */ /* 0x000ee80000300a00 */
[----:B-1----:R-:W3:Y:S04]  /*45e00*/  LDL.LU.64 R158, [R1+0x180] ;  /* 0x00018000019e7983 */ /* 0x002ee80000300a00 */
[----:B------:R0:W-:Y:S04]  /*45e10*/  STG.E.U8 desc[UR60][R156.64], R98 ;  /* 0x000000629c007986 */ /* 0x0001e8000c10113c */
[----:B------:R1:W-:Y:S04]  /*45e20*/  STG.E.U8 desc[UR60][R94.64], R87 ;  /* 0x000000575e007986 */ /* 0x0003e8000c10113c */
[----:B0-----:R-:W3:Y:S04]  /*45e30*/  LDL.LU.64 R156, [R1+0x178] ;  /* 0x00017800019c7983 */ /* 0x001ee80000300a00 */
[----:B------:R-:W3:Y:S04]  /*45e40*/  LDL.LU.64 R98, [R1+0x170] ;  /* 0x0001700001627983 */ /* 0x000ee80000300a00 */
[----:B-1----:R-:W3:Y:S01]  /*45e50*/  LDL.LU.64 R94, [R1+0x168] ;  /* 0x00016800015e7983 */ /* 0x002ee20000300a00 */
[----:B------:R-:W-:-:S03]  /*45e60*/  PRMT R77, R133, 0x7773, RZ ;  /* 0x00007773854d7816 */ /* 0x000fc600000000ff */
[----:B------:R0:W-:Y:S01]  /*45e70*/  STG.E.U8 desc[UR60][R88.64], R86 ;  /* 0x0000005658007986 */ /* 0x0001e2000c10113c */
[----:B------:R-:W-:-:S03]  /*45e80*/  PRMT R76, R134, 0x7772, RZ ;  /* 0x00007772864c7816 */ /* 0x000fc600000000ff */
[----:B------:R1:W-:Y:S04]  /*45e90*/  STG.E.U8 desc[UR60][R82.64], R77 ;  /* 0x0000004d52007986 */ /* 0x0003e8000c10113c */
[----:B0-----:R-:W3:Y:S04]  /*45ea0*/  LDL.LU.64 R88, [R1+0x160] ;  /* 0x0001600001587983 */ /* 0x001ee80000300a00 */
[----:B------:R-:W3:Y:S01]  /*45eb0*/  LDL.LU.64 R86, [R1+0x158] ;  /* 0x0001580001567983 */ /* 0x000ee20000300a00 */
[----:B------:R-:W-:-:S03]  /*45ec0*/  PRMT R69, R134, 0x7773, RZ ;  /* 0x0000777386457816 */ /* 0x000fc600000000ff */
[----:B-1----:R-:W3:Y:S04]  /*45ed0*/  LDL.LU.64 R82, [R1+0x150] ;  /* 0x0001500001527983 */ /* 0x002ee80000300a00 */
[----:B------:R0:W-:Y:S01]  /*45ee0*/  STG.E.U8 desc[UR60][R80.64], R76 ;  /* 0x0000004c50007986 */ /* 0x0001e2000c10113c */
[----:B------:R-:W-:-:S03]  /*45ef0*/  PRMT R68, R135, 0x7772, RZ ;  /* 0x0000777287447816 */ /* 0x000fc600000000ff */
        /* <DEDUP_REMOVED lines=17> */
[----:B-1----:R-:W3:Y:S04]  /*46010*/  LDL.LU.64 R42, [R1+0x108] ;  /* 0x00010800012a7983 */ /* 0x002ee80000300a00 */
[----:B------:R0:W-:Y:S04]  /*46020*/  STG.E.U8 desc[UR60][R16.64], R14 ;  /* 0x0000000e10007986 */ /* 0x0001e8000c10113c */
[----:B0-----:R-:W3:Y:S04]  /*46030*/  LDL.LU.64 R16, [R1+0x100] ;  /* 0x0001000001107983 */ /* 0x001ee80000300a00 */
[----:B------:R-:W3:Y:S01]  /*46040*/  LDL.LU.64 R14, [R1+0xf8] ;  /* 0x0000f800010e7983 */ /* 0x000ee20000300a00 */
        /* <DEDUP_REMOVED lines=17> */
[C---:B------:R-:W-:Y:S01]  /*46160*/  PRMT R85, R126.reuse, 0x7770, RZ ;  /* 0x000077707e557816 */ /* 0x040fe200000000ff */
[----:B--2---:R0:W-:Y:S04]  /*46170*/  STG.E.U8 desc[UR60][R202.64], R201 ;  /* 0x000000c9ca007986 */ /* 0x0041e8000c10113c */
[----:B----4-:R1:W-:Y:S04]  /*46180*/  STG.E.U8 desc[UR60][R198.64], R194 ;  /* 0x000000c2c6007986 */ /* 0x0103e8000c10113c */
[----:B---3--:R2:W-:Y:S04]  /*46190*/  STG.E.U8 desc[UR60][R196.64], R195 ;  /* 0x000000c3c4007986 */ /* 0x0085e8000c10113c */
        /* <DEDUP_REMOVED lines=23> */
[----:B------:R-:W2:Y:S04]  /*46310*/  LDL.LU R177, [R1+0x14f0] ;  /* 0x0014f00001b17983 */ /* 0x000ea80000300800 */
[----:B------:R0:W-:Y:S04]  /*46320*/  STG.E.U8 desc[UR60][R174.64], R171 ;  /* 0x000000abae007986 */ /* 0x0001e8000c10113c */
[----:B------:R1:W-:Y:S04]  /*46330*/  STG.E.U8 desc[UR60][R172.64], R170 ;  /* 0x000000aaac007986 */ /* 0x0003e8000c10113c */
[----:B------:R1:W-:Y:S04]  /*46340*/  STG.E.U8 desc[UR60][R168.64], R163 ;  /* 0x000000a3a8007986 */ /* 0x0003e8000c10113c */
[----:B0-----:R-:W3:Y:S04]  /*46350*/  LDL.LU.64 R174, [R1+0x14e8] ;  /* 0x0014e80001ae7983 */ /* 0x001ee80000300a00 */
[----:B-1----:R-:W4:Y:S04]  /*46360*/  LDL.LU.64 R172, [R1+0x14e0] ;  /* 0x0014e00001ac7983 */ /* 0x002f280000300a00 */
[----:B------:R-:W2:Y:S04]  /*46370*/  LDL.LU.64 R170, [R1+0xf0] ;  /* 0x0000f00001aa7983 */ /* 0x000ea80000300a00 */
[----:B------:R-:W3:Y:S04]  /*46380*/  LDL.LU.64 R168, [R1+0xe8] ;  /* 0x0000e80001a87983 */ /* 0x000ee80000300a00 */
[----:B------:R0:W-:Y:S04]  /*46390*/  STG.E.U8 desc[UR60][R164.64], R162 ;  /* 0x000000a2a4007986 */ /* 0x0001e8000c10113c */
[----:B------:R1:W-:Y:S04]  /*463a0*/  STG.E.U8 desc[UR60][R158.64], R153 ;  /* 0x000000999e007986 */ /* 0x0003e8000c10113c */
[----:B0-----:R-:W4:Y:S04]  /*463b0*/  LDL.LU.64 R164, [R1+0xe0] ;  /* 0x0000e00001a47983 */ /* 0x001f280000300a00 */
[----:B------:R-:W4:Y:S04]  /*463c0*/  LDL.LU.64 R162, [R1+0xd8] ;  /* 0x0000d80001a27983 */ /* 0x000f280000300a00 */
[----:B-1----:R-:W4:Y:S04]  /*463d0*/  LDL.LU.64 R158, [R1+0xd0] ;  /* 0x0000d000019e7983 */ /* 0x002f280000300a00 */
[----:B------:R0:W-:Y:S01]  /*463e0*/  STG.E.U8 desc[UR60][R156.64], R152 ;  /* 0x000000989c007986 */ /* 0x0001e2000c10113c */
[----:B------:R-:W-:-:S03]  /*463f0*/  PRMT R84, R126, 0x7771, RZ ;  /* 0x000077717e547816 */ /* 0x000fc600000000ff */
[----:B------:R1:W-:Y:S04]  /*46400*/  STG.E.U8 desc[UR60][R98.64], R93 ;  /* 0x0000005d62007986 */ /* 0x0003e8000c10113c */
[----:B0-----:R-:W4:Y:S04]  /*46410*/  LDL.LU.64 R156, [R1+0xc8] ;  /* 0x0000c800019c7983 */ /* 0x001f280000300a00 */
[----:B------:R-:W4:Y:S04]  /*46420*/  LDL.LU.64 R152, [R1+0xc0] ;  /* 0x0000c00001987983 */ /* 0x000f280000300a00 */
[----:B-1----:R-:W4:Y:S04]  /*46430*/  LDL.LU.64 R98, [R1+0xb8] ;  /* 0x0000b80001627983 */ /* 0x002f280000300a00 */
[----:B------:R0:W-:Y:S01]  /*46440*/  STG.E.U8 desc[UR60][R94.64], R92 ;  /* 0x0000005c5e007986 */ /* 0x0001e2000c10113c */
[----:B------:R-:W-:-:S03]  /*46450*/  PRMT R79, R127, 0x7770, RZ ;  /* 0x000077707f4f7816 */ /* 0x000fc600000000ff */
[----:B------:R1:W-:Y:S01]  /*46460*/  STG.E.U8 desc[UR60][R88.64], R85 ;  /* 0x0000005558007986 */ /* 0x0003e2000c10113c */
[----:B------:R-:W-:-:S03]  /*46470*/  PRMT R78, R127, 0x7771, RZ ;  /* 0x000077717f4e7816 */ /* 0x000fc600000000ff */
        /* <DEDUP_REMOVED lines=38> */
[----:B------:R0:W-:Y:S04]  /*466e0*/  STG.E.U8 desc[UR60][R42.64], R22 ;  /* 0x000000162a007986 */ /* 0x0001e8000c10113c */
[----:B------:R1:W-:Y:S04]  /*466f0*/  STG.E.U8 desc[UR60][R16.64], R13 ;  /* 0x0000000d10007986 */ /* 0x0003e8000c10113c */
[----:B0-----:R-:W4:Y:S04]  /*46700*/  LDL.LU.64 R42, [R1+0x20] ;  /* 0x00002000012a7983 */ /* 0x001f280000300a00 */
[----:B------:R-:W4:Y:S04]  /*46710*/  LDL.LU.64 R22, [R1+0x18] ;  /* 0x0000180001167983 */ /* 0x000f280000300a00 */
[----:B-1----:R-:W4:Y:S04]  /*46720*/  LDL.LU.64 R16, [R1+0x10] ;  /* 0x0000100001107983 */ /* 0x002f280000300a00 */
[----:B------:R0:W-:Y:S04]  /*46730*/  STG.E.U8 desc[UR60][R14.64], R12 ;  /* 0x0000000c0e007986 */ /* 0x0001e8000c10113c */
[----:B0-----:R-:W4:Y:S04]  /*46740*/  LDL.LU.64 R14, [R1+0x8] ;  /* 0x00000800010e7983 */ /* 0x001f280000300a00 */
[----:B------:R-:W4:Y:S01]  /*46750*/  LDL.LU.64 R12, [R1] ;  /* 0x00000000010c7983 */ /* 0x000f220000300a00 */
[----:B------:R-:W-:-:S02]  /*46760*/  PRMT R166, R121, 0x7770, RZ ;  /* 0x0000777079a67816 */ /* 0x000fc400000000ff */
[----:B------:R-:W-:Y:S02]  /*46770*/  PRMT R167, R121, 0x7771, RZ ;  /* 0x0000777179a77816 */ /* 0x000fe400000000ff */
[C---:B------:R-:W-:Y:S02]  /*46780*/  PRMT R160, R122.reuse, 0x7770, RZ ;  /* 0x000077707aa07816 */ /* 0x040fe400000000ff */
[----:B------:R-:W-:Y:S02]  /*46790*/  PRMT R161, R122, 0x7771, RZ ;  /* 0x000077717aa17816 */ /* 0x000fe400000000ff */
[C---:B------:R-:W-:Y:S02]  /*467a0*/  PRMT R154, R123.reuse, 0x7770, RZ ;  /* 0x000077707b9a7816 */ /* 0x040fe400000000ff */
[----:B------:R-:W-:Y:S02]  /*467b0*/  PRMT R155, R123, 0x7771, RZ ;  /* 0x000077717b9b7816 */ /* 0x000fe400000000ff */
        /* <DEDUP_REMOVED lines=10> */
[C---:B------:R-:W-:Y:S01]  /*46860*/  PRMT R44, R117.reuse, 0x7770, RZ ;  /* 0x00007770752c7816 */ /* 0x040fe200000000ff */
[----:B--2---:R0:W-:Y:S04]  /*46870*/  STG.E.U8 desc[UR60][R170.64], R166 ;  /* 0x000000a6aa007986 */ /* 0x0041e8000c10113c */
[----:B---3--:R1:W-:Y:S04]  /*46880*/  STG.E.U8 desc[UR60][R168.64], R167 ;  /* 0x000000a7a8007986 */ /* 0x0083e8000c10113c */
[----:B0-----:R-:W2:Y:S04]  /*46890*/  LDL.LU.64 R170, [R1+0x14d8] ;  /* 0x0014d80001aa7983 */ /* 0x001ea80000300a00 */
[----:B------:R-:W3:Y:S04]  /*468a0*/  LDL.LU R166, [R1+0x14d0] ;  /* 0x0014d00001a67983 */ /* 0x000ee80000300800 */
[----:B-1----:R-:W2:Y:S04]  /*468b0*/  LDL.LU.64 R168, [R1+0x14c8] ;  /* 0x0014c80001a87983 */ /* 0x002ea80000300a00 */
[----:B------:R-:W3:Y:S04]  /*468c0*/  LDL.LU R167, [R1+0x14c0] ;  /* 0x0014c00001a77983 */ /* 0x000ee80000300800 */
[----:B----4-:R0:W-:Y:S04]  /*468d0*/  STG.E.U8 desc[UR60][R164.64], R160 ;  /* 0x000000a0a4007986 */ /* 0x0101e8000c10113c */
[----:B------:R1:W-:Y:S04]  /*468e0*/  STG.E.U8 desc[UR60][R162.64], R161 ;  /* 0x000000a1a2007986 */ /* 0x0003e8000c10113c */
[----:B------:R4:W-:Y:S04]  /*468f0*/  STG.E.U8 desc[UR60][R158.64], R154 ;  /* 0x0000009a9e007986 */ /* 0x0009e8000c10113c */
[----:B0-----:R-:W2:Y:S04]  /*46900*/  LDL.LU.64 R164, [R1+0x14b8] ;  /* 0x0014b80001a47983 */ /* 0x001ea80000300a00 */
[----:B------:R-:W3:Y:S04]  /*46910*/  LDL.LU R160, [R1+0x14b0] ;  /* 0x0014b00001a07983 */ /* 0x000ee80000300800 */
[----:B-1----:R-:W2:Y:S04]  /*46920*/  LDL.LU.64 R162, [R1+0x14a8] ;  /* 0x0014a80001a27983 */ /* 0x002ea80000300a00 */
[----:B------:R-:W3:Y:S04]  /*46930*/  LDL.LU R161, [R1+0x14a0] ;  /* 0x0014a00001a17983 */ /* 0x000ee80000300800 */
[----:B----4-:R-:W4:Y:S04]  /*46940*/  LDL.LU.64 R158, [R1+0x1498] ;  /* 0x00149800019e7983 */ /* 0x010f280000300a00 */
[----:B------:R-:W2:Y:S04]  /*46950*/  LDL.LU R154, [R1+0x1490] ;  /* 0x00149000019a7983 */ /* 0x000ea80000300800 */
[----:B------:R0:W-:Y:S04]  /*46960*/  STG.E.U8 desc[UR60][R156.64], R155 ;  /* 0x0000009b9c007986 */ /* 0x0001e8000c10113c */
[----:B------:R1:W-:Y:S04]  /*46970*/  STG.E.U8 desc[UR60][R152.64], R96 ;  /* 0x0000006098007986 */ /* 0x0003e8000c10113c */
[----:B------:R1:W-:Y:S04]  /*46980*/  STG.E.U8 desc[UR60][R98.64], R97 ;  /* 0x0000006162007986 */ /* 0x0003e8000c10113c */
[----:B0-----:R-:W3:Y:S04]  /*46990*/  LDL.LU.64 R156, [R1+0x1488] ;  /* 0x00148800019c7983 */ /* 0x001ee80000300a00 */
[----:B------:R-:W2:Y:S04]  /*469a0*/  LDL.LU R155, [R1+0x1480] ;  /* 0x00148000019b7983 */ /* 0x000ea80000300800 */
[----:B-1----:R-:W4:Y:S04]  /*469b0*/  LDL.LU.64 R152, [R1+0x1478] ;  /* 0x0014780001987983 */ /* 0x002f280000300a00 */
[----:B------:R-:W3:Y:S04]  /*469c0*/  LDL.LU R96, [R1+0x1470] ;  /* 0x0014700001607983 */ /* 0x000ee80000300800 */
[----:B------:R-:W2:Y:S04]  /*469d0*/  LDL.LU.64 R98, [R1+0x1468] ;  /* 0x0014680001627983 */ /* 0x000ea80000300a00 */
[----:B------:R-:W3:Y:S04]  /*469e0*/  LDL.LU R97, [R1+0x1460] ;  /* 0x0014600001617983 */ /* 0x000ee80000300800 */
[----:B------:R0:W-:Y:S04]  /*469f0*/  STG.E.U8 desc[UR60][R94.64], R90 ;  /* 0x0000005a5e007986 */ /* 0x0001e8000c10113c */
[----:B------:R1:W-:Y:S04]  /*46a00*/  STG.E.U8 desc[UR60][R92.64], R91 ;  /* 0x0000005b5c007986 */ /* 0x0003e8000c10113c */
[----:B------:R1:W-:Y:S04]  /*46a10*/  STG.E.U8 desc[UR60][R88.64], R64 ;  /* 0x0000004058007986 */ /* 0x0003e8000c10113c */
[----:B0-----:R-:W4:Y:S04]  /*46a20*/  LDL.LU.64 R94, [R1+0x1458] ;  /* 0x00145800015e7983 */ /* 0x001f280000300a00 */
[----:B------:R-:W2:Y:S04]  /*46a30*/  LDL.LU R90, [R1+0x1450] ;  /* 0x00145000015a7983 */ /* 0x000ea80000300800 */
[----:B-1----:R-:W3:Y:S04]  /*46a40*/  LDL.LU.64 R92, [R1+0x1448] ;  /* 0x00144800015c7983 */ /* 0x002ee80000300a00 */
[----:B------:R-:W2:Y:S04]  /*46a50*/  LDL.LU R91, [R1+0x1440] ;  /* 0x00144000015b7983 */ /* 0x000ea80000300800 */
[----:B------:R-:W4:Y:S04]  /*46a60*/  LDL.LU.64 R88, [R1+0x1438] ;  /* 0x0014380001587983 */ /* 0x000f280000300a00 */
[----:B------:R-:W3:Y:S04]  /*46a70*/  LDL.LU R64, [R1+0x1430] ;  /* 0x0014300001407983 */ /* 0x000ee80000300800 */
[----:B------:R0:W-:Y:S04]  /*46a80*/  STG.E.U8 desc[UR60][R86.64], R60 ;  /* 0x0000003c56007986 */ /* 0x0001e8000c10113c */
[----:B------:R1:W-:Y:S01]  /*46a90*/  STG.E.U8 desc[UR60][R84.64], R58 ;  /* 0x0000003a54007986 */ /* 0x0003e2000c10113c */
[----:B------:R-:W-:-:S03]  /*46aa0*/  PRMT R40, R117, 0x7771, RZ ;  /* 0x0000777175287816 */ /* 0x000fc600000000ff */
[----:B------:R1:W-:Y:S04]  /*46ab0*/  STG.E.U8 desc[UR60][R82.64], R54 ;  /* 0x0000003652007986 */ /* 0x0003e8000c10113c */
[----:B0-----:R-:W2:Y:S04]  /*46ac0*/  LDL.LU.64 R86, [R1+0x1428] ;  /* 0x0014280001567983 */ /* 0x001ea80000300a00 */
[----:B------:R-:W4:Y:S04]  /*46ad0*/  LDL.LU R60, [R1+0x1420] ;  /* 0x00142000013c7983 */ /* 0x000f280000300800 */
[----:B-1----:R-:W2:Y:S04]  /*46ae0*/  LDL.LU.64 R84, [R1+0x1418] ;  /* 0x0014180001547983 */ /* 0x002ea80000300a00 */
[----:B------:R-:W3:Y:S04]  /*46af0*/  LDL.LU R58, [R1+0x1410] ;  /* 0x00141000013a7983 */ /* 0x000ee80000300800 */
[----:B------:R-:W2:Y:S01]  /*46b00*/  LDL.LU.64 R82, [R1+0x1408] ;  /* 0x0014080001527983 */ /* 0x000ea20000300a00 */
[----:B------:R-:W-:-:S03]  /*46b10*/  PRMT R38, R118, 0x7770, RZ ;  /* 0x0000777076267816 */ /* 0x000fc600000000ff */
[----:B------:R-:W4:Y:S04]  /*46b20*/  LDL.LU R54, [R1+0x1400] ;  /* 0x0014000001367983 */ /* 0x000f280000300800 */
[----:B------:R0:W-:Y:S01]  /*46b30*/  STG.E.U8 desc[UR60][R80.64], R50 ;  /* 0x0000003250007986 */ /* 0x0001e2000c10113c */
[----:B------:R-:W-:-:S03]  /*46b40*/  PRMT R36, R118, 0x7771, RZ ;  /* 0x0000777176247816 */ /* 0x000fc600000000ff */
[----:B------:R1:W-:Y:S01]  /*46b50*/  STG.E.U8 desc[UR60][R78.64], R46 ;  /* 0x0000002e4e007986 */ /* 0x0003e2000c10113c */
[----:B------:R-:W-:-:S03]  /*46b60*/  PRMT R34, R119, 0x7770, RZ ;  /* 0x0000777077227816 */ /* 0x000fc600000000ff */
[----:B------:R1:W-:Y:S04]  /*46b70*/  STG.E.U8 desc[UR60][R76.64], R44 ;  /* 0x0000002c4c007986 */ /* 0x0003e8000c10113c */
[----:B0-----:R-:W2:Y:S04]  /*46b80*/  LDL.LU.64 R80, [R1+0x13f8] ;  /* 0x0013f80001507983 */ /* 0x001ea80000300a00 */
[----:B------:R-:W3:Y:S04]  /*46b90*/  LDL.LU R50, [R1+0x13f0] ;  /* 0x0013f00001327983 */ /* 0x000ee80000300800 */
[----:B-1----:R-:W2:Y:S04]  /*46ba0*/  LDL.LU.64 R78, [R1+0x13e8] ;  /* 0x0013e800014e7983 */ /* 0x002ea80000300a00 */
[----:B------:R-:W4:Y:S04]  /*46bb0*/  LDL.LU R46, [R1+0x13e0] ;  /* 0x0013e000012e7983 */ /* 0x000f280000300800 */
[----:B------:R-:W2:Y:S01]  /*46bc0*/  LDL.LU.64 R76, [R1+0x13d8] ;  /* 0x0013d800014c7983 */ /* 0x000ea20000300a00 */
[----:B------:R-:W-:-:S03]  /*46bd0*/  PRMT R32, R119, 0x7771, RZ ;  /* 0x0000777177207816 */ /* 0x000fc600000000ff */
[----:B------:R-:W3:Y:S04]  /*46be0*/  LDL.LU R44, [R1+0x13d0] ;  /* 0x0013d000012c7983 */ /* 0x000ee80000300800 */
[----:B------:R0:W-:Y:S01]  /*46bf0*/  STG.E.U8 desc[UR60][R74.64], R40 ;  /* 0x000000284a007986 */ /* 0x0001e2000c10113c */
[----:B------:R-:W-:-:S03]  /*46c00*/  PRMT R30, R116, 0x7772, RZ ;  /* 0x00007772741e7816 */ /* 0x000fc600000000ff */
        /* <DEDUP_REMOVED lines=34> */
[----:B------:R0:W-:Y:S04]  /*46e30*/  STG.E.U8 desc[UR60][R42.64], R18 ;  /* 0x000000122a007986 */ /* 0x0001e8000c10113c */
[----:B------:R1:W-:Y:S04]  /*46e40*/  STG.E.U8 desc[UR60][R22.64], R19 ;  /* 0x0000001316007986 */ /* 0x0003e8000c10113c */
[----:B------:R1:W-:Y:S04]  /*46e50*/  STG.E.U8 desc[UR60][R16.64], R10 ;  /* 0x0000000a10007986 */ /* 0x0003e8000c10113c */
[----:B0-----:R-:W2:Y:S04]  /*46e60*/  LDL.LU.64 R42, [R1+0x1338] ;  /* 0x00133800012a7983 */ /* 0x001ea80000300a00 */
[----:B------:R-:W3:Y:S04]  /*46e70*/  LDL.LU R18, [R1+0x1330] ;  /* 0x0013300001127983 */ /* 0x000ee80000300800 */
[----:B-1----:R-:W4:Y:S04]  /*46e80*/  LDL.LU.64 R22, [R1+0x1328] ;  /* 0x0013280001167983 */ /* 0x002f280000300a00 */
[----:B------:R-:W3:Y:S04]  /*46e90*/  LDL.LU R19, [R1+0x1320] ;  /* 0x0013200001137983 */ /* 0x000ee80000300800 */
[----:B------:R-:W2:Y:S04]  /*46ea0*/  LDL.LU.64 R16, [R1+0x1318] ;  /* 0x0013180001107983 */ /* 0x000ea80000300a00 */
[----:B------:R-:W4:Y:S04]  /*46eb0*/  LDL.LU R10, [R1+0x1310] ;  /* 0x00131000010a7983 */ /* 0x000f280000300800 */
[----:B------:R0:W-:Y:S04]  /*46ec0*/  STG.E.U8 desc[UR60][R14.64], R8 ;  /* 0x000000080e007986 */ /* 0x0001e8000c10113c */
[----:B------:R1:W-:Y:S04]  /*46ed0*/  STG.E.U8 desc[UR60][R12.64], R9 ;  /* 0x000000090c007986 */ /* 0x0003e8000c10113c */
[----:B0-----:R-:W3:Y:S04]  /*46ee0*/  LDL.LU.64 R14, [R1+0x1308] ;  /* 0x00130800010e7983 */ /* 0x001ee80000300a00 */
[----:B------:R-:W2:Y:S04]  /*46ef0*/  LDL.LU R8, [R1+0x1300] ;  /* 0x0013000001087983 */ /* 0x000ea80000300800 */
[----:B-1----:R-:W3:Y:S04]  /*46f00*/  LDL.LU.64 R12, [R1+0x12f8] ;  /* 0x0012f800010c7983 */ /* 0x002ee80000300a00 */
[----:B------:R-:W2:Y:S01]  /*46f10*/  LDL.LU R9, [R1+0x12f4] ;  /* 0x0012f40001097983 */ /* 0x000ea20000300800 */
[----:B------:R-:W-:-:S02]  /*46f20*/  PRMT R11, R112, 0x7771, RZ ;  /* 0x00007771700b7816 */ /* 0x000fc400000000ff */
[----:B------:R-:W-:-:S03]  /*46f30*/  PRMT R25, R113, 0x7770, RZ ;  /* 0x0000777071197816 */ /* 0x000fc600000000ff */
[----:B--2---:R0:W-:Y:S04]  /*46f40*/  STG.E.U8 desc[UR60][R8.64], R11 ;  /* 0x0000000b08007986 */ /* 0x0041e8000c10113c */
[----:B0-----:R-:W4:Y:S01]  /*46f50*/  LDL.LU R11, [R1+0x12f0] ;  /* 0x0012f000010b7983 */ /* 0x001f220000300800 */
[----:B------:R-:W-:Y:S02]  /*46f60*/  PRMT R27, R113, 0x7771, RZ ;  /* 0x00007771711b7816 */ /* 0x000fe400000000ff */
[C---:B------:R-:W-:Y:S02]  /*46f70*/  PRMT R29, R114.reuse, 0x7770, RZ ;  /* 0x00007770721d7816 */ /* 0x040fe400000000ff */
[----:B------:R-:W-:Y:S02]  /*46f80*/  PRMT R31, R114, 0x7771, RZ ;  /* 0x00007771721f7816 */ /* 0x000fe400000000ff */
[C---:B------:R-:W-:Y:S01]  /*46f90*/  PRMT R33, R115.reuse, 0x7770, RZ ;  /* 0x0000777073217816 */ /* 0x040fe200000000ff */
[----:B----4-:R0:W-:Y:S04]  /*46fa0*/  STG.E.U8 desc[UR60][R10.64], R25 ;  /* 0x000000190a007986 */ /* 0x0101e8000c10113c */
[----:B---3--:R1:W-:Y:S04]  /*46fb0*/  STG.E.U8 desc[UR60][R12.64], R27 ;  /* 0x0000001b0c007986 */ /* 0x0083e8000c10113c */
[----:B0-----:R-:W2:Y:S04]  /*46fc0*/  LDL.LU R25, [R1+0x12ec] ;  /* 0x0012ec0001197983 */ /* 0x001ea80000300800 */
[----:B-1----:R-:W3:Y:S04]  /*46fd0*/  LDL.LU R27, [R1+0x12e8] ;  /* 0x0012e800011b7983 */ /* 0x002ee80000300800 */
[----:B------:R0:W-:Y:S04]  /*46fe0*/  STG.E.U8 desc[UR60][R14.64], R29 ;  /* 0x0000001d0e007986 */ /* 0x0001e8000c10113c */
[----:B0-----:R-:W4:Y:S01]  /*46ff0*/  LDL.LU R29, [R1+0x12e4] ;  /* 0x0012e400011d7983 */ /* 0x001f220000300800 */
[----:B------:R-:W-:-:S02]  /*47000*/  PRMT R35, R115, 0x7771, RZ ;  /* 0x0000777173237816 */ /* 0x000fc400000000ff */
[C---:B------:R-:W-:Y:S01]  /*47010*/  PRMT R37, R112.reuse, 0x7772, RZ ;  /* 0x0000777270257816 */ /* 0x040fe200000000ff */
[----:B------:R0:W-:Y:S04]  /*47020*/  STG.E.U8 desc[UR60][R16.64], R31 ;  /* 0x0000001f10007986 */ /* 0x0001e8000c10113c */
[----:B------:R1:W-:Y:S04]  /*47030*/  STG.E.U8 desc[UR60][R18.64], R33 ;  /* 0x0000002112007986 */ /* 0x0003e8000c10113c */
[----:B------:R1:W-:Y:S04]  /*47040*/  STG.E.U8 desc[UR60][R22.64], R35 ;  /* 0x0000002316007986 */ /* 0x0003e8000c10113c */
[----:B0-----:R-:W4:Y:S04]  /*47050*/  LDL.LU R31, [R1+0x12e0] ;  /* 0x0012e000011f7983 */ /* 0x001f280000300800 */
[----:B-1----:R-:W4:Y:S04]  /*47060*/  LDL.LU R33, [R1+0x12dc] ;  /* 0x0012dc0001217983 */ /* 0x002f280000300800 */
[----:B------:R-:W4:Y:S01]  /*47070*/  LDL.LU R35, [R1+0x12d8] ;  /* 0x0012d80001237983 */ /* 0x000f220000300800 */
[----:B------:R-:W-:-:S02]  /*47080*/  PRMT R39, R112, 0x7773, RZ ;  /* 0x0000777370277816 */ /* 0x000fc400000000ff */
[C---:B------:R-:W-:Y:S01]  /*47090*/  PRMT R41, R113.reuse, 0x7772, RZ ;  /* 0x0000777271297816 */ /* 0x040fe200000000ff */
[----:B--2---:R0:W-:Y:S04]  /*470a0*/  STG.E.U8 desc[UR60][R24.64], R37 ;  /* 0x0000002518007986 */ /* 0x0041e8000c10113c */
[----:B---3--:R1:W-:Y:S04]  /*470b0*/  STG.E.U8 desc[UR60][R26.64], R39 ;  /* 0x000000271a007986 */ /* 0x0083e8000c10113c */
[----:B0-----:R-:W2:Y:S04]  /*470c0*/  LDL.LU R37, [R1+0x12d4] ;  /* 0x0012d40001257983 */ /* 0x001ea80000300800 */
[----:B-1----:R-:W3:Y:S04]  /*470d0*/  LDL.LU R39, [R1+0x12d0] ;  /* 0x0012d00001277983 */ /* 0x002ee80000300800 */
[----:B----4-:R0:W-:Y:S04]  /*470e0*/  STG.E.U8 desc[UR60][R28.64], R41 ;  /* 0x000000291c007986 */ /* 0x0101e8000c10113c */
[----:B0-----:R-:W4:Y:S01]  /*470f0*/  LDL.LU R41, [R1+0x12cc] ;  /* 0x0012cc0001297983 */ /* 0x001f220000300800 */
[----:B------:R-:W-:-:S02]  /*47100*/  PRMT R45, R113, 0x7773, RZ ;  /* 0x00007773712d7816 */ /* 0x000fc400000000ff */
[C---:B------:R-:W-:Y:S02]  /*47110*/  PRMT R47, R114.reuse, 0x7772, RZ ;  /* 0x00007772722f7816 */ /* 0x040fe400000000ff */
[----:B------:R-:W-:Y:S01]  /*47120*/  PRMT R51, R114, 0x7773, RZ ;  /* 0x0000777372337816 */ /* 0x000fe200000000ff */
[----:B------:R0:W-:Y:S01]  /*47130*/  STG.E.U8 desc[UR60][R30.64], R45 ;  /* 0x0000002d1e007986 */ /* 0x0001e2000c10113c */
[----:B------:R-:W-:-:S03]  /*47140*/  PRMT R55, R115, 0x7772, RZ ;  /* 0x0000777273377816 */ /* 0x000fc600000000ff */
[----:B------:R1:W-:Y:S04]  /*47150*/  STG.E.U8 desc[UR60][R32.64], R47 ;  /* 0x0000002f20007986 */ /* 0x0003e8000c10113c */
[----:B------:R1:W-:Y:S04]  /*47160*/  STG.E.U8 desc[UR60][R34.64], R51 ;  /* 0x0000003322007986 */ /* 0x0003e8000c10113c */
[----:B0-----:R-:W4:Y:S04]  /*47170*/  LDL.LU R45, [R1+0x12c8] ;  /* 0x0012c800012d7983 */ /* 0x001f280000300800 */
[----:B-1----:R-:W4:Y:S04]  /*47180*/  LDL.LU R47, [R1+0x12c4] ;  /* 0x0012c400012f7983 */ /* 0x002f280000300800 */
[----:B------:R-:W4:Y:S01]  /*47190*/  LDL.LU R51, [R1+0x12c0] ;  /* 0x0012c00001337983 */ /* 0x000f220000300800 */
[----:B------:R-:W-:-:S02]  /*471a0*/  PRMT R59, R115, 0x7773, RZ ;  /* 0x00007773733b7816 */ /* 0x000fc400000000ff */
[C---:B------:R-:W-:Y:S02]  /*471b0*/  PRMT R150, R108.reuse, 0x7770, RZ ;  /* 0x000077706c967816 */ /* 0x040fe400000000ff */
[----:B------:R-:W-:Y:S01]  /*471c0*/  PRMT R61, R108, 0x7771, RZ ;  /* 0x000077716c3d7816 */ /* 0x000fe200000000ff */
[----:B--2---:R0:W-:Y:S04]  /*471d0*/  STG.E.U8 desc[UR60][R36.64], R55 ;  /* 0x0000003724007986 */ /* 0x0041e8000c10113c */
[----:B---3--:R1:W-:Y:S04]  /*471e0*/  STG.E.U8 desc[UR60][R38.64], R59 ;  /* 0x0000003b26007986 */ /* 0x0083e8000c10113c */
[----:B0-----:R-:W2:Y:S04]  /*471f0*/  LDL.LU R55, [R1+0x12bc] ;  /* 0x0012bc0001377983 */ /* 0x001ea80000300800 */
[----:B-1----:R-:W3:Y:S04]  /*47200*/  LDL.LU R59, [R1+0x12b8] ;  /* 0x0012b800013b7983 */ /* 0x002ee80000300800 */
[----:B----4-:R-:W-:Y:S04]  /*47210*/  STG.E.U8 desc[UR60][R40.64], R150 ;  /* 0x0000009628007986 */ /* 0x010fe8000c10113c */
[----:B------:R0:W-:Y:S04]  /*47220*/  STG.E.U8 desc[UR60][R42.64], R61 ;  /* 0x0000003d2a007986 */ /* 0x0001e8000c10113c */
[----:B0-----:R-:W4:Y:S01]  /*47230*/  LDL.LU R61, [R1+0x12b4] ;  /* 0x0012b400013d7983 */ /* 0x001f220000300800 */
[----:B------:R-:W-:-:S02]  /*47240*/  PRMT R146, R109, 0x7770, RZ ;  /* 0x000077706d927816 */ /* 0x000fc400000000ff */
[----:B------:R-:W-:Y:S02]  /*47250*/  PRMT R151, R109, 0x7771, RZ ;  /* 0x000077716d977816 */ /* 0x000fe400000000ff */
[C---:B------:R-:W-:Y:S02]  /*47260*/  PRMT R142, R110.reuse, 0x7770, RZ ;  /* 0x000077706e8e7816 */ /* 0x040fe400000000ff */
[----:B------:R-:W-:Y:S01]  /*47270*/  PRMT R147, R110, 0x7771, RZ ;  /* 0x000077716e937816 */ /* 0x000fe200000000ff */
[----:B------:R-:W-:Y:S01]  /*47280*/  STG.E.U8 desc[UR60][R44.64], R146 ;  /* 0x000000922c007986 */ /* 0x000fe2000c10113c */
[C---:B------:R-:W-:Y:S02]  /*47290*/  PRMT R141, R111.reuse, 0x7770, RZ ;  /* 0x000077706f8d7816 */ /* 0x040fe400000000ff */
[----:B------:R-:W-:Y:S01]  /*472a0*/  PRMT R143, R111, 0x7771, RZ ;  /* 0x000077716f8f7816 */ /* 0x000fe200000000ff */
[----:B------:R-:W-:Y:S01]  /*472b0*/  STG.E.U8 desc[UR60][R46.64], R151 ;  /* 0x000000972e007986 */ /* 0x000fe2000c10113c */
[----:B------:R-:W-:-:S03]  /*472c0*/  PRMT R65, R108, 0x7772, RZ ;  /* 0x000077726c417816 */ /* 0x000fc600000000ff */
[----:B------:R-:W-:Y:S04]  /*472d0*/  STG.E.U8 desc[UR60][R48.64], R142 ;  /* 0x0000008e30007986 */ /* 0x000fe8000c10113c */
[----:B------:R-:W-:Y:S04]  /*472e0*/  STG.E.U8 desc[UR60][R50.64], R147 ;  /* 0x0000009332007986 */ /* 0x000fe8000c10113c */
[----:B------:R-:W-:Y:S01]  /*472f0*/  STG.E.U8 desc[UR60][R52.64], R141 ;  /* 0x0000008d34007986 */ /* 0x000fe2000c10113c */
[----:B------:R-:W-:Y:S02]  /*47300*/  PRMT R20, R108, 0x7773, RZ ;  /* 0x000077736c147816 */ /* 0x000fe400000000ff */
[----:B------:R-:W-:-:S02]  /*47310*/  PRMT R252, R109, 0x7772, RZ ;  /* 0x000077726dfc7816 */ /* 0x000fc400000000ff */
[----:B------:R-:W-:Y:S01]  /*47320*/  PRMT R21, R109, 0x7773, RZ ;  /* 0x000077736d157816 */ /* 0x000fe200000000ff */
[----:B--2---:R-:W-:Y:S04]  /*47330*/  STG.E.U8 desc[UR60][R54.64], R143 ;  /* 0x0000008f36007986 */ /* 0x004fe8000c10113c */
[----:B------:R0:W-:Y:S04]  /*47340*/  STG.E.U8 desc[UR60][R56.64], R65 ;  /* 0x0000004138007986 */ /* 0x0001e8000c10113c */
[----:B---3--:R1:W-:Y:S04]  /*47350*/  STG.E.U8 desc[UR60][R58.64], R20 ;  /* 0x000000143a007986 */ /* 0x0083e8000c10113c */
[----:B0-----:R-:W2:Y:S04]  /*47360*/  LDL.LU R65, [R1+0x12b0] ;  /* 0x0012b00001417983 */ /* 0x001ea80000300800 */
[----:B-1----:R-:W3:Y:S04]  /*47370*/  LDL.LU R20, [R1+0x12ac] ;  /* 0x0012ac0001147983 */ /* 0x002ee80000300800 */
[----:B----4-:R-:W-:Y:S04]  /*47380*/  STG.E.U8 desc[UR60][R60.64], R252 ;  /* 0x000000fc3c007986 */ /* 0x010fe8000c10113c */
[----:B------:R0:W-:Y:S04]  /*47390*/  STG.E.U8 desc[UR60][R62.64], R21 ;  /* 0x000000153e007986 */ /* 0x0001e8000c10113c */
        /* <DEDUP_REMOVED lines=47> */
[C---:B------:R-:W-:Y:S02]  /*47690*/  PRMT R106, R4.reuse, 0x7771, RZ ;  /* 0x00007771046a7816 */ /* 0x040fe400000000ff */
[C---:B------:R-:W-:Y:S02]  /*476a0*/  PRMT R105, R5.reuse, 0x7773, RZ ;  /* 0x0000777305697816 */ /* 0x040fe400000000ff */
[C---:B------:R-:W-:Y:S02]  /*476b0*/  PRMT R104, R5.reuse, 0x7772, RZ ;  /* 0x0000777205687816 */ /* 0x040fe400000000ff */
[----:B------:R-:W-:Y:S02]  /*476c0*/  PRMT R103, R5, 0x7771, RZ ;  /* 0x0000777105677816 */ /* 0x000fe400000000ff */
[C---:B------:R-:W-:Y:S02]  /*476d0*/  PRMT R108, R4.reuse, 0x7773, RZ ;  /* 0x00007773046c7816 */ /* 0x040fe400000000ff */
[----:B------:R-:W-:-:S02]  /*476e0*/  PRMT R107, R4, 0x7772, RZ ;  /* 0x00007772046b7816 */ /* 0x000fc400000000ff */
[----:B------:R-:W-:Y:S02]  /*476f0*/  PRMT R5, R5, 0x7770, RZ ;  /* 0x0000777005057816 */ /* 0x000fe400000000ff */
[C---:B------:R-:W-:Y:S02]  /*47700*/  PRMT R101, R6.reuse, 0x7773, RZ ;  /* 0x0000777306657816 */ /* 0x040fe400000000ff */
[C---:B------:R-:W-:Y:S02]  /*47710*/  PRMT R100, R6.reuse, 0x7772, RZ ;  /* 0x0000777206647816 */ /* 0x040fe400000000ff */
[C---:B------:R-:W-:Y:S02]  /*47720*/  PRMT R4, R6.reuse, 0x7771, RZ ;  /* 0x0000777106047816 */ /* 0x040fe400000000ff */
[----:B------:R-:W-:Y:S02]  /*47730*/  PRMT R6, R6, 0x7770, RZ ;  /* 0x0000777006067816 */ /* 0x000fe400000000ff */
[----:B------:R-:W-:-:S02]  /*47740*/  PRMT R3, R7, 0x7773, RZ ;  /* 0x0000777307037816 */ /* 0x000fc400000000ff */
[C---:B------:R-:W-:Y:S02]  /*47750*/  PRMT R2, R7.reuse, 0x7772, RZ ;  /* 0x0000777207027816 */ /* 0x040fe400000000ff */
[C---:B------:R-:W-:Y:S02]  /*47760*/  PRMT R0, R7.reuse, 0x7771, RZ ;  /* 0x0000777107007816 */ /* 0x040fe400000000ff */
[----:B------:R-:W-:Y:S01]  /*47770*/  PRMT R7, R7, 0x7770, RZ ;  /* 0x0000777007077816 */ /* 0x000fe200000000ff */
[----:B--2---:R-:W-:Y:S04]  /*47780*/  STG.E.U8 desc[UR60][R64.64], R148 ;  /* 0x0000009440007986 */ /* 0x004fe8000c10113c */
[----:B------:R-:W-:Y:S04]  /*47790*/  STG.E.U8 desc[UR60][R66.64], R149 ;  /* 0x0000009542007986 */ /* 0x000fe8000c10113c */
[----:B------:R-:W-:Y:S04]  /*477a0*/  STG.E.U8 desc[UR60][R68.64], R144 ;  /* 0x0000009044007986 */ /* 0x000fe8000c10113c */
[----:B------:R-:W-:Y:S04]  /*477b0*/  STG.E.U8 desc[UR60][R70.64], R145 ;  /* 0x0000009146007986 */ /* 0x000fe8000c10113c */
[----:B------:R-:W-:Y:S04]  /*477c0*/  STG.E.U8 desc[UR60][R72.64], R134 ;  /* 0x0000008648007986 */ /* 0x000fe8000c10113c */
[----:B------:R-:W-:Y:S04]  /*477d0*/  STG.E.U8 desc[UR60][R74.64], R138 ;  /* 0x0000008a4a007986 */ /* 0x000fe8000c10113c */
[----:B------:R-:W-:Y:S04]  /*477e0*/  STG.E.U8 desc[UR60][R76.64], R130 ;  /* 0x000000824c007986 */ /* 0x000fe8000c10113c */
[----:B------:R-:W-:Y:S04]  /*477f0*/  STG.E.U8 desc[UR60][R78.64], R135 ;  /* 0x000000874e007986 */ /* 0x000fe8000c10113c */
[----:B---3--:R-:W0:Y:S04]  /*47800*/  LDS.128 R8, [R20] ;  /* 0x0000000014087984 */ /* 0x008e280000000c00 */
[----:B------:R-:W-:Y:S04]  /*47810*/  STG.E.U8 desc[UR60][R80.64], R126 ;  /* 0x0000007e50007986 */ /* 0x000fe8000c10113c */
        /* <DEDUP_REMOVED lines=29> */
[----:B------:R1:W-:Y:S04]  /*479f0*/  STG.E.U8 desc[UR60][R192.64], R5 ;  /* 0x00000005c0007986 */ /* 0x0003e8000c10113c */
[----:B------:R-:W-:Y:S04]  /*47a00*/  STG.E.U8 desc[UR60][R194.64], R103 ;  /* 0x00000067c2007986 */ /* 0x000fe8000c10113c */
[----:B------:R-:W-:Y:S04]  /*47a10*/  STG.E.U8 desc[UR60][R196.64], R6 ;  /* 0x00000006c4007986 */ /* 0x000fe8000c10113c */
[----:B------:R-:W-:Y:S04]  /*47a20*/  STG.E.U8 desc[UR60][R198.64], R4 ;  /* 0x00000004c6007986 */ /* 0x000fe8000c10113c */
[----:B------:R2:W-:Y:S04]  /*47a30*/  STG.E.U8 desc[UR60][R200.64], R7 ;  /* 0x00000007c8007986 */ /* 0x0005e8000c10113c */
[----:B------:R-:W-:Y:S01]  /*47a40*/  STG.E.U8 desc[UR60][R202.64], R0 ;  /* 0x00000000ca007986 */ /* 0x000fe2000c10113c */
[----:B0-----:R-:W-:-:S03]  /*47a50*/  PRMT R37, R8, 0x7770, RZ ;  /* 0x0000777008257816 */ /* 0x001fc600000000ff */
[----:B------:R-:W-:Y:S01]  /*47a60*/  STG.E.U8 desc[UR60][R204.64], R107 ;  /* 0x0000006bcc007986 */ /* 0x000fe2000c10113c */
[----:B------:R-:W-:-:S03]  /*47a70*/  PRMT R35, R8, 0x7771, RZ ;  /* 0x0000777108237816 */ /* 0x000fc600000000ff */
        /* <DEDUP_REMOVED lines=11> */
[----:B------:R-:W-:Y:S02]  /*47b30*/  PRMT R27, R10, 0x7771, RZ ;  /* 0x000077710a1b7816 */ /* 0x000fe400000000ff */
[C---:B-1----:R-:W-:Y:S01]  /*47b40*/  PRMT R5, R11.reuse, 0x7773, RZ ;  /* 0x000077730b057816 */ /* 0x042fe200000000ff */
[----:B------:R4:W-:Y:S01]  /*47b50*/  STG.E.U8 desc[UR60][R218.64], R3 ;  /* 0x00000003da007986 */ /* 0x0009e2000c10113c */
[C---:B------:R-:W-:Y:S02]  /*47b60*/  PRMT R9, R11.reuse, 0x7772, RZ ;  /* 0x000077720b097816 */ /* 0x040fe400000000ff */
[C---:B------:R-:W-:Y:S01]  /*47b70*/  PRMT R25, R11.reuse, 0x7771, RZ ;  /* 0x000077710b197816 */ /* 0x040fe200000000ff */
[----:B------:R-:W-:Y:S01]  /*47b80*/  STG.E.U8 desc[UR60][R220.64], R37 ;  /* 0x00000025dc007986 */ /* 0x000fe2000c10113c */
[----:B------:R-:W-:-:S03]  /*47b90*/  PRMT R11, R11, 0x7770, RZ ;  /* 0x000077700b0b7816 */ /* 0x000fc600000000ff */
[----:B------:R-:W-:Y:S01]  /*47ba0*/  STG.E.U8 desc[UR60][R222.64], R35 ;  /* 0x00000023de007986 */ /* 0x000fe2000c10113c */
[----:B--2---:R-:W-:-:S03]  /*47bb0*/  PRMT R7, R8, 0x7772, RZ ;  /* 0x0000777208077816 */ /* 0x004fc600000000ff */
[----:B------:R-:W-:Y:S01]  /*47bc0*/  STG.E.U8 desc[UR60][R224.64], R33 ;  /* 0x00000021e0007986 */ /* 0x000fe2000c10113c */
[----:B------:R-:W-:-:S03]  /*47bd0*/  PRMT R23, R8, 0x7773, RZ ;  /* 0x0000777308177816 */ /* 0x000fc600000000ff */
[----:B------:R-:W-:Y:S01]  /*47be0*/  STG.E.U8 desc[UR60][R226.64], R31 ;  /* 0x0000001fe2007986 */ /* 0x000fe2000c10113c */
[----:B------:R-:W-:-:S03]  /*47bf0*/  PRMT R15, R10, 0x7772, RZ ;  /* 0x000077720a0f7816 */ /* 0x000fc600000000ff */
[----:B------:R-:W-:Y:S01]  /*47c00*/  STG.E.U8 desc[UR60][R228.64], R29 ;  /* 0x0000001de4007986 */ /* 0x000fe2000c10113c */
[----:B------:R-:W-:-:S03]  /*47c10*/  PRMT R13, R10, 0x7773, RZ ;  /* 0x000077730a0d7816 */ /* 0x000fc600000000ff */
[----:B------:R-:W-:Y:S04]  /*47c20*/  STG.E.U8 desc[UR60][R230.64], R27 ;  /* 0x0000001be6007986 */ /* 0x000fe8000c10113c */
[----:B------:R0:W-:Y:S04]  /*47c30*/  STG.E.U8 desc[UR60][R232.64], R11 ;  /* 0x0000000be8007986 */ /* 0x0001e8000c10113c */
[----:B------:R-:W-:Y:S04]  /*47c40*/  STG.E.U8 desc[UR60][R234.64], R25 ;  /* 0x00000019ea007986 */ /* 0x000fe8000c10113c */
[----:B------:R1:W-:Y:S04]  /*47c50*/  STG.E.U8 desc[UR60][R236.64], R7 ;  /* 0x00000007ec007986 */ /* 0x0003e8000c10113c */
[----:B------:R-:W-:Y:S01]  /*47c60*/  STG.E.U8 desc[UR60][R238.64], R23 ;  /* 0x00000017ee007986 */ /* 0x000fe2000c10113c */
[----:B----4-:R-:W-:Y:S01]  /*47c70*/  FSEL R3, R30, -INF , P3 ;  /* 0xff8000001e037808 */ /* 0x010fe20001800000 */
[----:B0-----:R-:W0:Y:S02]  /*47c80*/  LDC.64 R10, c[0x0][0x230] ;  /* 0x00008c00ff0a7b82 */ /* 0x001e240000000a00 */
[----:B------:R-:W-:Y:S04]  /*47c90*/  STG.E.U8 desc[UR60][R240.64], R19 ;  /* 0x00000013f0007986 */ /* 0x000fe8000c10113c */
[----:B------:R-:W-:Y:S04]  /*47ca0*/  STG.E.U8 desc[UR60][R242.64], R17 ;  /* 0x00000011f2007986 */ /* 0x000fe8000c10113c */
[----:B------:R-:W-:Y:S04]  /*47cb0*/  STG.E.U8 desc[UR60][R244.64], R15 ;  /* 0x0000000ff4007986 */ /* 0x000fe8000c10113c */
[----:B------:R-:W-:Y:S04]  /*47cc0*/  STG.E.U8 desc[UR60][R246.64], R13 ;  /* 0x0000000df6007986 */ /* 0x000fe8000c10113c */
[----:B------:R-:W-:Y:S04]  /*47cd0*/  STG.E.U8 desc[UR60][R248.64], R9 ;  /* 0x00000009f8007986 */ /* 0x000fe8000c10113c */
[----:B------:R-:W-:Y:S01]  /*47ce0*/  STG.E.U8 desc[UR60][R250.64], R5 ;  /* 0x00000005fa007986 */ /* 0x000fe2000c10113c */
[----:B------:R-:W-:-:S02]  /*47cf0*/  FSEL R2, R28, -INF , P2 ;  /* 0xff8000001c027808 */ /* 0x000fc40001000000 */
[----:B------:R-:W-:Y:S02]  /*47d00*/  FSEL R0, R26, -INF , P1 ;  /* 0xff8000001a007808 */ /* 0x000fe40000800000 */
[----:B------:R-:W-:Y:S01]  /*47d10*/  FSEL R4, R24, -INF , P0 ;  /* 0xff80000018047808 */ /* 0x000fe20000000000 */
[----:B------:R-:W-:Y:S01]  /*47d20*/  FFMA R6, R3, 0.69314718246459960938, R22 ;  /* 0x3f31721803067823 */ /* 0x000fe20000000016 */
[----:B-1----:R-:W-:Y:S01]  /*47d30*/  FFMA R7, R2, 0.69314718246459960938, R16 ;  /* 0x3f31721802077823 */ /* 0x002fe20000000010 */
[----:B------:R-:W-:Y:S01]  /*47d40*/  BAR.SYNC.DEFER_BLOCKING 0x0 ;  /* 0x0000000000007b1d */ /* 0x000fe20000010000 */
[----:B------:R-:W-:Y:S01]  /*47d50*/  FFMA R20, R0, 0.69314718246459960938, R14 ;  /* 0x3f31721800147823 */ /* 0x000fe2000000000e */
[----:B------:R-:W-:-:S06]  /*47d60*/  FFMA R21, R4, 0.69314718246459960938, R21 ;  /* 0x3f31721804157823 */ /* 0x000fcc0000000015 */
[----:B------:R-:W1:Y:S01]  /*47d70*/  LDC R0, c[0x0][0x27c] ;  /* 0x00009f00ff007b82 */ /* 0x000e620000000800 */
[----:B------:R-:W2:Y:S01]  /*47d80*/  S2R R16, SR_TID.X ;  /* 0x0000000000107919 */ /* 0x000ea20000002100 */
[----:B------:R-:W-:Y:S04]  /*47d90*/  STS.64 [R12], R6 ;  /* 0x000000060c007388 */ /* 0x000fe80000000a00 */
[----:B------:R3:W-:Y:S02]  /*47da0*/  STS.64 [R12+0x100], R20 ;  /* 0x000100140c007388 */ /* 0x0007e40000000a00 */
[----:B------:R-:W-:Y:S06]  /*47db0*/  BAR.SYNC.DEFER_BLOCKING 0x0 ;  /* 0x0000000000007b1d */ /* 0x000fec0000010000 */
[----:B---3--:R-:W3:Y:S01]  /*47dc0*/  S2R R12, SR_CTAID.X ;  /* 0x00000000000c7919 */ /* 0x008ee20000002500 */
[----:B------:R-:W1:Y:S01]  /*47dd0*/  S2R R14, SR_CTAID.Y ;  /* 0x00000000000e7919 */ /* 0x000e620000002600 */
[----:B------:R-:W4:Y:S01]  /*47de0*/  LDS R9, [R18] ;  /* 0x0000000012097984 */ /* 0x000f220000000800 */
[----:B---3--:R-:W-:-:S02]  /*47df0*/  IMAD.SHL.U32 R12, R12, 0x80, RZ ;  /* 0x000000800c0c7824 */ /* 0x008fc400078e00ff */
[----:B-1----:R-:W-:-:S03]  /*47e00*/  IMAD R0, R14, R0, RZ ;  /* 0x000000000e007224 */ /* 0x002fc600078e02ff */
[----:B--2---:R-:W-:Y:S01]  /*47e10*/  LOP3.LUT R12, R12, 0x7f, R16, 0xf8, !PT ;  /* 0x0000007f0c0c7812 */ /* 0x004fe200078ef810 */
[----:B------:R-:W-:-:S04]  /*47e20*/  IMAD.SHL.U32 R3, R0, 0x4, RZ ;  /* 0x0000000400037824 */ /* 0x000fc800078e00ff */
[----:B------:R-:W-:Y:S02]  /*47e30*/  IMAD.SHL.U32 R2, R12, 0x4, RZ ;  /* 0x000000040c027824 */ /* 0x000fe400078e00ff */
[----:B------:R-:W-:-:S03]  /*47e40*/  IMAD.HI R0, R0, 0x4, RZ ;  /* 0x0000000400007827 */ /* 0x000fc600078e02ff */
[----:B0-----:R-:W-:Y:S01]  /*47e50*/  IADD3 R2, P0, P1, R2, R10, R3 ;  /* 0x0000000a02027210 */ /* 0x001fe2000791e003 */
[----:B------:R-:W-:-:S05]  /*47e60*/  IMAD.HI R4, R12, 0x4, RZ ;  /* 0x000000040c047827 */ /* 0x000fca00078e02ff */
[----:B------:R-:W-:-:S05]  /*47e70*/  IADD3.X R3, R4, R11, R0, P0, P1 ;  /* 0x0000000b04037210 */ /* 0x000fca00007e2400 */
[----:B----4-:R-:W-:Y:S01]  /*47e80*/  STG.E desc[UR60][R2.64], R9 ;  /* 0x0000000902007986 */ /* 0x010fe2000c10193c */
[----:B------:R-:W-:Y:S05]  /*47e90*/  EXIT ;  /* 0x000000000000794d */ /* 0x000fea0003800000 */
.L_x_2:
[----:B------:R-:W-:-:S00]  /*47ea0*/  BRA `(.L_x_2) ;  /* 0xfffffffc00fc7947 */ /* 0x000fc0000383ffff */
[----:B------:R-:W-:-:S00]  /*47eb0*/  NOP ;  /* 0x0000000000007918 */ /* 0x000fc00000000000 */
        /* <DEDUP_REMOVED lines=12> */
.L_x_3:


//--------------------- .nv.global.init           --------------------------
	.section	.nv.global.init,"aw",@progbits
.nv.global.init:
	.type		_$_str,@object
	.size		_$_str,(.L_0 - _$_str)
_$_str:
        /*0000*/ 	.byte	0x5f, 0x5f, 0x43, 0x55, 0x44, 0x41, 0x5f, 0x46, 0x54, 0x5a, 0x00
.L_0:


//--------------------- .nv.shared.attn_fwd       --------------------------
	.section	.nv.shared.attn_fwd,"aw",@nobits
	.sectionflags	@""
	.align	16
	.zero		1024


//--------------------- .nv.shared.reserved.0     --------------------------
	.section	.nv.shared.reserved.0,"aw",@nobits
	.weak		__nv_reservedSMEM_offset_0_alias
	.size		__nv_reservedSMEM_offset_0_alias, 0, 0
	.other		__nv_reservedSMEM_offset_0_alias,@"STO_CUDA_RESERVED_SHARED STV_DEFAULT"
__nv_reservedSMEM_offset_0_alias:
	.zero		0


//--------------------- .nv.constant0.attn_fwd    --------------------------
	.section	.nv.constant0.attn_fwd,"a",@progbits
	.sectionflags	@""
	.align	4
.nv.constant0.attn_fwd:
	.zero		664


//--------------------- SYMBOLS --------------------------

	.type		.nv.reservedSmem.offset0,@object
	.size		.nv.reservedSmem.offset0,0x4
